	.target	sm_100a

	.elftype	@"ET_EXEC"


//--------------------- .note.nv.tkinfo           --------------------------
	.section	.note.nv.tkinfo,"",@"SHT_NOTE"
	.sectionflags	@"SHF_NOTE_NV_TKINFO"
	.tkinfo
        /*0018*/ 	.word	0x00000002
        /*0030*/ 	.string	""
        /*0030*/ 	.string	"ptxas"
        /*0030*/ 	.string	"Cuda compilation tools, release 13.0, V13.0.88"
        /*0030*/ 	.string	"Build cuda_13.0.r13.0/compiler.36424714_0"
        /*0030*/ 	.string	"-arch sm_100a -m 64 "



//--------------------- .note.nv.cuinfo           --------------------------
	.section	.note.nv.cuinfo,"",@"SHT_NOTE"
	.sectionflags	@"SHF_NOTE_NV_CUINFO"
        /*0018*/ 	.short	0x0002
        /*001a*/ 	.short	0x0064
        /*001c*/ 	.short	0x0082
	.zero		2


//--------------------- .nv.info                  --------------------------
	.section	.nv.info,"",@"SHT_CUDA_INFO"
	.align	4


	//----- nvinfo : EIATTR_REGCOUNT
	.align		4
        /*0000*/ 	.byte	0x04, 0x2f
        /*0002*/ 	.short	(.L_19 - .L_18)
	.align		4
.L_18:
        /*0004*/ 	.word	index@(_ZN7cutlass13device_kernelINS_4gemm6kernel13GemmUniversalIN4cute5tupleIJiiiiEEENS1_10collective13CollectiveMmaINS1_35MainloopSm100TmaUmmaWarpSpecializedILi60ELi2ELi4ENS5_IJNS4_1CILi2EEENSA_ILi1EEESC_EEEEENS5_IJNSA_ILi128EEENSA_ILi96EEENSA_ILi16EEEEEENS_6half_tENS5_IJlSC_lEEESJ_SK_NS4_8TiledMMAINS4_8MMA_AtomIJNS4_26SM100_MMA_F16BF16_2x1SM_SSISJ_SJ_fLi128ELi96ELNS4_4UMMA5MajorE0ELSP_0ELNSO_7ScaleInE0ELSQ_0EEEEEENS4_6LayoutINS5_IJSC_SC_SC_EEENS5_IJNSA_ILi0EEESV_SV_EEEEENS5_IJNS4_10UnderscoreESY_SY_EEEEENS4_18SM100_TMA_2SM_LOADENS4_14ComposedLayoutINS4_7SwizzleILi1ELi4ELi3EEENS4_18smem_ptr_flag_bitsILi16EEENST_INS5_IJNSA_ILi8EEESH_EEENS5_IJSH_SC_EEEEEEEvNS4_8identityES11_S1B_vS1C_EENS_8epilogue10collective18CollectiveEpilogueINS1E_23Sm100TmaWarpSpecializedILi3ELi2ELi16ELb1ELb0EEEJNS5_IJNSA_ILi64EEESG_SH_EEENS5_IJNST_IS1J_SC_EENST_INS5_IJSH_SB_EEENS5_IJSC_NSA_ILi48EEEEEEEEEEESJ_SK_SJ_SK_NS1E_6fusion15FusionCallbacksIS1I_NS1R_17LinearCombinationISJ_fSJ_fLNS_15FloatRoundStyleE2EEES1K_S1Q_JEEENS4_5SM1004TMEM4LOAD26SM100_TMEM_LOAD_32dp32b16xENS4_13SM90_TMA_LOADES1B_NS4_39AutoVectorizingCopyWithAssumedAlignmentILi128EEENS4_14SM90_TMA_STOREES1B_S23_S23_EEEvvEEEEvNT_6ParamsE)
        /*0008*/ 	.word	0x0000005a


	//----- nvinfo : EIATTR_FRAME_SIZE
	.align		4
.L_19:
        /*000c*/ 	.byte	0x04, 0x11
        /*000e*/ 	.short	(.L_21 - .L_20)
	.align		4
.L_20:
        /*0010*/ 	.word	index@($__internal_2_$__cuda_sm10x_tcgen05_guardrail_trap_unallocated_columns_being_dealloced)
        /*0014*/ 	.word	0x00000000


	//----- nvinfo : EIATTR_FRAME_SIZE
	.align		4
.L_21:
        /*0018*/ 	.byte	0x04, 0x11
        /*001a*/ 	.short	(.L_23 - .L_22)
	.align		4
.L_22:
        /*001c*/ 	.word	index@($__internal_1_$__cuda_sm10x_tcgen05_guardrail_trap_phase_invalid_during_alloc)
        /*0020*/ 	.word	0x00000000


	//----- nvinfo : EIATTR_FRAME_SIZE
	.align		4
.L_23:
        /*0024*/ 	.byte	0x04, 0x11
        /*0026*/ 	.short	(.L_25 - .L_24)
	.align		4
.L_24:
        /*0028*/ 	.word	index@($__internal_0_$__cuda_sm10x_tcgen05_guardrail_trap_col_being_dealloced_not_returned_by_alloc)
        /*002c*/ 	.word	0x00000000


	//----- nvinfo : EIATTR_FRAME_SIZE
	.align		4
.L_25:
        /*0030*/ 	.byte	0x04, 0x11
        /*0032*/ 	.short	(.L_27 - .L_26)
	.align		4
.L_26:
        /*0034*/ 	.word	index@(_ZN7cutlass13device_kernelINS_4gemm6kernel13GemmUniversalIN4cute5tupleIJiiiiEEENS1_10collective13CollectiveMmaINS1_35MainloopSm100TmaUmmaWarpSpecializedILi60ELi2ELi4ENS5_IJNS4_1CILi2EEENSA_ILi1EEESC_EEEEENS5_IJNSA_ILi128EEENSA_ILi96EEENSA_ILi16EEEEEENS_6half_tENS5_IJlSC_lEEESJ_SK_NS4_8TiledMMAINS4_8MMA_AtomIJNS4_26SM100_MMA_F16BF16_2x1SM_SSISJ_SJ_fLi128ELi96ELNS4_4UMMA5MajorE0ELSP_0ELNSO_7ScaleInE0ELSQ_0EEEEEENS4_6LayoutINS5_IJSC_SC_SC_EEENS5_IJNSA_ILi0EEESV_SV_EEEEENS5_IJNS4_10UnderscoreESY_SY_EEEEENS4_18SM100_TMA_2SM_LOADENS4_14ComposedLayoutINS4_7SwizzleILi1ELi4ELi3EEENS4_18smem_ptr_flag_bitsILi16EEENST_INS5_IJNSA_ILi8EEESH_EEENS5_IJSH_SC_EEEEEEEvNS4_8identityES11_S1B_vS1C_EENS_8epilogue10collective18CollectiveEpilogueINS1E_23Sm100TmaWarpSpecializedILi3ELi2ELi16ELb1ELb0EEEJNS5_IJNSA_ILi64EEESG_SH_EEENS5_IJNST_IS1J_SC_EENST_INS5_IJSH_SB_EEENS5_IJSC_NSA_ILi48EEEEEEEEEEESJ_SK_SJ_SK_NS1E_6fusion15FusionCallbacksIS1I_NS1R_17LinearCombinationISJ_fSJ_fLNS_15FloatRoundStyleE2EEES1K_S1Q_JEEENS4_5SM1004TMEM4LOAD26SM100_TMEM_LOAD_32dp32b16xENS4_13SM90_TMA_LOADES1B_NS4_39AutoVectorizingCopyWithAssumedAlignmentILi128EEENS4_14SM90_TMA_STOREES1B_S23_S23_EEEvvEEEEvNT_6ParamsE)
        /*0038*/ 	.word	0x00000000


	//----- nvinfo : EIATTR_MIN_STACK_SIZE
	.align		4
.L_27:
        /*003c*/ 	.byte	0x04, 0x12
        /*003e*/ 	.short	(.L_29 - .L_28)
	.align		4
.L_28:
        /*0040*/ 	.word	index@(_ZN7cutlass13device_kernelINS_4gemm6kernel13GemmUniversalIN4cute5tupleIJiiiiEEENS1_10collective13CollectiveMmaINS1_35MainloopSm100TmaUmmaWarpSpecializedILi60ELi2ELi4ENS5_IJNS4_1CILi2EEENSA_ILi1EEESC_EEEEENS5_IJNSA_ILi128EEENSA_ILi96EEENSA_ILi16EEEEEENS_6half_tENS5_IJlSC_lEEESJ_SK_NS4_8TiledMMAINS4_8MMA_AtomIJNS4_26SM100_MMA_F16BF16_2x1SM_SSISJ_SJ_fLi128ELi96ELNS4_4UMMA5MajorE0ELSP_0ELNSO_7ScaleInE0ELSQ_0EEEEEENS4_6LayoutINS5_IJSC_SC_SC_EEENS5_IJNSA_ILi0EEESV_SV_EEEEENS5_IJNS4_10UnderscoreESY_SY_EEEEENS4_18SM100_TMA_2SM_LOADENS4_14ComposedLayoutINS4_7SwizzleILi1ELi4ELi3EEENS4_18smem_ptr_flag_bitsILi16EEENST_INS5_IJNSA_ILi8EEESH_EEENS5_IJSH_SC_EEEEEEEvNS4_8identityES11_S1B_vS1C_EENS_8epilogue10collective18CollectiveEpilogueINS1E_23Sm100TmaWarpSpecializedILi3ELi2ELi16ELb1ELb0EEEJNS5_IJNSA_ILi64EEESG_SH_EEENS5_IJNST_IS1J_SC_EENST_INS5_IJSH_SB_EEENS5_IJSC_NSA_ILi48EEEEEEEEEEESJ_SK_SJ_SK_NS1E_6fusion15FusionCallbacksIS1I_NS1R_17LinearCombinationISJ_fSJ_fLNS_15FloatRoundStyleE2EEES1K_S1Q_JEEENS4_5SM1004TMEM4LOAD26SM100_TMEM_LOAD_32dp32b16xENS4_13SM90_TMA_LOADES1B_NS4_39AutoVectorizingCopyWithAssumedAlignmentILi128EEENS4_14SM90_TMA_STOREES1B_S23_S23_EEEvvEEEEvNT_6ParamsE)
        /*0044*/ 	.word	0x00000000
.L_29:


//--------------------- .nv.compat                --------------------------
	.section	.nv.compat,"",@"SHT_CUDA_COMPAT_INFO"
	.align	4
        /*0000*/ 	.byte	0x02, 0x09, 0x01, 0x00, 0x02, 0x02, 0x02, 0x00, 0x02, 0x05, 0x05, 0x00, 0x03, 0x07, 0x01, 0x01
        /*0010*/ 	.byte	0x02, 0x03, 0x01, 0x00, 0x02, 0x06, 0x01, 0x00, 0x04, 0x0b, 0x08, 0x00, 0x09, 0x00, 0x00, 0x00
        /*0020*/ 	.byte	0x00, 0x00, 0x00, 0x00


//--------------------- .nv.info._ZN7cutlass13device_kernelINS_4gemm6kernel13GemmUniversalIN4cute5tupleIJiiiiEEENS1_10collective13CollectiveMmaINS1_35MainloopSm100TmaUmmaWarpSpecializedILi60ELi2ELi4ENS5_IJNS4_1CILi2EEENSA_ILi1EEESC_EEEEENS5_IJNSA_ILi128EEENSA_ILi96EEENSA_ILi16EEEEEENS_6half_tENS5_IJlSC_lEEESJ_SK_NS4_8TiledMMAINS4_8MMA_AtomIJNS4_26SM100_MMA_F16BF16_2x1SM_SSISJ_SJ_fLi128ELi96ELNS4_4UMMA5MajorE0ELSP_0ELNSO_7ScaleInE0ELSQ_0EEEEEENS4_6LayoutINS5_IJSC_SC_SC_EEENS5_IJNSA_ILi0EEESV_SV_EEEEENS5_IJNS4_10UnderscoreESY_SY_EEEEENS4_18SM100_TMA_2SM_LOADENS4_14ComposedLayoutINS4_7SwizzleILi1ELi4ELi3EEENS4_18smem_ptr_flag_bitsILi16EEENST_INS5_IJNSA_ILi8EEESH_EEENS5_IJSH_SC_EEEEEEEvNS4_8identityES11_S1B_vS1C_EENS_8epilogue10collective18CollectiveEpilogueINS1E_23Sm100TmaWarpSpecializedILi3ELi2ELi16ELb1ELb0EEEJNS5_IJNSA_ILi64EEESG_SH_EEENS5_IJNST_IS1J_SC_EENST_INS5_IJSH_SB_EEENS5_IJSC_NSA_ILi48EEEEEEEEEEESJ_SK_SJ_SK_NS1E_6fusion15FusionCallbacksIS1I_NS1R_17LinearCombinationISJ_fSJ_fLNS_15FloatRoundStyleE2EEES1K_S1Q_JEEENS4_5SM1004TMEM4LOAD26SM100_TMEM_LOAD_32dp32b16xENS4_13SM90_TMA_LOADES1B_NS4_39AutoVectorizingCopyWithAssumedAlignmentILi128EEENS4_14SM90_TMA_STOREES1B_S23_S23_EEEvvEEEEvNT_6ParamsE --------------------------
	.section	.nv.info._ZN7cutlass13device_kernelINS_4gemm6kernel13GemmUniversalIN4cute5tupleIJiiiiEEENS1_10collective13CollectiveMmaINS1_35MainloopSm100TmaUmmaWarpSpecializedILi60ELi2ELi4ENS5_IJNS4_1CILi2EEENSA_ILi1EEESC_EEEEENS5_IJNSA_ILi128EEENSA_ILi96EEENSA_ILi16EEEEEENS_6half_tENS5_IJlSC_lEEESJ_SK_NS4_8TiledMMAINS4_8MMA_AtomIJNS4_26SM100_MMA_F16BF16_2x1SM_SSISJ_SJ_fLi128ELi96ELNS4_4UMMA5MajorE0ELSP_0ELNSO_7ScaleInE0ELSQ_0EEEEEENS4_6LayoutINS5_IJSC_SC_SC_EEENS5_IJNSA_ILi0EEESV_SV_EEEEENS5_IJNS4_10UnderscoreESY_SY_EEEEENS4_18SM100_TMA_2SM_LOADENS4_14ComposedLayoutINS4_7SwizzleILi1ELi4ELi3EEENS4_18smem_ptr_flag_bitsILi16EEENST_INS5_IJNSA_ILi8EEESH_EEENS5_IJSH_SC_EEEEEEEvNS4_8identityES11_S1B_vS1C_EENS_8epilogue10collective18CollectiveEpilogueINS1E_23Sm100TmaWarpSpecializedILi3ELi2ELi16ELb1ELb0EEEJNS5_IJNSA_ILi64EEESG_SH_EEENS5_IJNST_IS1J_SC_EENST_INS5_IJSH_SB_EEENS5_IJSC_NSA_ILi48EEEEEEEEEEESJ_SK_SJ_SK_NS1E_6fusion15FusionCallbacksIS1I_NS1R_17LinearCombinationISJ_fSJ_fLNS_15FloatRoundStyleE2EEES1K_S1Q_JEEENS4_5SM1004TMEM4LOAD26SM100_TMEM_LOAD_32dp32b16xENS4_13SM90_TMA_LOADES1B_NS4_39AutoVectorizingCopyWithAssumedAlignmentILi128EEENS4_14SM90_TMA_STOREES1B_S23_S23_EEEvvEEEEvNT_6ParamsE,"",@"SHT_CUDA_INFO"
	.sectionflags	@""
	.align	4


	//----- nvinfo : EIATTR_CUDA_API_VERSION
	.align		4
        /*0000*/ 	.byte	0x04, 0x37
        /*0002*/ 	.short	(.L_31 - .L_30)
.L_30:
        /*0004*/ 	.word	0x00000082


	//----- nvinfo : EIATTR_KPARAM_INFO
	.align		4
.L_31:
        /*0008*/ 	.byte	0x04, 0x17
        /*000a*/ 	.short	(.L_33 - .L_32)
.L_32:
        /*000c*/ 	.word	0x00000000
        /*0010*/ 	.short	0x0000
        /*0012*/ 	.short	0x0000
        /*0014*/ 	.byte	0x00, 0xf0, 0x01, 0x20


	//----- nvinfo : EIATTR_AT_ENTRY_FRAGMENTS
	.align		4
.L_33:
        /*0018*/ 	.byte	0x04, 0x4f
        /*001a*/ 	.short	(.L_35 - .L_34)


	//   ....[0]....
.L_34:
        /*001c*/ 	.word	0x00000007


	//----- nvinfo : EIATTR_RESERVED_SMEM_USED
	.align		4
.L_35:
        /*0020*/ 	.byte	0x01, 0x41
	.zero		2


	//----- nvinfo : EIATTR_SPARSE_MMA_MASK
	.align		4
        /*0024*/ 	.byte	0x03, 0x50
        /*0026*/ 	.short	0x0000


	//----- nvinfo : EIATTR_TCGEN05_2CTA_USED
	.align		4
        /*0028*/ 	.byte	0x01, 0x52
	.zero		2


	//----- nvinfo : EIATTR_MAXREG_COUNT
	.align		4
        /*002c*/ 	.byte	0x03, 0x1b
        /*002e*/ 	.short	0x00ff


	//----- nvinfo : EIATTR_NUM_BARRIERS
	.align		4
        /*0030*/ 	.byte	0x02, 0x4c
        /*0032*/ 	.byte	0x07
	.zero		1


	//----- nvinfo : EIATTR_EXTERNS
	.align		4
        /*0034*/ 	.byte	0x04, 0x0f
        /*0036*/ 	.short	(.L_37 - .L_36)


	//   ....[0]....
	.align		4
.L_36:
        /*0038*/ 	.word	index@(__assertfail)


	//----- nvinfo : EIATTR_MERCURY_ISA_VERSION
	.align		4
.L_37:
        /*003c*/ 	.byte	0x03, 0x5f
        /*003e*/ 	.short	0x0101


	//----- nvinfo : EIATTR_INT_WARP_WIDE_INSTR_OFFSETS
	.align		4
        /*0040*/ 	.byte	0x04, 0x31
        /*0042*/ 	.short	(.L_39 - .L_38)


	//   ....[0]....
.L_38:
        /*0044*/ 	.word	0x00001420


	//   ....[1]....
        /*0048*/ 	.word	0x000014c0


	//   ....[2]....
        /*004c*/ 	.word	0x00002820


	//   ....[3]....
        /*0050*/ 	.word	0x00006530


	//   ....[4]....
        /*0054*/ 	.word	0x00006550


	//   ....[5]....
        /*0058*/ 	.word	0x00006580


	//   ....[6]....
        /*005c*/ 	.word	0x00006eb0


	//   ....[7]....
        /*0060*/ 	.word	0x00006ed0


	//   ....[8]....
        /*0064*/ 	.word	0x00006fd0


	//   ....[9]....
        /*0068*/ 	.word	0x00007080


	//   ....[10]....
        /*006c*/ 	.word	0x000070a0


	//   ....[11]....
        /*0070*/ 	.word	0x000071d0


	//   ....[12]....
        /*0074*/ 	.word	0x00007350


	//   ....[13]....
        /*0078*/ 	.word	0x00007360


	//   ....[14]....
        /*007c*/ 	.word	0x000074f0


	//----- nvinfo : EIATTR_COOP_GROUP_MASK_REGIDS
	.align		4
.L_39:
        /*0080*/ 	.byte	0x04, 0x29
        /*0082*/ 	.short	(.L_41 - .L_40)


	//   ....[0]....
.L_40:
        /*0084*/ 	.word	0xffffffff


	//   ....[1]....
        /*0088*/ 	.word	0xffffffff


	//   ....[2]....
        /*008c*/ 	.word	0xffffffff


	//   ....[3]....
        /*0090*/ 	.word	0xffffffff


	//   ....[4]....
        /*0094*/ 	.word	0xffffffff


	//   ....[5]....
        /*0098*/ 	.word	0xffffffff


	//   ....[6]....
        /*009c*/ 	.word	0xffffffff


	//   ....[7]....
        /*00a0*/ 	.word	0xffffffff


	//   ....[8]....
        /*00a4*/ 	.word	0xffffffff


	//   ....[9]....
        /*00a8*/ 	.word	0xffffffff


	//   ....[10]....
        /*00ac*/ 	.word	0xffffffff


	//   ....[11]....
        /*00b0*/ 	.word	0xffffffff


	//   ....[12]....
        /*00b4*/ 	.word	0xffffffff


	//   ....[13]....
        /*00b8*/ 	.word	0xffffffff


	//----- nvinfo : EIATTR_COOP_GROUP_INSTR_OFFSETS
	.align		4
.L_41:
        /*00bc*/ 	.byte	0x04, 0x28
        /*00be*/ 	.short	(.L_43 - .L_42)


	//   ....[0]....
.L_42:
        /*00c0*/ 	.word	0x000000c0


	//   ....[1]....
        /*00c4*/ 	.word	0x00000500


	//   ....[2]....
        /*00c8*/ 	.word	0x00000db0


	//   ....[3]....
        /*00cc*/ 	.word	0x00000f20


	//   ....[4]....
        /*00d0*/ 	.word	0x00001010


	//   ....[5]....
        /*00d4*/ 	.word	0x00001170


	//   ....[6]....
        /*00d8*/ 	.word	0x00001300


	//   ....[7]....
        /*00dc*/ 	.word	0x00001540


	//   ....[8]....
        /*00e0*/ 	.word	0x00002700


	//   ....[9]....
        /*00e4*/ 	.word	0x00005460


	//   ....[10]....
        /*00e8*/ 	.word	0x00005930


	//   ....[11]....
        /*00ec*/ 	.word	0x00005960


	//   ....[12]....
        /*00f0*/ 	.word	0x00006440


	//   ....[13]....
        /*00f4*/ 	.word	0x00006640


	//----- nvinfo : EIATTR_VRC_CTA_INIT_COUNT
	.align		4
.L_43:
        /*00f8*/ 	.byte	0x02, 0x4a
        /*00fa*/ 	.byte	0x80
	.zero		1


	//----- nvinfo : EIATTR_SYSCALL_OFFSETS
	.align		4
        /*00fc*/ 	.byte	0x04, 0x46
        /*00fe*/ 	.short	(.L_45 - .L_44)


	//   ....[0]....
.L_44:
        /*0100*/ 	.word	0x00007f90


	//   ....[1]....
        /*0104*/ 	.word	0x00008080


	//   ....[2]....
        /*0108*/ 	.word	0x000087c0


	//   ....[3]....
        /*010c*/ 	.word	0x000090f0


	//   ....[4]....
        /*0110*/ 	.word	0x000099d0


	//----- nvinfo : EIATTR_MBARRIER_INSTR_OFFSETS
	.align		4
.L_45:
        /*0114*/ 	.byte	0x04, 0x39
        /*0116*/ 	.short	(.L_47 - .L_46)


	//   ....[0]....
.L_46:
        /*0118*/ 	.word	0x00000610
        /*011c*/ 	.word	0x000000ff
        /*0120*/ 	.word	0x00000000
        /*0124*/ 	.short	0x0100
        /*0126*/ 	.byte	0x05
	.zero		1


	//   ....[1]....
        /*0128*/ 	.word	0x00000620
        /*012c*/ 	.word	0x000000ff
        /*0130*/ 	.word	0x000001e0
        /*0134*/ 	.short	0x0100
        /*0136*/ 	.byte	0x05
	.zero		1


	//   ....[2]....
        /*0138*/ 	.word	0x00000630
        /*013c*/ 	.word	0x000000ff
        /*0140*/ 	.word	0x00000008
        /*0144*/ 	.short	0x0100
        /*0146*/ 	.byte	0x05
	.zero		1


	//   ....[3]....
        /*0148*/ 	.word	0x00000640
        /*014c*/ 	.word	0x000000ff
        /*0150*/ 	.word	0x000001e8
        /*0154*/ 	.short	0x0100
        /*0156*/ 	.byte	0x05
	.zero		1


	//   ....[4]....
        /*0158*/ 	.word	0x00000650
        /*015c*/ 	.word	0x000000ff
        /*0160*/ 	.word	0x00000010
        /*0164*/ 	.short	0x0100
        /*0166*/ 	.byte	0x05
	.zero		1


	//   ....[5]....
        /*0168*/ 	.word	0x00000660
        /*016c*/ 	.word	0x000000ff
        /*0170*/ 	.word	0x000001f0
        /*0174*/ 	.short	0x0100
        /*0176*/ 	.byte	0x05
	.zero		1


	//   ....[6]....
        /*0178*/ 	.word	0x00000670
        /*017c*/ 	.word	0x000000ff
        /*0180*/ 	.word	0x00000018
        /*0184*/ 	.short	0x0100
        /*0186*/ 	.byte	0x05
	.zero		1


	//   ....[7]....
        /*0188*/ 	.word	0x00000680
        /*018c*/ 	.word	0x000000ff
        /*0190*/ 	.word	0x000001f8
        /*0194*/ 	.short	0x0100
        /*0196*/ 	.byte	0x05
	.zero		1


	//   ....[8]....
        /*0198*/ 	.word	0x00000690
        /*019c*/ 	.word	0x000000ff
        /*01a0*/ 	.word	0x00000020
        /*01a4*/ 	.short	0x0100
        /*01a6*/ 	.byte	0x05
	.zero		1


	//   ....[9]....
        /*01a8*/ 	.word	0x000006a0
        /*01ac*/ 	.word	0x000000ff
        /*01b0*/ 	.word	0x00000200
        /*01b4*/ 	.short	0x0100
        /*01b6*/ 	.byte	0x05
	.zero		1


	//   ....[10]....
        /*01b8*/ 	.word	0x000006b0
        /*01bc*/ 	.word	0x000000ff
        /*01c0*/ 	.word	0x00000028
        /*01c4*/ 	.short	0x0100
        /*01c6*/ 	.byte	0x05
	.zero		1


	//   ....[11]....
        /*01c8*/ 	.word	0x000006c0
        /*01cc*/ 	.word	0x000000ff
        /*01d0*/ 	.word	0x00000208
        /*01d4*/ 	.short	0x0100
        /*01d6*/ 	.byte	0x05
	.zero		1


	//   ....[12]....
        /*01d8*/ 	.word	0x000006d0
        /*01dc*/ 	.word	0x000000ff
        /*01e0*/ 	.word	0x00000030
        /*01e4*/ 	.short	0x0100
        /*01e6*/ 	.byte	0x05
	.zero		1


	//   ....[13]....
        /*01e8*/ 	.word	0x000006e0
        /*01ec*/ 	.word	0x000000ff
        /*01f0*/ 	.word	0x00000210
        /*01f4*/ 	.short	0x0100
        /*01f6*/ 	.byte	0x05
	.zero		1


	//   ....[14]....
        /*01f8*/ 	.word	0x000006f0
        /*01fc*/ 	.word	0x000000ff
        /*0200*/ 	.word	0x00000038
        /*0204*/ 	.short	0x0100
        /*0206*/ 	.byte	0x05
	.zero		1


	//   ....[15]....
        /*0208*/ 	.word	0x00000700
        /*020c*/ 	.word	0x000000ff
        /*0210*/ 	.word	0x00000218
        /*0214*/ 	.short	0x0100
        /*0216*/ 	.byte	0x05
	.zero		1


	//   ....[16]....
        /*0218*/ 	.word	0x00000710
        /*021c*/ 	.word	0x000000ff
        /*0220*/ 	.word	0x00000040
        /*0224*/ 	.short	0x0100
        /*0226*/ 	.byte	0x05
	.zero		1


	//   ....[17]....
        /*0228*/ 	.word	0x00000720
        /*022c*/ 	.word	0x000000ff
        /*0230*/ 	.word	0x00000220
        /*0234*/ 	.short	0x0100
        /*0236*/ 	.byte	0x05
	.zero		1


	//   ....[18]....
        /*0238*/ 	.word	0x00000730
        /*023c*/ 	.word	0x000000ff
        /*0240*/ 	.word	0x00000048
        /*0244*/ 	.short	0x0100
        /*0246*/ 	.byte	0x05
	.zero		1


	//   ....[19]....
        /*0248*/ 	.word	0x00000740
        /*024c*/ 	.word	0x000000ff
        /*0250*/ 	.word	0x00000228
        /*0254*/ 	.short	0x0100
        /*0256*/ 	.byte	0x05
	.zero		1


	//   ....[20]....
        /*0258*/ 	.word	0x00000750
        /*025c*/ 	.word	0x000000ff
        /*0260*/ 	.word	0x00000050
        /*0264*/ 	.short	0x0100
        /*0266*/ 	.byte	0x05
	.zero		1


	//   ....[21]....
        /*0268*/ 	.word	0x00000760
        /*026c*/ 	.word	0x000000ff
        /*0270*/ 	.word	0x00000230
        /*0274*/ 	.short	0x0100
        /*0276*/ 	.byte	0x05
	.zero		1


	//   ....[22]....
        /*0278*/ 	.word	0x00000770
        /*027c*/ 	.word	0x000000ff
        /*0280*/ 	.word	0x00000058
        /*0284*/ 	.short	0x0100
        /*0286*/ 	.byte	0x05
	.zero		1


	//   ....[23]....
        /*0288*/ 	.word	0x00000780
        /*028c*/ 	.word	0x000000ff
        /*0290*/ 	.word	0x00000238
        /*0294*/ 	.short	0x0100
        /*0296*/ 	.byte	0x05
	.zero		1


	//   ....[24]....
        /*0298*/ 	.word	0x00000790
        /*029c*/ 	.word	0x000000ff
        /*02a0*/ 	.word	0x00000060
        /*02a4*/ 	.short	0x0100
        /*02a6*/ 	.byte	0x05
	.zero		1


	//   ....[25]....
        /*02a8*/ 	.word	0x000007a0
        /*02ac*/ 	.word	0x000000ff
        /*02b0*/ 	.word	0x00000240
        /*02b4*/ 	.short	0x0100
        /*02b6*/ 	.byte	0x05
	.zero		1


	//   ....[26]....
        /*02b8*/ 	.word	0x000007b0
        /*02bc*/ 	.word	0x000000ff
        /*02c0*/ 	.word	0x00000068
        /*02c4*/ 	.short	0x0100
        /*02c6*/ 	.byte	0x05
	.zero		1


	//   ....[27]....
        /*02c8*/ 	.word	0x000007c0
        /*02cc*/ 	.word	0x000000ff
        /*02d0*/ 	.word	0x00000248
        /*02d4*/ 	.short	0x0100
        /*02d6*/ 	.byte	0x05
	.zero		1


	//   ....[28]....
        /*02d8*/ 	.word	0x000007d0
        /*02dc*/ 	.word	0x000000ff
        /*02e0*/ 	.word	0x00000070
        /*02e4*/ 	.short	0x0100
        /*02e6*/ 	.byte	0x05
	.zero		1


	//   ....[29]....
        /*02e8*/ 	.word	0x000007e0
        /*02ec*/ 	.word	0x000000ff
        /*02f0*/ 	.word	0x00000250
        /*02f4*/ 	.short	0x0100
        /*02f6*/ 	.byte	0x05
	.zero		1


	//   ....[30]....
        /*02f8*/ 	.word	0x000007f0
        /*02fc*/ 	.word	0x000000ff
        /*0300*/ 	.word	0x00000078
        /*0304*/ 	.short	0x0100
        /*0306*/ 	.byte	0x05
	.zero		1


	//   ....[31]....
        /*0308*/ 	.word	0x00000800
        /*030c*/ 	.word	0x000000ff
        /*0310*/ 	.word	0x00000258
        /*0314*/ 	.short	0x0100
        /*0316*/ 	.byte	0x05
	.zero		1


	//   ....[32]....
        /*0318*/ 	.word	0x00000810
        /*031c*/ 	.word	0x000000ff
        /*0320*/ 	.word	0x00000080
        /*0324*/ 	.short	0x0100
        /*0326*/ 	.byte	0x05
	.zero		1


	//   ....[33]....
        /*0328*/ 	.word	0x00000820
        /*032c*/ 	.word	0x000000ff
        /*0330*/ 	.word	0x00000260
        /*0334*/ 	.short	0x0100
        /*0336*/ 	.byte	0x05
	.zero		1


	//   ....[34]....
        /*0338*/ 	.word	0x00000830
        /*033c*/ 	.word	0x000000ff
        /*0340*/ 	.word	0x00000088
        /*0344*/ 	.short	0x0100
        /*0346*/ 	.byte	0x05
	.zero		1


	//   ....[35]....
        /*0348*/ 	.word	0x00000840
        /*034c*/ 	.word	0x000000ff
        /*0350*/ 	.word	0x00000268
        /*0354*/ 	.short	0x0100
        /*0356*/ 	.byte	0x05
	.zero		1


	//   ....[36]....
        /*0358*/ 	.word	0x00000850
        /*035c*/ 	.word	0x000000ff
        /*0360*/ 	.word	0x00000090
        /*0364*/ 	.short	0x0100
        /*0366*/ 	.byte	0x05
	.zero		1


	//   ....[37]....
        /*0368*/ 	.word	0x00000860
        /*036c*/ 	.word	0x000000ff
        /*0370*/ 	.word	0x00000270
        /*0374*/ 	.short	0x0100
        /*0376*/ 	.byte	0x05
	.zero		1


	//   ....[38]....
        /*0378*/ 	.word	0x00000870
        /*037c*/ 	.word	0x000000ff
        /*0380*/ 	.word	0x00000098
        /*0384*/ 	.short	0x0100
        /*0386*/ 	.byte	0x05
	.zero		1


	//   ....[39]....
        /*0388*/ 	.word	0x00000880
        /*038c*/ 	.word	0x000000ff
        /*0390*/ 	.word	0x00000278
        /*0394*/ 	.short	0x0100
        /*0396*/ 	.byte	0x05
	.zero		1


	//   ....[40]....
        /*0398*/ 	.word	0x00000890
        /*039c*/ 	.word	0x000000ff
        /*03a0*/ 	.word	0x000000a0
        /*03a4*/ 	.short	0x0100
        /*03a6*/ 	.byte	0x05
	.zero		1


	//   ....[41]....
        /*03a8*/ 	.word	0x000008a0
        /*03ac*/ 	.word	0x000000ff
        /*03b0*/ 	.word	0x00000280
        /*03b4*/ 	.short	0x0100
        /*03b6*/ 	.byte	0x05
	.zero		1


	//   ....[42]....
        /*03b8*/ 	.word	0x000008b0
        /*03bc*/ 	.word	0x000000ff
        /*03c0*/ 	.word	0x000000a8
        /*03c4*/ 	.short	0x0100
        /*03c6*/ 	.byte	0x05
	.zero		1


	//   ....[43]....
        /*03c8*/ 	.word	0x000008c0
        /*03cc*/ 	.word	0x000000ff
        /*03d0*/ 	.word	0x00000288
        /*03d4*/ 	.short	0x0100
        /*03d6*/ 	.byte	0x05
	.zero		1


	//   ....[44]....
        /*03d8*/ 	.word	0x000008d0
        /*03dc*/ 	.word	0x000000ff
        /*03e0*/ 	.word	0x000000b0
        /*03e4*/ 	.short	0x0100
        /*03e6*/ 	.byte	0x05
	.zero		1


	//   ....[45]....
        /*03e8*/ 	.word	0x000008e0
        /*03ec*/ 	.word	0x000000ff
        /*03f0*/ 	.word	0x00000290
        /*03f4*/ 	.short	0x0100
        /*03f6*/ 	.byte	0x05
	.zero		1


	//   ....[46]....
        /*03f8*/ 	.word	0x000008f0
        /*03fc*/ 	.word	0x000000ff
        /*0400*/ 	.word	0x000000b8
        /*0404*/ 	.short	0x0100
        /*0406*/ 	.byte	0x05
	.zero		1


	//   ....[47]....
        /*0408*/ 	.word	0x00000900
        /*040c*/ 	.word	0x000000ff
        /*0410*/ 	.word	0x00000298
        /*0414*/ 	.short	0x0100
        /*0416*/ 	.byte	0x05
	.zero		1


	//   ....[48]....
        /*0418*/ 	.word	0x00000910
        /*041c*/ 	.word	0x000000ff
        /*0420*/ 	.word	0x000000c0
        /*0424*/ 	.short	0x0100
        /*0426*/ 	.byte	0x05
	.zero		1


	//   ....[49]....
        /*0428*/ 	.word	0x00000920
        /*042c*/ 	.word	0x000000ff
        /*0430*/ 	.word	0x000002a0
        /*0434*/ 	.short	0x0100
        /*0436*/ 	.byte	0x05
	.zero		1


	//   ....[50]....
        /*0438*/ 	.word	0x00000930
        /*043c*/ 	.word	0x000000ff
        /*0440*/ 	.word	0x000000c8
        /*0444*/ 	.short	0x0100
        /*0446*/ 	.byte	0x05
	.zero		1


	//   ....[51]....
        /*0448*/ 	.word	0x00000940
        /*044c*/ 	.word	0x000000ff
        /*0450*/ 	.word	0x000002a8
        /*0454*/ 	.short	0x0100
        /*0456*/ 	.byte	0x05
	.zero		1


	//   ....[52]....
        /*0458*/ 	.word	0x00000950
        /*045c*/ 	.word	0x000000ff
        /*0460*/ 	.word	0x000000d0
        /*0464*/ 	.short	0x0100
        /*0466*/ 	.byte	0x05
	.zero		1


	//   ....[53]....
        /*0468*/ 	.word	0x00000960
        /*046c*/ 	.word	0x000000ff
        /*0470*/ 	.word	0x000002b0
        /*0474*/ 	.short	0x0100
        /*0476*/ 	.byte	0x05
	.zero		1


	//   ....[54]....
        /*0478*/ 	.word	0x00000970
        /*047c*/ 	.word	0x000000ff
        /*0480*/ 	.word	0x000000d8
        /*0484*/ 	.short	0x0100
        /*0486*/ 	.byte	0x05
	.zero		1


	//   ....[55]....
        /*0488*/ 	.word	0x00000980
        /*048c*/ 	.word	0x000000ff
        /*0490*/ 	.word	0x000002b8
        /*0494*/ 	.short	0x0100
        /*0496*/ 	.byte	0x05
	.zero		1


	//   ....[56]....
        /*0498*/ 	.word	0x00000990
        /*049c*/ 	.word	0x000000ff
        /*04a0*/ 	.word	0x000000e0
        /*04a4*/ 	.short	0x0100
        /*04a6*/ 	.byte	0x05
	.zero		1


	//   ....[57]....
        /*04a8*/ 	.word	0x000009a0
        /*04ac*/ 	.word	0x000000ff
        /*04b0*/ 	.word	0x000002c0
        /*04b4*/ 	.short	0x0100
        /*04b6*/ 	.byte	0x05
	.zero		1


	//   ....[58]....
        /*04b8*/ 	.word	0x000009b0
        /*04bc*/ 	.word	0x000000ff
        /*04c0*/ 	.word	0x000000e8
        /*04c4*/ 	.short	0x0100
        /*04c6*/ 	.byte	0x05
	.zero		1


	//   ....[59]....
        /*04c8*/ 	.word	0x000009c0
        /*04cc*/ 	.word	0x000000ff
        /*04d0*/ 	.word	0x000002c8
        /*04d4*/ 	.short	0x0100
        /*04d6*/ 	.byte	0x05
	.zero		1


	//   ....[60]....
        /*04d8*/ 	.word	0x000009d0
        /*04dc*/ 	.word	0x000000ff
        /*04e0*/ 	.word	0x000000f0
        /*04e4*/ 	.short	0x0100
        /*04e6*/ 	.byte	0x05
	.zero		1


	//   ....[61]....
        /*04e8*/ 	.word	0x000009e0
        /*04ec*/ 	.word	0x000000ff
        /*04f0*/ 	.word	0x000002d0
        /*04f4*/ 	.short	0x0100
        /*04f6*/ 	.byte	0x05
	.zero		1


	//   ....[62]....
        /*04f8*/ 	.word	0x000009f0
        /*04fc*/ 	.word	0x000000ff
        /*0500*/ 	.word	0x000000f8
        /*0504*/ 	.short	0x0100
        /*0506*/ 	.byte	0x05
	.zero		1


	//   ....[63]....
        /*0508*/ 	.word	0x00000a00
        /*050c*/ 	.word	0x000000ff
        /*0510*/ 	.word	0x000002d8
        /*0514*/ 	.short	0x0100
        /*0516*/ 	.byte	0x05
	.zero		1


	//   ....[64]....
        /*0518*/ 	.word	0x00000a10
        /*051c*/ 	.word	0x000000ff
        /*0520*/ 	.word	0x00000100
        /*0524*/ 	.short	0x0100
        /*0526*/ 	.byte	0x05
	.zero		1


	//   ....[65]....
        /*0528*/ 	.word	0x00000a20
        /*052c*/ 	.word	0x000000ff
        /*0530*/ 	.word	0x000002e0
        /*0534*/ 	.short	0x0100
        /*0536*/ 	.byte	0x05
	.zero		1


	//   ....[66]....
        /*0538*/ 	.word	0x00000a30
        /*053c*/ 	.word	0x000000ff
        /*0540*/ 	.word	0x00000108
        /*0544*/ 	.short	0x0100
        /*0546*/ 	.byte	0x05
	.zero		1


	//   ....[67]....
        /*0548*/ 	.word	0x00000a40
        /*054c*/ 	.word	0x000000ff
        /*0550*/ 	.word	0x000002e8
        /*0554*/ 	.short	0x0100
        /*0556*/ 	.byte	0x05
	.zero		1


	//   ....[68]....
        /*0558*/ 	.word	0x00000a50
        /*055c*/ 	.word	0x000000ff
        /*0560*/ 	.word	0x00000110
        /*0564*/ 	.short	0x0100
        /*0566*/ 	.byte	0x05
	.zero		1


	//   ....[69]....
        /*0568*/ 	.word	0x00000a60
        /*056c*/ 	.word	0x000000ff
        /*0570*/ 	.word	0x000002f0
        /*0574*/ 	.short	0x0100
        /*0576*/ 	.byte	0x05
	.zero		1


	//   ....[70]....
        /*0578*/ 	.word	0x00000a70
        /*057c*/ 	.word	0x000000ff
        /*0580*/ 	.word	0x00000118
        /*0584*/ 	.short	0x0100
        /*0586*/ 	.byte	0x05
	.zero		1


	//   ....[71]....
        /*0588*/ 	.word	0x00000a80
        /*058c*/ 	.word	0x000000ff
        /*0590*/ 	.word	0x000002f8
        /*0594*/ 	.short	0x0100
        /*0596*/ 	.byte	0x05
	.zero		1


	//   ....[72]....
        /*0598*/ 	.word	0x00000a90
        /*059c*/ 	.word	0x000000ff
        /*05a0*/ 	.word	0x00000120
        /*05a4*/ 	.short	0x0100
        /*05a6*/ 	.byte	0x05
	.zero		1


	//   ....[73]....
        /*05a8*/ 	.word	0x00000aa0
        /*05ac*/ 	.word	0x000000ff
        /*05b0*/ 	.word	0x00000300
        /*05b4*/ 	.short	0x0100
        /*05b6*/ 	.byte	0x05
	.zero		1


	//   ....[74]....
        /*05b8*/ 	.word	0x00000ab0
        /*05bc*/ 	.word	0x000000ff
        /*05c0*/ 	.word	0x00000128
        /*05c4*/ 	.short	0x0100
        /*05c6*/ 	.byte	0x05
	.zero		1


	//   ....[75]....
        /*05c8*/ 	.word	0x00000ac0
        /*05cc*/ 	.word	0x000000ff
        /*05d0*/ 	.word	0x00000308
        /*05d4*/ 	.short	0x0100
        /*05d6*/ 	.byte	0x05
	.zero		1


	//   ....[76]....
        /*05d8*/ 	.word	0x00000ad0
        /*05dc*/ 	.word	0x000000ff
        /*05e0*/ 	.word	0x00000130
        /*05e4*/ 	.short	0x0100
        /*05e6*/ 	.byte	0x05
	.zero		1


	//   ....[77]....
        /*05e8*/ 	.word	0x00000ae0
        /*05ec*/ 	.word	0x000000ff
        /*05f0*/ 	.word	0x00000310
        /*05f4*/ 	.short	0x0100
        /*05f6*/ 	.byte	0x05
	.zero		1


	//   ....[78]....
        /*05f8*/ 	.word	0x00000af0
        /*05fc*/ 	.word	0x000000ff
        /*0600*/ 	.word	0x00000138
        /*0604*/ 	.short	0x0100
        /*0606*/ 	.byte	0x05
	.zero		1


	//   ....[79]....
        /*0608*/ 	.word	0x00000b00
        /*060c*/ 	.word	0x000000ff
        /*0610*/ 	.word	0x00000318
        /*0614*/ 	.short	0x0100
        /*0616*/ 	.byte	0x05
	.zero		1


	//   ....[80]....
        /*0618*/ 	.word	0x00000b10
        /*061c*/ 	.word	0x000000ff
        /*0620*/ 	.word	0x00000140
        /*0624*/ 	.short	0x0100
        /*0626*/ 	.byte	0x05
	.zero		1


	//   ....[81]....
        /*0628*/ 	.word	0x00000b20
        /*062c*/ 	.word	0x000000ff
        /*0630*/ 	.word	0x00000320
        /*0634*/ 	.short	0x0100
        /*0636*/ 	.byte	0x05
	.zero		1


	//   ....[82]....
        /*0638*/ 	.word	0x00000b30
        /*063c*/ 	.word	0x000000ff
        /*0640*/ 	.word	0x00000148
        /*0644*/ 	.short	0x0100
        /*0646*/ 	.byte	0x05
	.zero		1


	//   ....[83]....
        /*0648*/ 	.word	0x00000b40
        /*064c*/ 	.word	0x000000ff
        /*0650*/ 	.word	0x00000328
        /*0654*/ 	.short	0x0100
        /*0656*/ 	.byte	0x05
	.zero		1


	//   ....[84]....
        /*0658*/ 	.word	0x00000b50
        /*065c*/ 	.word	0x000000ff
        /*0660*/ 	.word	0x00000150
        /*0664*/ 	.short	0x0100
        /*0666*/ 	.byte	0x05
	.zero		1


	//   ....[85]....
        /*0668*/ 	.word	0x00000b60
        /*066c*/ 	.word	0x000000ff
        /*0670*/ 	.word	0x00000330
        /*0674*/ 	.short	0x0100
        /*0676*/ 	.byte	0x05
	.zero		1


	//   ....[86]....
        /*0678*/ 	.word	0x00000b70
        /*067c*/ 	.word	0x000000ff
        /*0680*/ 	.word	0x00000158
        /*0684*/ 	.short	0x0100
        /*0686*/ 	.byte	0x05
	.zero		1


	//   ....[87]....
        /*0688*/ 	.word	0x00000b80
        /*068c*/ 	.word	0x000000ff
        /*0690*/ 	.word	0x00000338
        /*0694*/ 	.short	0x0100
        /*0696*/ 	.byte	0x05
	.zero		1


	//   ....[88]....
        /*0698*/ 	.word	0x00000b90
        /*069c*/ 	.word	0x000000ff
        /*06a0*/ 	.word	0x00000160
        /*06a4*/ 	.short	0x0100
        /*06a6*/ 	.byte	0x05
	.zero		1


	//   ....[89]....
        /*06a8*/ 	.word	0x00000ba0
        /*06ac*/ 	.word	0x000000ff
        /*06b0*/ 	.word	0x00000340
        /*06b4*/ 	.short	0x0100
        /*06b6*/ 	.byte	0x05
	.zero		1


	//   ....[90]....
        /*06b8*/ 	.word	0x00000bb0
        /*06bc*/ 	.word	0x000000ff
        /*06c0*/ 	.word	0x00000168
        /*06c4*/ 	.short	0x0100
        /*06c6*/ 	.byte	0x05
	.zero		1


	//   ....[91]....
        /*06c8*/ 	.word	0x00000bc0
        /*06cc*/ 	.word	0x000000ff
        /*06d0*/ 	.word	0x00000348
        /*06d4*/ 	.short	0x0100
        /*06d6*/ 	.byte	0x05
	.zero		1


	//   ....[92]....
        /*06d8*/ 	.word	0x00000bd0
        /*06dc*/ 	.word	0x000000ff
        /*06e0*/ 	.word	0x00000170
        /*06e4*/ 	.short	0x0100
        /*06e6*/ 	.byte	0x05
	.zero		1


	//   ....[93]....
        /*06e8*/ 	.word	0x00000be0
        /*06ec*/ 	.word	0x000000ff
        /*06f0*/ 	.word	0x00000350
        /*06f4*/ 	.short	0x0100
        /*06f6*/ 	.byte	0x05
	.zero		1


	//   ....[94]....
        /*06f8*/ 	.word	0x00000bf0
        /*06fc*/ 	.word	0x000000ff
        /*0700*/ 	.word	0x00000178
        /*0704*/ 	.short	0x0100
        /*0706*/ 	.byte	0x05
	.zero		1


	//   ....[95]....
        /*0708*/ 	.word	0x00000c00
        /*070c*/ 	.word	0x000000ff
        /*0710*/ 	.word	0x00000358
        /*0714*/ 	.short	0x0100
        /*0716*/ 	.byte	0x05
	.zero		1


	//   ....[96]....
        /*0718*/ 	.word	0x00000c10
        /*071c*/ 	.word	0x000000ff
        /*0720*/ 	.word	0x00000180
        /*0724*/ 	.short	0x0100
        /*0726*/ 	.byte	0x05
	.zero		1


	//   ....[97]....
        /*0728*/ 	.word	0x00000c20
        /*072c*/ 	.word	0x000000ff
        /*0730*/ 	.word	0x00000360
        /*0734*/ 	.short	0x0100
        /*0736*/ 	.byte	0x05
	.zero		1


	//   ....[98]....
        /*0738*/ 	.word	0x00000c30
        /*073c*/ 	.word	0x000000ff
        /*0740*/ 	.word	0x00000188
        /*0744*/ 	.short	0x0100
        /*0746*/ 	.byte	0x05
	.zero		1


	//   ....[99]....
        /*0748*/ 	.word	0x00000c40
        /*074c*/ 	.word	0x000000ff
        /*0750*/ 	.word	0x00000368
        /*0754*/ 	.short	0x0100
        /*0756*/ 	.byte	0x05
	.zero		1


	//   ....[100]....
        /*0758*/ 	.word	0x00000c50
        /*075c*/ 	.word	0x000000ff
        /*0760*/ 	.word	0x00000190
        /*0764*/ 	.short	0x0100
        /*0766*/ 	.byte	0x05
	.zero		1


	//   ....[101]....
        /*0768*/ 	.word	0x00000c60
        /*076c*/ 	.word	0x000000ff
        /*0770*/ 	.word	0x00000370
        /*0774*/ 	.short	0x0100
        /*0776*/ 	.byte	0x05
	.zero		1


	//   ....[102]....
        /*0778*/ 	.word	0x00000c70
        /*077c*/ 	.word	0x000000ff
        /*0780*/ 	.word	0x00000198
        /*0784*/ 	.short	0x0100
        /*0786*/ 	.byte	0x05
	.zero		1


	//   ....[103]....
        /*0788*/ 	.word	0x00000c80
        /*078c*/ 	.word	0x000000ff
        /*0790*/ 	.word	0x00000378
        /*0794*/ 	.short	0x0100
        /*0796*/ 	.byte	0x05
	.zero		1


	//   ....[104]....
        /*0798*/ 	.word	0x00000c90
        /*079c*/ 	.word	0x000000ff
        /*07a0*/ 	.word	0x000001a0
        /*07a4*/ 	.short	0x0100
        /*07a6*/ 	.byte	0x05
	.zero		1


	//   ....[105]....
        /*07a8*/ 	.word	0x00000ca0
        /*07ac*/ 	.word	0x000000ff
        /*07b0*/ 	.word	0x00000380
        /*07b4*/ 	.short	0x0100
        /*07b6*/ 	.byte	0x05
	.zero		1


	//   ....[106]....
        /*07b8*/ 	.word	0x00000cb0
        /*07bc*/ 	.word	0x000000ff
        /*07c0*/ 	.word	0x000001a8
        /*07c4*/ 	.short	0x0100
        /*07c6*/ 	.byte	0x05
	.zero		1


	//   ....[107]....
        /*07c8*/ 	.word	0x00000cc0
        /*07cc*/ 	.word	0x000000ff
        /*07d0*/ 	.word	0x00000388
        /*07d4*/ 	.short	0x0100
        /*07d6*/ 	.byte	0x05
	.zero		1


	//   ....[108]....
        /*07d8*/ 	.word	0x00000cd0
        /*07dc*/ 	.word	0x000000ff
        /*07e0*/ 	.word	0x000001b0
        /*07e4*/ 	.short	0x0100
        /*07e6*/ 	.byte	0x05
	.zero		1


	//   ....[109]....
        /*07e8*/ 	.word	0x00000ce0
        /*07ec*/ 	.word	0x000000ff
        /*07f0*/ 	.word	0x00000390
        /*07f4*/ 	.short	0x0100
        /*07f6*/ 	.byte	0x05
	.zero		1


	//   ....[110]....
        /*07f8*/ 	.word	0x00000cf0
        /*07fc*/ 	.word	0x000000ff
        /*0800*/ 	.word	0x000001b8
        /*0804*/ 	.short	0x0100
        /*0806*/ 	.byte	0x05
	.zero		1


	//   ....[111]....
        /*0808*/ 	.word	0x00000d00
        /*080c*/ 	.word	0x000000ff
        /*0810*/ 	.word	0x00000398
        /*0814*/ 	.short	0x0100
        /*0816*/ 	.byte	0x05
	.zero		1


	//   ....[112]....
        /*0818*/ 	.word	0x00000d10
        /*081c*/ 	.word	0x000000ff
        /*0820*/ 	.word	0x000001c0
        /*0824*/ 	.short	0x0100
        /*0826*/ 	.byte	0x05
	.zero		1


	//   ....[113]....
        /*0828*/ 	.word	0x00000d20
        /*082c*/ 	.word	0x000000ff
        /*0830*/ 	.word	0x000003a0
        /*0834*/ 	.short	0x0100
        /*0836*/ 	.byte	0x05
	.zero		1


	//   ....[114]....
        /*0838*/ 	.word	0x00000d30
        /*083c*/ 	.word	0x000000ff
        /*0840*/ 	.word	0x000001c8
        /*0844*/ 	.short	0x0100
        /*0846*/ 	.byte	0x05
	.zero		1


	//   ....[115]....
        /*0848*/ 	.word	0x00000d40
        /*084c*/ 	.word	0x000000ff
        /*0850*/ 	.word	0x000003a8
        /*0854*/ 	.short	0x0100
        /*0856*/ 	.byte	0x05
	.zero		1


	//   ....[116]....
        /*0858*/ 	.word	0x00000d50
        /*085c*/ 	.word	0x000000ff
        /*0860*/ 	.word	0x000001d0
        /*0864*/ 	.short	0x0100
        /*0866*/ 	.byte	0x05
	.zero		1


	//   ....[117]....
        /*0868*/ 	.word	0x00000d60
        /*086c*/ 	.word	0x000000ff
        /*0870*/ 	.word	0x000003b0
        /*0874*/ 	.short	0x0100
        /*0876*/ 	.byte	0x05
	.zero		1


	//   ....[118]....
        /*0878*/ 	.word	0x00000d70
        /*087c*/ 	.word	0x000000ff
        /*0880*/ 	.word	0x000001d8
        /*0884*/ 	.short	0x0100
        /*0886*/ 	.byte	0x05
	.zero		1


	//   ....[119]....
        /*0888*/ 	.word	0x00000d80
        /*088c*/ 	.word	0x000000ff
        /*0890*/ 	.word	0x000003b8
        /*0894*/ 	.short	0x0100
        /*0896*/ 	.byte	0x05
	.zero		1


	//   ....[120]....
        /*0898*/ 	.word	0x00000eb0
        /*089c*/ 	.word	0x000000ff
        /*08a0*/ 	.word	0x000003c0
        /*08a4*/ 	.short	0x0100
        /*08a6*/ 	.byte	0x07
	.zero		1


	//   ....[121]....
        /*08a8*/ 	.word	0x00000ec0
        /*08ac*/ 	.word	0x000000ff
        /*08b0*/ 	.word	0x000003d8
        /*08b4*/ 	.short	0x0100
        /*08b6*/ 	.byte	0x07
	.zero		1


	//   ....[122]....
        /*08b8*/ 	.word	0x00000ed0
        /*08bc*/ 	.word	0x000000ff
        /*08c0*/ 	.word	0x000003c8
        /*08c4*/ 	.short	0x0100
        /*08c6*/ 	.byte	0x07
	.zero		1


	//   ....[123]....
        /*08c8*/ 	.word	0x00000ee0
        /*08cc*/ 	.word	0x000000ff
        /*08d0*/ 	.word	0x000003e0
        /*08d4*/ 	.short	0x0100
        /*08d6*/ 	.byte	0x07
	.zero		1


	//   ....[124]....
        /*08d8*/ 	.word	0x00000ef0
        /*08dc*/ 	.word	0x000000ff
        /*08e0*/ 	.word	0x000003d0
        /*08e4*/ 	.short	0x0100
        /*08e6*/ 	.byte	0x07
	.zero		1


	//   ....[125]....
        /*08e8*/ 	.word	0x00000f00
        /*08ec*/ 	.word	0x000000ff
        /*08f0*/ 	.word	0x000003e8
        /*08f4*/ 	.short	0x0100
        /*08f6*/ 	.byte	0x07
	.zero		1


	//   ....[126]....
        /*08f8*/ 	.word	0x00000fe0
        /*08fc*/ 	.word	0x000000ff
        /*0900*/ 	.word	0x000003f0
        /*0904*/ 	.short	0x0100
        /*0906*/ 	.byte	0x05
	.zero		1


	//   ....[127]....
        /*0908*/ 	.word	0x00000ff0
        /*090c*/ 	.word	0x000000ff
        /*0910*/ 	.word	0x000003f8
        /*0914*/ 	.short	0x0100
        /*0916*/ 	.byte	0x05
	.zero		1


	//   ....[128]....
        /*0918*/ 	.word	0x00001120
        /*091c*/ 	.word	0x000000ff
        /*0920*/ 	.word	0x00000400
        /*0924*/ 	.short	0x0100
        /*0926*/ 	.byte	0x05
	.zero		1


	//   ....[129]....
        /*0928*/ 	.word	0x00001130
        /*092c*/ 	.word	0x000000ff
        /*0930*/ 	.word	0x00000410
        /*0934*/ 	.short	0x0100
        /*0936*/ 	.byte	0x05
	.zero		1


	//   ....[130]....
        /*0938*/ 	.word	0x00001140
        /*093c*/ 	.word	0x000000ff
        /*0940*/ 	.word	0x00000408
        /*0944*/ 	.short	0x0100
        /*0946*/ 	.byte	0x05
	.zero		1


	//   ....[131]....
        /*0948*/ 	.word	0x00001150
        /*094c*/ 	.word	0x000000ff
        /*0950*/ 	.word	0x00000418
        /*0954*/ 	.short	0x0100
        /*0956*/ 	.byte	0x05
	.zero		1


	//   ....[132]....
        /*0958*/ 	.word	0x00001270
        /*095c*/ 	.word	0x000000ff
        /*0960*/ 	.word	0x00000420
        /*0964*/ 	.short	0x0100
        /*0966*/ 	.byte	0x07
	.zero		1


	//   ....[133]....
        /*0968*/ 	.word	0x00001280
        /*096c*/ 	.word	0x000000ff
        /*0970*/ 	.word	0x00000440
        /*0974*/ 	.short	0x0100
        /*0976*/ 	.byte	0x07
	.zero		1


	//   ....[134]....
        /*0978*/ 	.word	0x00001290
        /*097c*/ 	.word	0x000000ff
        /*0980*/ 	.word	0x00000428
        /*0984*/ 	.short	0x0100
        /*0986*/ 	.byte	0x07
	.zero		1


	//   ....[135]....
        /*0988*/ 	.word	0x000012a0
        /*098c*/ 	.word	0x000000ff
        /*0990*/ 	.word	0x00000448
        /*0994*/ 	.short	0x0100
        /*0996*/ 	.byte	0x07
	.zero		1


	//   ....[136]....
        /*0998*/ 	.word	0x000012b0
        /*099c*/ 	.word	0x000000ff
        /*09a0*/ 	.word	0x00000430
        /*09a4*/ 	.short	0x0100
        /*09a6*/ 	.byte	0x07
	.zero		1


	//   ....[137]....
        /*09a8*/ 	.word	0x000012c0
        /*09ac*/ 	.word	0x000000ff
        /*09b0*/ 	.word	0x00000450
        /*09b4*/ 	.short	0x0100
        /*09b6*/ 	.byte	0x07
	.zero		1


	//   ....[138]....
        /*09b8*/ 	.word	0x000012d0
        /*09bc*/ 	.word	0x000000ff
        /*09c0*/ 	.word	0x00000438
        /*09c4*/ 	.short	0x0100
        /*09c6*/ 	.byte	0x07
	.zero		1


	//   ....[139]....
        /*09c8*/ 	.word	0x000012e0
        /*09cc*/ 	.word	0x000000ff
        /*09d0*/ 	.word	0x00000458
        /*09d4*/ 	.short	0x0100
        /*09d6*/ 	.byte	0x07
	.zero		1


	//   ....[140]....
        /*09d8*/ 	.word	0x000013d0
        /*09dc*/ 	.word	0x000000ff
        /*09e0*/ 	.word	0x00000460
        /*09e4*/ 	.short	0x0100
        /*09e6*/ 	.byte	0x05
	.zero		1


	//   ....[141]....
        /*09e8*/ 	.word	0x000013e0
        /*09ec*/ 	.word	0x000000ff
        /*09f0*/ 	.word	0x00000470
        /*09f4*/ 	.short	0x0100
        /*09f6*/ 	.byte	0x05
	.zero		1


	//   ....[142]....
        /*09f8*/ 	.word	0x000013f0
        /*09fc*/ 	.word	0x000000ff
        /*0a00*/ 	.word	0x00000468
        /*0a04*/ 	.short	0x0100
        /*0a06*/ 	.byte	0x05
	.zero		1


	//   ....[143]....
        /*0a08*/ 	.word	0x00001400
        /*0a0c*/ 	.word	0x000000ff
        /*0a10*/ 	.word	0x00000478
        /*0a14*/ 	.short	0x0100
        /*0a16*/ 	.byte	0x05
	.zero		1


	//   ....[144]....
        /*0a18*/ 	.word	0x000014f0
        /*0a1c*/ 	.word	0x000000ff
        /*0a20*/ 	.word	0x00000480
        /*0a24*/ 	.short	0x0100
        /*0a26*/ 	.byte	0x04
	.zero		1


	//   ....[145]....
        /*0a28*/ 	.word	0x00001f00
        /*0a2c*/ 	.word	0x00000003
        /*0a30*/ 	.word	0x00000470
        /*0a34*/ 	.short	0x010a
        /*0a36*/ 	.byte	0xff
	.zero		1


	//   ....[146]....
        /*0a38*/ 	.word	0x00001f30
        /*0a3c*/ 	.word	0x00000003
        /*0a40*/ 	.word	0x00000460
        /*0a44*/ 	.short	0x0101
        /*0a46*/ 	.byte	0xff
	.zero		1


	//   ....[147]....
        /*0a48*/ 	.word	0x00002040
        /*0a4c*/ 	.word	0x000000ff
        /*0a50*/ 	.word	0x000001e0
        /*0a54*/ 	.short	0x010a
        /*0a56*/ 	.byte	0x05
	.zero		1


	//   ....[148]....
        /*0a58*/ 	.word	0x00002100
        /*0a5c*/ 	.word	0x000000ff
        /*0a60*/ 	.word	0x000001e0
        /*0a64*/ 	.short	0x010a
        /*0a66*/ 	.byte	0x21
	.zero		1


	//   ....[149]....
        /*0a68*/ 	.word	0x000022b0
        /*0a6c*/ 	.word	0x000000ff
        /*0a70*/ 	.word	0x000001e0
        /*0a74*/ 	.short	0x010a
        /*0a76*/ 	.byte	0x08
	.zero		1


	//   ....[150]....
        /*0a78*/ 	.word	0x000023b0
        /*0a7c*/ 	.word	0x000000ff
        /*0a80*/ 	.word	0x000003f8
        /*0a84*/ 	.short	0x0101
        /*0a86*/ 	.byte	0x04
	.zero		1


	//   ....[151]....
        /*0a88*/ 	.word	0x000023d0
        /*0a8c*/ 	.word	0x000000ff
        /*0a90*/ 	.word	0x000001e0
        /*0a94*/ 	.short	0x010a
        /*0a96*/ 	.byte	0x05
	.zero		1


	//   ....[152]....
        /*0a98*/ 	.word	0x00002450
        /*0a9c*/ 	.word	0x000000ff
        /*0aa0*/ 	.word	0x000001e0
        /*0aa4*/ 	.short	0x010a
        /*0aa6*/ 	.byte	0x11
	.zero		1


	//   ....[153]....
        /*0aa8*/ 	.word	0x000025e0
        /*0aac*/ 	.word	0x000000ff
        /*0ab0*/ 	.word	0x000001e0
        /*0ab4*/ 	.short	0x010a
        /*0ab6*/ 	.byte	0x08
	.zero		1


	//   ....[154]....
        /*0ab8*/ 	.word	0x00002730
        /*0abc*/ 	.word	0x00000002
        /*0ac0*/ 	.word	0x00000400
        /*0ac4*/ 	.short	0x010a
        /*0ac6*/ 	.byte	0xff
	.zero		1


	//   ....[155]....
        /*0ac8*/ 	.word	0x000027f0
        /*0acc*/ 	.word	0x00000002
        /*0ad0*/ 	.word	0x00000000
        /*0ad4*/ 	.short	0x0101
        /*0ad6*/ 	.byte	0xff
	.zero		1


	//   ....[156]....
        /*0ad8*/ 	.word	0x00002d50
        /*0adc*/ 	.word	0x000000ff
        /*0ae0*/ 	.word	0x00000000
        /*0ae4*/ 	.short	0x010a
        /*0ae6*/ 	.byte	0x05
	.zero		1


	//   ....[157]....
        /*0ae8*/ 	.word	0x00002de0
        /*0aec*/ 	.word	0x000000ff
        /*0af0*/ 	.word	0x00000000
        /*0af4*/ 	.short	0x010a
        /*0af6*/ 	.byte	0x05
	.zero		1


	//   ....[158]....
        /*0af8*/ 	.word	0x00002e70
        /*0afc*/ 	.word	0x000000ff
        /*0b00*/ 	.word	0x00000000
        /*0b04*/ 	.short	0x010a
        /*0b06*/ 	.byte	0x05
	.zero		1


	//   ....[159]....
        /*0b08*/ 	.word	0x00002f00
        /*0b0c*/ 	.word	0x000000ff
        /*0b10*/ 	.word	0x00000000
        /*0b14*/ 	.short	0x010a
        /*0b16*/ 	.byte	0x05
	.zero		1


	//   ....[160]....
        /*0b18*/ 	.word	0x00002f90
        /*0b1c*/ 	.word	0x000000ff
        /*0b20*/ 	.word	0x00000000
        /*0b24*/ 	.short	0x010a
        /*0b26*/ 	.byte	0x05
	.zero		1


	//   ....[161]....
        /*0b28*/ 	.word	0x00003020
        /*0b2c*/ 	.word	0x000000ff
        /*0b30*/ 	.word	0x00000000
        /*0b34*/ 	.short	0x010a
        /*0b36*/ 	.byte	0x05
	.zero		1


	//   ....[162]....
        /*0b38*/ 	.word	0x000030b0
        /*0b3c*/ 	.word	0x000000ff
        /*0b40*/ 	.word	0x00000000
        /*0b44*/ 	.short	0x010a
        /*0b46*/ 	.byte	0x05
	.zero		1


	//   ....[163]....
        /*0b48*/ 	.word	0x00003140
        /*0b4c*/ 	.word	0x000000ff
        /*0b50*/ 	.word	0x00000000
        /*0b54*/ 	.short	0x010a
        /*0b56*/ 	.byte	0x05
	.zero		1


	//   ....[164]....
        /*0b58*/ 	.word	0x000031d0
        /*0b5c*/ 	.word	0x000000ff
        /*0b60*/ 	.word	0x00000000
        /*0b64*/ 	.short	0x010a
        /*0b66*/ 	.byte	0x05
	.zero		1


	//   ....[165]....
        /*0b68*/ 	.word	0x00003260
        /*0b6c*/ 	.word	0x000000ff
        /*0b70*/ 	.word	0x00000000
        /*0b74*/ 	.short	0x010a
        /*0b76*/ 	.byte	0x05
	.zero		1


	//   ....[166]....
        /*0b78*/ 	.word	0x000032f0
        /*0b7c*/ 	.word	0x000000ff
        /*0b80*/ 	.word	0x00000000
        /*0b84*/ 	.short	0x010a
        /*0b86*/ 	.byte	0x05
	.zero		1


	//   ....[167]....
        /*0b88*/ 	.word	0x00003380
        /*0b8c*/ 	.word	0x000000ff
        /*0b90*/ 	.word	0x00000000
        /*0b94*/ 	.short	0x010a
        /*0b96*/ 	.byte	0x05
	.zero		1


	//   ....[168]....
        /*0b98*/ 	.word	0x00003410
        /*0b9c*/ 	.word	0x000000ff
        /*0ba0*/ 	.word	0x00000000
        /*0ba4*/ 	.short	0x010a
        /*0ba6*/ 	.byte	0x05
	.zero		1


	//   ....[169]....
        /*0ba8*/ 	.word	0x000034a0
        /*0bac*/ 	.word	0x000000ff
        /*0bb0*/ 	.word	0x00000000
        /*0bb4*/ 	.short	0x010a
        /*0bb6*/ 	.byte	0x05
	.zero		1


	//   ....[170]....
        /*0bb8*/ 	.word	0x00003530
        /*0bbc*/ 	.word	0x000000ff
        /*0bc0*/ 	.word	0x00000000
        /*0bc4*/ 	.short	0x010a
        /*0bc6*/ 	.byte	0x05
	.zero		1


	//   ....[171]....
        /*0bc8*/ 	.word	0x000035c0
        /*0bcc*/ 	.word	0x000000ff
        /*0bd0*/ 	.word	0x00000000
        /*0bd4*/ 	.short	0x010a
        /*0bd6*/ 	.byte	0x05
	.zero		1


	//   ....[172]....
        /*0bd8*/ 	.word	0x00003650
        /*0bdc*/ 	.word	0x000000ff
        /*0be0*/ 	.word	0x00000000
        /*0be4*/ 	.short	0x010a
        /*0be6*/ 	.byte	0x05
	.zero		1


	//   ....[173]....
        /*0be8*/ 	.word	0x000036e0
        /*0bec*/ 	.word	0x000000ff
        /*0bf0*/ 	.word	0x00000000
        /*0bf4*/ 	.short	0x010a
        /*0bf6*/ 	.byte	0x05
	.zero		1


	//   ....[174]....
        /*0bf8*/ 	.word	0x00003770
        /*0bfc*/ 	.word	0x000000ff
        /*0c00*/ 	.word	0x00000000
        /*0c04*/ 	.short	0x010a
        /*0c06*/ 	.byte	0x05
	.zero		1


	//   ....[175]....
        /*0c08*/ 	.word	0x00003800
        /*0c0c*/ 	.word	0x000000ff
        /*0c10*/ 	.word	0x00000000
        /*0c14*/ 	.short	0x010a
        /*0c16*/ 	.byte	0x05
	.zero		1


	//   ....[176]....
        /*0c18*/ 	.word	0x00003890
        /*0c1c*/ 	.word	0x000000ff
        /*0c20*/ 	.word	0x00000000
        /*0c24*/ 	.short	0x010a
        /*0c26*/ 	.byte	0x05
	.zero		1


	//   ....[177]....
        /*0c28*/ 	.word	0x00003920
        /*0c2c*/ 	.word	0x000000ff
        /*0c30*/ 	.word	0x00000000
        /*0c34*/ 	.short	0x010a
        /*0c36*/ 	.byte	0x05
	.zero		1


	//   ....[178]....
        /*0c38*/ 	.word	0x000039b0
        /*0c3c*/ 	.word	0x000000ff
        /*0c40*/ 	.word	0x00000000
        /*0c44*/ 	.short	0x010a
        /*0c46*/ 	.byte	0x05
	.zero		1


	//   ....[179]....
        /*0c48*/ 	.word	0x00003a40
        /*0c4c*/ 	.word	0x000000ff
        /*0c50*/ 	.word	0x00000000
        /*0c54*/ 	.short	0x010a
        /*0c56*/ 	.byte	0x05
	.zero		1


	//   ....[180]....
        /*0c58*/ 	.word	0x00003ad0
        /*0c5c*/ 	.word	0x000000ff
        /*0c60*/ 	.word	0x00000000
        /*0c64*/ 	.short	0x010a
        /*0c66*/ 	.byte	0x05
	.zero		1


	//   ....[181]....
        /*0c68*/ 	.word	0x00003b60
        /*0c6c*/ 	.word	0x000000ff
        /*0c70*/ 	.word	0x00000000
        /*0c74*/ 	.short	0x010a
        /*0c76*/ 	.byte	0x05
	.zero		1


	//   ....[182]....
        /*0c78*/ 	.word	0x00003bf0
        /*0c7c*/ 	.word	0x000000ff
        /*0c80*/ 	.word	0x00000000
        /*0c84*/ 	.short	0x010a
        /*0c86*/ 	.byte	0x05
	.zero		1


	//   ....[183]....
        /*0c88*/ 	.word	0x00003c80
        /*0c8c*/ 	.word	0x000000ff
        /*0c90*/ 	.word	0x00000000
        /*0c94*/ 	.short	0x010a
        /*0c96*/ 	.byte	0x05
	.zero		1


	//   ....[184]....
        /*0c98*/ 	.word	0x00003d10
        /*0c9c*/ 	.word	0x000000ff
        /*0ca0*/ 	.word	0x00000000
        /*0ca4*/ 	.short	0x010a
        /*0ca6*/ 	.byte	0x05
	.zero		1


	//   ....[185]....
        /*0ca8*/ 	.word	0x00003da0
        /*0cac*/ 	.word	0x000000ff
        /*0cb0*/ 	.word	0x00000000
        /*0cb4*/ 	.short	0x010a
        /*0cb6*/ 	.byte	0x05
	.zero		1


	//   ....[186]....
        /*0cb8*/ 	.word	0x00003e30
        /*0cbc*/ 	.word	0x000000ff
        /*0cc0*/ 	.word	0x00000000
        /*0cc4*/ 	.short	0x010a
        /*0cc6*/ 	.byte	0x05
	.zero		1


	//   ....[187]....
        /*0cc8*/ 	.word	0x00003ec0
        /*0ccc*/ 	.word	0x000000ff
        /*0cd0*/ 	.word	0x00000000
        /*0cd4*/ 	.short	0x010a
        /*0cd6*/ 	.byte	0x05
	.zero		1


	//   ....[188]....
        /*0cd8*/ 	.word	0x00003f50
        /*0cdc*/ 	.word	0x000000ff
        /*0ce0*/ 	.word	0x00000000
        /*0ce4*/ 	.short	0x010a
        /*0ce6*/ 	.byte	0x05
	.zero		1


	//   ....[189]....
        /*0ce8*/ 	.word	0x00003fe0
        /*0cec*/ 	.word	0x000000ff
        /*0cf0*/ 	.word	0x00000000
        /*0cf4*/ 	.short	0x010a
        /*0cf6*/ 	.byte	0x05
	.zero		1


	//   ....[190]....
        /*0cf8*/ 	.word	0x00004070
        /*0cfc*/ 	.word	0x000000ff
        /*0d00*/ 	.word	0x00000000
        /*0d04*/ 	.short	0x010a
        /*0d06*/ 	.byte	0x05
	.zero		1


	//   ....[191]....
        /*0d08*/ 	.word	0x00004100
        /*0d0c*/ 	.word	0x000000ff
        /*0d10*/ 	.word	0x00000000
        /*0d14*/ 	.short	0x010a
        /*0d16*/ 	.byte	0x05
	.zero		1


	//   ....[192]....
        /*0d18*/ 	.word	0x00004190
        /*0d1c*/ 	.word	0x000000ff
        /*0d20*/ 	.word	0x00000000
        /*0d24*/ 	.short	0x010a
        /*0d26*/ 	.byte	0x05
	.zero		1


	//   ....[193]....
        /*0d28*/ 	.word	0x00004220
        /*0d2c*/ 	.word	0x000000ff
        /*0d30*/ 	.word	0x00000000
        /*0d34*/ 	.short	0x010a
        /*0d36*/ 	.byte	0x05
	.zero		1


	//   ....[194]....
        /*0d38*/ 	.word	0x000042b0
        /*0d3c*/ 	.word	0x000000ff
        /*0d40*/ 	.word	0x00000000
        /*0d44*/ 	.short	0x010a
        /*0d46*/ 	.byte	0x05
	.zero		1


	//   ....[195]....
        /*0d48*/ 	.word	0x00004340
        /*0d4c*/ 	.word	0x000000ff
        /*0d50*/ 	.word	0x00000000
        /*0d54*/ 	.short	0x010a
        /*0d56*/ 	.byte	0x05
	.zero		1


	//   ....[196]....
        /*0d58*/ 	.word	0x000043d0
        /*0d5c*/ 	.word	0x000000ff
        /*0d60*/ 	.word	0x00000000
        /*0d64*/ 	.short	0x010a
        /*0d66*/ 	.byte	0x05
	.zero		1


	//   ....[197]....
        /*0d68*/ 	.word	0x00004460
        /*0d6c*/ 	.word	0x000000ff
        /*0d70*/ 	.word	0x00000000
        /*0d74*/ 	.short	0x010a
        /*0d76*/ 	.byte	0x05
	.zero		1


	//   ....[198]....
        /*0d78*/ 	.word	0x000044f0
        /*0d7c*/ 	.word	0x000000ff
        /*0d80*/ 	.word	0x00000000
        /*0d84*/ 	.short	0x010a
        /*0d86*/ 	.byte	0x05
	.zero		1


	//   ....[199]....
        /*0d88*/ 	.word	0x00004580
        /*0d8c*/ 	.word	0x000000ff
        /*0d90*/ 	.word	0x00000000
        /*0d94*/ 	.short	0x010a
        /*0d96*/ 	.byte	0x05
	.zero		1


	//   ....[200]....
        /*0d98*/ 	.word	0x00004610
        /*0d9c*/ 	.word	0x000000ff
        /*0da0*/ 	.word	0x00000000
        /*0da4*/ 	.short	0x010a
        /*0da6*/ 	.byte	0x05
	.zero		1


	//   ....[201]....
        /*0da8*/ 	.word	0x000046a0
        /*0dac*/ 	.word	0x000000ff
        /*0db0*/ 	.word	0x00000000
        /*0db4*/ 	.short	0x010a
        /*0db6*/ 	.byte	0x05
	.zero		1


	//   ....[202]....
        /*0db8*/ 	.word	0x00004730
        /*0dbc*/ 	.word	0x000000ff
        /*0dc0*/ 	.word	0x00000000
        /*0dc4*/ 	.short	0x010a
        /*0dc6*/ 	.byte	0x05
	.zero		1


	//   ....[203]....
        /*0dc8*/ 	.word	0x000047c0
        /*0dcc*/ 	.word	0x000000ff
        /*0dd0*/ 	.word	0x00000000
        /*0dd4*/ 	.short	0x010a
        /*0dd6*/ 	.byte	0x05
	.zero		1


	//   ....[204]....
        /*0dd8*/ 	.word	0x00004850
        /*0ddc*/ 	.word	0x000000ff
        /*0de0*/ 	.word	0x00000000
        /*0de4*/ 	.short	0x010a
        /*0de6*/ 	.byte	0x05
	.zero		1


	//   ....[205]....
        /*0de8*/ 	.word	0x000048e0
        /*0dec*/ 	.word	0x000000ff
        /*0df0*/ 	.word	0x00000000
        /*0df4*/ 	.short	0x010a
        /*0df6*/ 	.byte	0x05
	.zero		1


	//   ....[206]....
        /*0df8*/ 	.word	0x00004970
        /*0dfc*/ 	.word	0x000000ff
        /*0e00*/ 	.word	0x00000000
        /*0e04*/ 	.short	0x010a
        /*0e06*/ 	.byte	0x05
	.zero		1


	//   ....[207]....
        /*0e08*/ 	.word	0x00004a00
        /*0e0c*/ 	.word	0x000000ff
        /*0e10*/ 	.word	0x00000000
        /*0e14*/ 	.short	0x010a
        /*0e16*/ 	.byte	0x05
	.zero		1


	//   ....[208]....
        /*0e18*/ 	.word	0x00004a90
        /*0e1c*/ 	.word	0x000000ff
        /*0e20*/ 	.word	0x00000000
        /*0e24*/ 	.short	0x010a
        /*0e26*/ 	.byte	0x05
	.zero		1


	//   ....[209]....
        /*0e28*/ 	.word	0x00004b20
        /*0e2c*/ 	.word	0x000000ff
        /*0e30*/ 	.word	0x00000000
        /*0e34*/ 	.short	0x010a
        /*0e36*/ 	.byte	0x05
	.zero		1


	//   ....[210]....
        /*0e38*/ 	.word	0x00004bb0
        /*0e3c*/ 	.word	0x000000ff
        /*0e40*/ 	.word	0x00000000
        /*0e44*/ 	.short	0x010a
        /*0e46*/ 	.byte	0x05
	.zero		1


	//   ....[211]....
        /*0e48*/ 	.word	0x00004c40
        /*0e4c*/ 	.word	0x000000ff
        /*0e50*/ 	.word	0x00000000
        /*0e54*/ 	.short	0x010a
        /*0e56*/ 	.byte	0x05
	.zero		1


	//   ....[212]....
        /*0e58*/ 	.word	0x00004cd0
        /*0e5c*/ 	.word	0x000000ff
        /*0e60*/ 	.word	0x00000000
        /*0e64*/ 	.short	0x010a
        /*0e66*/ 	.byte	0x05
	.zero		1


	//   ....[213]....
        /*0e68*/ 	.word	0x00004d60
        /*0e6c*/ 	.word	0x000000ff
        /*0e70*/ 	.word	0x00000000
        /*0e74*/ 	.short	0x010a
        /*0e76*/ 	.byte	0x05
	.zero		1


	//   ....[214]....
        /*0e78*/ 	.word	0x00004df0
        /*0e7c*/ 	.word	0x000000ff
        /*0e80*/ 	.word	0x00000000
        /*0e84*/ 	.short	0x010a
        /*0e86*/ 	.byte	0x05
	.zero		1


	//   ....[215]....
        /*0e88*/ 	.word	0x00004e90
        /*0e8c*/ 	.word	0x00000000
        /*0e90*/ 	.word	0x00000000
        /*0e94*/ 	.short	0x010a
        /*0e96*/ 	.byte	0xff
	.zero		1


	//   ....[216]....
        /*0e98*/ 	.word	0x00004fc0
        /*0e9c*/ 	.word	0x00000000
        /*0ea0*/ 	.word	0x00000460
        /*0ea4*/ 	.short	0x010a
        /*0ea6*/ 	.byte	0xff
	.zero		1


	//   ....[217]....
        /*0ea8*/ 	.word	0x00005030
        /*0eac*/ 	.word	0x00000004
        /*0eb0*/ 	.word	0x00000000
        /*0eb4*/ 	.short	0x0101
        /*0eb6*/ 	.byte	0xff
	.zero		1


	//   ....[218]....
        /*0eb8*/ 	.word	0x00005050
        /*0ebc*/ 	.word	0x000000ff
        /*0ec0*/ 	.word	0x00000410
        /*0ec4*/ 	.short	0x010a
        /*0ec6*/ 	.byte	0x05
	.zero		1


	//   ....[219]....
        /*0ec8*/ 	.word	0x00005170
        /*0ecc*/ 	.word	0x00000000
        /*0ed0*/ 	.word	0x00000400
        /*0ed4*/ 	.short	0x010a
        /*0ed6*/ 	.byte	0xff
	.zero		1


	//   ....[220]....
        /*0ed8*/ 	.word	0x00005270
        /*0edc*/ 	.word	0x00000000
        /*0ee0*/ 	.word	0x00000000
        /*0ee4*/ 	.short	0x0101
        /*0ee6*/ 	.byte	0xff
	.zero		1


	//   ....[221]....
        /*0ee8*/ 	.word	0x00005300
        /*0eec*/ 	.word	0x000000ff
        /*0ef0*/ 	.word	0x00000410
        /*0ef4*/ 	.short	0x0106
        /*0ef6*/ 	.byte	0x05
	.zero		1


	//   ....[222]....
        /*0ef8*/ 	.word	0x00005320
        /*0efc*/ 	.word	0x000000ff
        /*0f00*/ 	.word	0x00000410
        /*0f04*/ 	.short	0x010a
        /*0f06*/ 	.byte	0x05
	.zero		1


	//   ....[223]....
        /*0f08*/ 	.word	0x000053b0
        /*0f0c*/ 	.word	0x000000ff
        /*0f10*/ 	.word	0x00000410
        /*0f14*/ 	.short	0x0106
        /*0f16*/ 	.byte	0x04
	.zero		1


	//   ....[224]....
        /*0f18*/ 	.word	0x000053f0
        /*0f1c*/ 	.word	0x00000000
        /*0f20*/ 	.word	0x00000410
        /*0f24*/ 	.short	0x010a
        /*0f26*/ 	.byte	0xff
	.zero		1


	//   ....[225]....
        /*0f28*/ 	.word	0x00005630
        /*0f2c*/ 	.word	0x000000ff
        /*0f30*/ 	.word	0x00000008
        /*0f34*/ 	.short	0x010a
        /*0f36*/ 	.byte	0x04
	.zero		1


	//   ....[226]....
        /*0f38*/ 	.word	0x00005650
        /*0f3c*/ 	.word	0x000000ff
        /*0f40*/ 	.word	0x00000008
        /*0f44*/ 	.short	0x010a
        /*0f46*/ 	.byte	0x04
	.zero		1


	//   ....[227]....
        /*0f48*/ 	.word	0x000057e0
        /*0f4c*/ 	.word	0x000000ff
        /*0f50*/ 	.word	0x00000008
        /*0f54*/ 	.short	0x010a
        /*0f56*/ 	.byte	0x04
	.zero		1


	//   ....[228]....
        /*0f58*/ 	.word	0x00005800
        /*0f5c*/ 	.word	0x000000ff
        /*0f60*/ 	.word	0x00000008
        /*0f64*/ 	.short	0x010a
        /*0f66*/ 	.byte	0x04
	.zero		1


	//   ....[229]....
        /*0f68*/ 	.word	0x000058c0
        /*0f6c*/ 	.word	0x000000ff
        /*0f70*/ 	.word	0x00000000
        /*0f74*/ 	.short	0x0101
        /*0f76*/ 	.byte	0x05
	.zero		1


	//   ....[230]....
        /*0f78*/ 	.word	0x00005ba0
        /*0f7c*/ 	.word	0x00000000
        /*0f80*/ 	.word	0x00000400
        /*0f84*/ 	.short	0x010a
        /*0f86*/ 	.byte	0xff
	.zero		1


	//   ....[231]....
        /*0f88*/ 	.word	0x00005c60
        /*0f8c*/ 	.word	0x00000000
        /*0f90*/ 	.word	0x00000000
        /*0f94*/ 	.short	0x0101
        /*0f96*/ 	.byte	0xff
	.zero		1


	//   ....[232]....
        /*0f98*/ 	.word	0x00005d10
        /*0f9c*/ 	.word	0x000000ff
        /*0fa0*/ 	.word	0x00000000
        /*0fa4*/ 	.short	0x010a
        /*0fa6*/ 	.byte	0x05
	.zero		1


	//   ....[233]....
        /*0fa8*/ 	.word	0x00005d20
        /*0fac*/ 	.word	0x000000ff
        /*0fb0*/ 	.word	0x00000440
        /*0fb4*/ 	.short	0x010a
        /*0fb6*/ 	.byte	0x13
	.zero		1


	//   ....[234]....
        /*0fb8*/ 	.word	0x00005de0
        /*0fbc*/ 	.word	0x000000ff
        /*0fc0*/ 	.word	0x00000000
        /*0fc4*/ 	.short	0x010a
        /*0fc6*/ 	.byte	0x07
	.zero		1


	//   ....[235]....
        /*0fc8*/ 	.word	0x00005f10
        /*0fcc*/ 	.word	0x000000ff
        /*0fd0*/ 	.word	0x00000000
        /*0fd4*/ 	.short	0x010a
        /*0fd6*/ 	.byte	0x18
	.zero		1


	//   ....[236]....
        /*0fd8*/ 	.word	0x00006120
        /*0fdc*/ 	.word	0x000000ff
        /*0fe0*/ 	.word	0x00000000
        /*0fe4*/ 	.short	0x010a
        /*0fe6*/ 	.byte	0x06
	.zero		1


	//   ....[237]....
        /*0fe8*/ 	.word	0x000061b0
        /*0fec*/ 	.word	0x000000ff
        /*0ff0*/ 	.word	0x00000000
        /*0ff4*/ 	.short	0x010a
        /*0ff6*/ 	.byte	0x06
	.zero		1


	//   ....[238]....
        /*0ff8*/ 	.word	0x00006240
        /*0ffc*/ 	.word	0x000000ff
        /*1000*/ 	.word	0x00000000
        /*1004*/ 	.short	0x010a
        /*1006*/ 	.byte	0x06
	.zero		1


	//   ....[239]....
        /*1008*/ 	.word	0x000062e0
        /*100c*/ 	.word	0x00000000
        /*1010*/ 	.word	0x00000000
        /*1014*/ 	.short	0x010a
        /*1016*/ 	.byte	0xff
	.zero		1


	//   ....[240]....
        /*1018*/ 	.word	0x00006320
        /*101c*/ 	.word	0x00000000
        /*1020*/ 	.word	0x00000000
        /*1024*/ 	.short	0x010a
        /*1026*/ 	.byte	0xff
	.zero		1


	//   ....[241]....
        /*1028*/ 	.word	0x00006390
        /*102c*/ 	.word	0x000000ff
        /*1030*/ 	.word	0x00000000
        /*1034*/ 	.short	0x0101
        /*1036*/ 	.byte	0x05
	.zero		1


	//   ....[242]....
        /*1038*/ 	.word	0x000063d0
        /*103c*/ 	.word	0x000000ff
        /*1040*/ 	.word	0x00000480
        /*1044*/ 	.short	0x010a
        /*1046*/ 	.byte	0x0b
	.zero		1


	//   ....[243]....
        /*1048*/ 	.word	0x00006430
        /*104c*/ 	.word	0x000000ff
        /*1050*/ 	.word	0x00000000
        /*1054*/ 	.short	0x0101
        /*1056*/ 	.byte	0x05
	.zero		1


	//   ....[244]....
        /*1058*/ 	.word	0x00006860
        /*105c*/ 	.word	0x00000000
        /*1060*/ 	.word	0x00000400
        /*1064*/ 	.short	0x010a
        /*1066*/ 	.byte	0xff
	.zero		1


	//   ....[245]....
        /*1068*/ 	.word	0x00006920
        /*106c*/ 	.word	0x00000000
        /*1070*/ 	.word	0x00000000
        /*1074*/ 	.short	0x0101
        /*1076*/ 	.byte	0xff
	.zero		1


	//   ....[246]....
        /*1078*/ 	.word	0x00006c40
        /*107c*/ 	.word	0x000000ff
        /*1080*/ 	.word	0x000003f8
        /*1084*/ 	.short	0x010a
        /*1086*/ 	.byte	0x07
	.zero		1


	//   ....[247]....
        /*1088*/ 	.word	0x00006e30
        /*108c*/ 	.word	0x000000ff
        /*1090*/ 	.word	0x000003d8
        /*1094*/ 	.short	0x010a
        /*1096*/ 	.byte	0x07
	.zero		1


	//   ....[248]....
        /*1098*/ 	.word	0x00007020
        /*109c*/ 	.word	0x000000ff
        /*10a0*/ 	.word	0x000003c0
        /*10a4*/ 	.short	0x010b
        /*10a6*/ 	.byte	0x07
	.zero		1


	//   ....[249]....
        /*10a8*/ 	.word	0x00007030
        /*10ac*/ 	.word	0x000000ff
        /*10b0*/ 	.word	0x00000000
        /*10b4*/ 	.short	0x0101
        /*10b6*/ 	.byte	0x0e
	.zero		1


	//   ....[250]....
        /*10b8*/ 	.word	0x00007040
        /*10bc*/ 	.word	0x000000ff
        /*10c0*/ 	.word	0x000003e0
        /*10c4*/ 	.short	0x010a
        /*10c6*/ 	.byte	0x07
	.zero		1


	//   ....[251]....
        /*10c8*/ 	.word	0x00007270
        /*10cc*/ 	.word	0x000000ff
        /*10d0*/ 	.word	0x000003c8
        /*10d4*/ 	.short	0x010b
        /*10d6*/ 	.byte	0x07
	.zero		1


	//   ....[252]....
        /*10d8*/ 	.word	0x000072e0
        /*10dc*/ 	.word	0x000000ff
        /*10e0*/ 	.word	0x00000000
        /*10e4*/ 	.short	0x0101
        /*10e6*/ 	.byte	0x0e
	.zero		1


	//   ....[253]....
        /*10e8*/ 	.word	0x00007320
        /*10ec*/ 	.word	0x000000ff
        /*10f0*/ 	.word	0x000003e8
        /*10f4*/ 	.short	0x010a
        /*10f6*/ 	.byte	0x07
	.zero		1


	//   ....[254]....
        /*10f8*/ 	.word	0x00007550
        /*10fc*/ 	.word	0x000000ff
        /*1100*/ 	.word	0x000003d0
        /*1104*/ 	.short	0x010b
        /*1106*/ 	.byte	0x07
	.zero		1


	//   ....[255]....
        /*1108*/ 	.word	0x00007570
        /*110c*/ 	.word	0x000000ff
        /*1110*/ 	.word	0x00000000
        /*1114*/ 	.short	0x0101
        /*1116*/ 	.byte	0x0d
	.zero		1


	//   ....[0]....
        /*1118*/ 	.word	0x000075a0
        /*111c*/ 	.word	0x000000ff
        /*1120*/ 	.word	0x000003d8
        /*1124*/ 	.short	0x010a
        /*1126*/ 	.byte	0x07
	.zero		1


	//   ....[1]....
        /*1128*/ 	.word	0x000075c0
        /*112c*/ 	.word	0x000000ff
        /*1130*/ 	.word	0x000003e0
        /*1134*/ 	.short	0x010a
        /*1136*/ 	.byte	0x07
	.zero		1


	//   ....[2]....
        /*1138*/ 	.word	0x00007600
        /*113c*/ 	.word	0x00000000
        /*1140*/ 	.word	0x000003e8
        /*1144*/ 	.short	0x010a
        /*1146*/ 	.byte	0xff
	.zero		1


	//   ....[3]....
        /*1148*/ 	.word	0x00007950
        /*114c*/ 	.word	0x00000000
        /*1150*/ 	.word	0x00000400
        /*1154*/ 	.short	0x010a
        /*1156*/ 	.byte	0xff
	.zero		1


	//   ....[4]....
        /*1158*/ 	.word	0x00007a60
        /*115c*/ 	.word	0x00000000
        /*1160*/ 	.word	0x00000000
        /*1164*/ 	.short	0x0101
        /*1166*/ 	.byte	0xff
	.zero		1


	//   ....[5]....
        /*1168*/ 	.word	0x00008480
        /*116c*/ 	.word	0x000000ff
        /*1170*/ 	.word	0x000003c0
        /*1174*/ 	.short	0x010a
        /*1176*/ 	.byte	0x30
	.zero		1


	//   ....[6]....
        /*1178*/ 	.word	0x000084c0
        /*117c*/ 	.word	0x0000004a
        /*1180*/ 	.word	0x00000420
        /*1184*/ 	.short	0x010a
        /*1186*/ 	.byte	0xff
	.zero		1


	//   ....[7]....
        /*1188*/ 	.word	0x000085d0
        /*118c*/ 	.word	0x000000ff
        /*1190*/ 	.word	0x000003c0
        /*1194*/ 	.short	0x010a
        /*1196*/ 	.byte	0x30
	.zero		1


	//   ....[8]....
        /*1198*/ 	.word	0x000086a0
        /*119c*/ 	.word	0x0000004a
        /*11a0*/ 	.word	0x00000420
        /*11a4*/ 	.short	0x010a
        /*11a6*/ 	.byte	0xff
	.zero		1


	//   ....[9]....
        /*11a8*/ 	.word	0x00008e60
        /*11ac*/ 	.word	0x00000000
        /*11b0*/ 	.word	0x00000000
        /*11b4*/ 	.short	0x0101
        /*11b6*/ 	.byte	0xff
	.zero		1


	//   ....[10]....
        /*11b8*/ 	.word	0x00008e70
        /*11bc*/ 	.word	0x00000003
        /*11c0*/ 	.word	0x000003c0
        /*11c4*/ 	.short	0x010a
        /*11c6*/ 	.byte	0xff
	.zero		1


	//   ....[11]....
        /*11c8*/ 	.word	0x00008f30
        /*11cc*/ 	.word	0x00000003
        /*11d0*/ 	.word	0x000003c0
        /*11d4*/ 	.short	0x010a
        /*11d6*/ 	.byte	0xff
	.zero		1


	//   ....[12]....
        /*11d8*/ 	.word	0x00009740
        /*11dc*/ 	.word	0x00000000
        /*11e0*/ 	.word	0x00000000
        /*11e4*/ 	.short	0x0101
        /*11e6*/ 	.byte	0xff
	.zero		1


	//   ....[13]....
        /*11e8*/ 	.word	0x00009750
        /*11ec*/ 	.word	0x00000004
        /*11f0*/ 	.word	0x000003c0
        /*11f4*/ 	.short	0x010a
        /*11f6*/ 	.byte	0xff
	.zero		1


	//   ....[14]....
        /*11f8*/ 	.word	0x00009810
        /*11fc*/ 	.word	0x00000004
        /*1200*/ 	.word	0x000003c0
        /*1204*/ 	.short	0x010a
        /*1206*/ 	.byte	0xff
	.zero		1


	//   ....[15]....
        /*1208*/ 	.word	0x00009ac0
        /*120c*/ 	.word	0x0000004a
        /*1210*/ 	.word	0x00000000
        /*1214*/ 	.short	0x0101
        /*1216*/ 	.byte	0xff
	.zero		1


	//   ....[16]....
        /*1218*/ 	.word	0x0000a060
        /*121c*/ 	.word	0x00000003
        /*1220*/ 	.word	0x00000000
        /*1224*/ 	.short	0x0101
        /*1226*/ 	.byte	0xff
	.zero		1


	//   ....[17]....
        /*1228*/ 	.word	0x0000a2d0
        /*122c*/ 	.word	0x000000ff
        /*1230*/ 	.word	0x00000000
        /*1234*/ 	.short	0x0101
        /*1236*/ 	.byte	0x04
	.zero		1


	//   ....[18]....
        /*1238*/ 	.word	0x0000a2f0
        /*123c*/ 	.word	0x00000003
        /*1240*/ 	.word	0x00000470
        /*1244*/ 	.short	0x010a
        /*1246*/ 	.byte	0xff
	.zero		1


	//   ....[19]....
        /*1248*/ 	.word	0x0000a350
        /*124c*/ 	.word	0x00000002
        /*1250*/ 	.word	0x000001e0
        /*1254*/ 	.short	0x010a
        /*1256*/ 	.byte	0xff
	.zero		1


	//   ....[20]....
        /*1258*/ 	.word	0x0000a3b0
        /*125c*/ 	.word	0x00000002
        /*1260*/ 	.word	0x000001e0
        /*1264*/ 	.short	0x010a
        /*1266*/ 	.byte	0xff
	.zero		1


	//   ....[21]....
        /*1268*/ 	.word	0x0000a400
        /*126c*/ 	.word	0x00000002
        /*1270*/ 	.word	0x00000400
        /*1274*/ 	.short	0x010a
        /*1276*/ 	.byte	0xff
	.zero		1


	//   ....[22]....
        /*1278*/ 	.word	0x0000a460
        /*127c*/ 	.word	0x00000000
        /*1280*/ 	.word	0x00000000
        /*1284*/ 	.short	0x010a
        /*1286*/ 	.byte	0xff
	.zero		1


	//   ....[23]....
        /*1288*/ 	.word	0x0000a4c0
        /*128c*/ 	.word	0x00000000
        /*1290*/ 	.word	0x00000000
        /*1294*/ 	.short	0x010a
        /*1296*/ 	.byte	0xff
	.zero		1


	//   ....[24]....
        /*1298*/ 	.word	0x0000a520
        /*129c*/ 	.word	0x00000000
        /*12a0*/ 	.word	0x00000000
        /*12a4*/ 	.short	0x010a
        /*12a6*/ 	.byte	0xff
	.zero		1


	//   ....[25]....
        /*12a8*/ 	.word	0x0000a580
        /*12ac*/ 	.word	0x00000000
        /*12b0*/ 	.word	0x00000000
        /*12b4*/ 	.short	0x010a
        /*12b6*/ 	.byte	0xff
	.zero		1


	//   ....[26]....
        /*12b8*/ 	.word	0x0000a5e0
        /*12bc*/ 	.word	0x00000000
        /*12c0*/ 	.word	0x00000000
        /*12c4*/ 	.short	0x010a
        /*12c6*/ 	.byte	0xff
	.zero		1


	//   ....[27]....
        /*12c8*/ 	.word	0x0000a640
        /*12cc*/ 	.word	0x00000000
        /*12d0*/ 	.word	0x00000000
        /*12d4*/ 	.short	0x010a
        /*12d6*/ 	.byte	0xff
	.zero		1


	//   ....[28]....
        /*12d8*/ 	.word	0x0000a6a0
        /*12dc*/ 	.word	0x00000000
        /*12e0*/ 	.word	0x00000000
        /*12e4*/ 	.short	0x010a
        /*12e6*/ 	.byte	0xff
	.zero		1


	//   ....[29]....
        /*12e8*/ 	.word	0x0000a700
        /*12ec*/ 	.word	0x00000000
        /*12f0*/ 	.word	0x00000000
        /*12f4*/ 	.short	0x010a
        /*12f6*/ 	.byte	0xff
	.zero		1


	//   ....[30]....
        /*12f8*/ 	.word	0x0000a760
        /*12fc*/ 	.word	0x00000000
        /*1300*/ 	.word	0x00000000
        /*1304*/ 	.short	0x010a
        /*1306*/ 	.byte	0xff
	.zero		1


	//   ....[31]....
        /*1308*/ 	.word	0x0000a7c0
        /*130c*/ 	.word	0x00000000
        /*1310*/ 	.word	0x00000000
        /*1314*/ 	.short	0x010a
        /*1316*/ 	.byte	0xff
	.zero		1


	//   ....[32]....
        /*1318*/ 	.word	0x0000a820
        /*131c*/ 	.word	0x00000000
        /*1320*/ 	.word	0x00000000
        /*1324*/ 	.short	0x010a
        /*1326*/ 	.byte	0xff
	.zero		1


	//   ....[33]....
        /*1328*/ 	.word	0x0000a880
        /*132c*/ 	.word	0x00000000
        /*1330*/ 	.word	0x00000000
        /*1334*/ 	.short	0x010a
        /*1336*/ 	.byte	0xff
	.zero		1


	//   ....[34]....
        /*1338*/ 	.word	0x0000a8e0
        /*133c*/ 	.word	0x00000000
        /*1340*/ 	.word	0x00000000
        /*1344*/ 	.short	0x010a
        /*1346*/ 	.byte	0xff
	.zero		1


	//   ....[35]....
        /*1348*/ 	.word	0x0000a940
        /*134c*/ 	.word	0x00000000
        /*1350*/ 	.word	0x00000000
        /*1354*/ 	.short	0x010a
        /*1356*/ 	.byte	0xff
	.zero		1


	//   ....[36]....
        /*1358*/ 	.word	0x0000a9a0
        /*135c*/ 	.word	0x00000000
        /*1360*/ 	.word	0x00000000
        /*1364*/ 	.short	0x010a
        /*1366*/ 	.byte	0xff
	.zero		1


	//   ....[37]....
        /*1368*/ 	.word	0x0000aa00
        /*136c*/ 	.word	0x00000000
        /*1370*/ 	.word	0x00000000
        /*1374*/ 	.short	0x010a
        /*1376*/ 	.byte	0xff
	.zero		1


	//   ....[38]....
        /*1378*/ 	.word	0x0000aa60
        /*137c*/ 	.word	0x00000000
        /*1380*/ 	.word	0x00000000
        /*1384*/ 	.short	0x010a
        /*1386*/ 	.byte	0xff
	.zero		1


	//   ....[39]....
        /*1388*/ 	.word	0x0000aac0
        /*138c*/ 	.word	0x00000000
        /*1390*/ 	.word	0x00000000
        /*1394*/ 	.short	0x010a
        /*1396*/ 	.byte	0xff
	.zero		1


	//   ....[40]....
        /*1398*/ 	.word	0x0000ab20
        /*139c*/ 	.word	0x00000000
        /*13a0*/ 	.word	0x00000000
        /*13a4*/ 	.short	0x010a
        /*13a6*/ 	.byte	0xff
	.zero		1


	//   ....[41]....
        /*13a8*/ 	.word	0x0000ab80
        /*13ac*/ 	.word	0x00000000
        /*13b0*/ 	.word	0x00000000
        /*13b4*/ 	.short	0x010a
        /*13b6*/ 	.byte	0xff
	.zero		1


	//   ....[42]....
        /*13b8*/ 	.word	0x0000abe0
        /*13bc*/ 	.word	0x00000000
        /*13c0*/ 	.word	0x00000000
        /*13c4*/ 	.short	0x010a
        /*13c6*/ 	.byte	0xff
	.zero		1


	//   ....[43]....
        /*13c8*/ 	.word	0x0000ac40
        /*13cc*/ 	.word	0x00000000
        /*13d0*/ 	.word	0x00000000
        /*13d4*/ 	.short	0x010a
        /*13d6*/ 	.byte	0xff
	.zero		1


	//   ....[44]....
        /*13d8*/ 	.word	0x0000aca0
        /*13dc*/ 	.word	0x00000000
        /*13e0*/ 	.word	0x00000000
        /*13e4*/ 	.short	0x010a
        /*13e6*/ 	.byte	0xff
	.zero		1


	//   ....[45]....
        /*13e8*/ 	.word	0x0000ad00
        /*13ec*/ 	.word	0x00000000
        /*13f0*/ 	.word	0x00000000
        /*13f4*/ 	.short	0x010a
        /*13f6*/ 	.byte	0xff
	.zero		1


	//   ....[46]....
        /*13f8*/ 	.word	0x0000ad60
        /*13fc*/ 	.word	0x00000000
        /*1400*/ 	.word	0x00000000
        /*1404*/ 	.short	0x010a
        /*1406*/ 	.byte	0xff
	.zero		1


	//   ....[47]....
        /*1408*/ 	.word	0x0000adc0
        /*140c*/ 	.word	0x00000000
        /*1410*/ 	.word	0x00000000
        /*1414*/ 	.short	0x010a
        /*1416*/ 	.byte	0xff
	.zero		1


	//   ....[48]....
        /*1418*/ 	.word	0x0000ae20
        /*141c*/ 	.word	0x00000000
        /*1420*/ 	.word	0x00000000
        /*1424*/ 	.short	0x010a
        /*1426*/ 	.byte	0xff
	.zero		1


	//   ....[49]....
        /*1428*/ 	.word	0x0000ae80
        /*142c*/ 	.word	0x00000000
        /*1430*/ 	.word	0x00000000
        /*1434*/ 	.short	0x010a
        /*1436*/ 	.byte	0xff
	.zero		1


	//   ....[50]....
        /*1438*/ 	.word	0x0000aee0
        /*143c*/ 	.word	0x00000000
        /*1440*/ 	.word	0x00000000
        /*1444*/ 	.short	0x010a
        /*1446*/ 	.byte	0xff
	.zero		1


	//   ....[51]....
        /*1448*/ 	.word	0x0000af40
        /*144c*/ 	.word	0x00000000
        /*1450*/ 	.word	0x00000000
        /*1454*/ 	.short	0x010a
        /*1456*/ 	.byte	0xff
	.zero		1


	//   ....[52]....
        /*1458*/ 	.word	0x0000afa0
        /*145c*/ 	.word	0x00000000
        /*1460*/ 	.word	0x00000000
        /*1464*/ 	.short	0x010a
        /*1466*/ 	.byte	0xff
	.zero		1


	//   ....[53]....
        /*1468*/ 	.word	0x0000b000
        /*146c*/ 	.word	0x00000000
        /*1470*/ 	.word	0x00000000
        /*1474*/ 	.short	0x010a
        /*1476*/ 	.byte	0xff
	.zero		1


	//   ....[54]....
        /*1478*/ 	.word	0x0000b060
        /*147c*/ 	.word	0x00000000
        /*1480*/ 	.word	0x00000000
        /*1484*/ 	.short	0x010a
        /*1486*/ 	.byte	0xff
	.zero		1


	//   ....[55]....
        /*1488*/ 	.word	0x0000b0c0
        /*148c*/ 	.word	0x00000000
        /*1490*/ 	.word	0x00000000
        /*1494*/ 	.short	0x010a
        /*1496*/ 	.byte	0xff
	.zero		1


	//   ....[56]....
        /*1498*/ 	.word	0x0000b120
        /*149c*/ 	.word	0x00000000
        /*14a0*/ 	.word	0x00000000
        /*14a4*/ 	.short	0x010a
        /*14a6*/ 	.byte	0xff
	.zero		1


	//   ....[57]....
        /*14a8*/ 	.word	0x0000b180
        /*14ac*/ 	.word	0x00000000
        /*14b0*/ 	.word	0x00000000
        /*14b4*/ 	.short	0x010a
        /*14b6*/ 	.byte	0xff
	.zero		1


	//   ....[58]....
        /*14b8*/ 	.word	0x0000b1e0
        /*14bc*/ 	.word	0x00000000
        /*14c0*/ 	.word	0x00000000
        /*14c4*/ 	.short	0x010a
        /*14c6*/ 	.byte	0xff
	.zero		1


	//   ....[59]....
        /*14c8*/ 	.word	0x0000b240
        /*14cc*/ 	.word	0x00000000
        /*14d0*/ 	.word	0x00000000
        /*14d4*/ 	.short	0x010a
        /*14d6*/ 	.byte	0xff
	.zero		1


	//   ....[60]....
        /*14d8*/ 	.word	0x0000b2a0
        /*14dc*/ 	.word	0x00000000
        /*14e0*/ 	.word	0x00000000
        /*14e4*/ 	.short	0x010a
        /*14e6*/ 	.byte	0xff
	.zero		1


	//   ....[61]....
        /*14e8*/ 	.word	0x0000b300
        /*14ec*/ 	.word	0x00000000
        /*14f0*/ 	.word	0x00000000
        /*14f4*/ 	.short	0x010a
        /*14f6*/ 	.byte	0xff
	.zero		1


	//   ....[62]....
        /*14f8*/ 	.word	0x0000b360
        /*14fc*/ 	.word	0x00000000
        /*1500*/ 	.word	0x00000000
        /*1504*/ 	.short	0x010a
        /*1506*/ 	.byte	0xff
	.zero		1


	//   ....[63]....
        /*1508*/ 	.word	0x0000b3c0
        /*150c*/ 	.word	0x00000000
        /*1510*/ 	.word	0x00000000
        /*1514*/ 	.short	0x010a
        /*1516*/ 	.byte	0xff
	.zero		1


	//   ....[64]....
        /*1518*/ 	.word	0x0000b420
        /*151c*/ 	.word	0x00000000
        /*1520*/ 	.word	0x00000000
        /*1524*/ 	.short	0x010a
        /*1526*/ 	.byte	0xff
	.zero		1


	//   ....[65]....
        /*1528*/ 	.word	0x0000b480
        /*152c*/ 	.word	0x00000000
        /*1530*/ 	.word	0x00000000
        /*1534*/ 	.short	0x010a
        /*1536*/ 	.byte	0xff
	.zero		1


	//   ....[66]....
        /*1538*/ 	.word	0x0000b4e0
        /*153c*/ 	.word	0x00000000
        /*1540*/ 	.word	0x00000000
        /*1544*/ 	.short	0x010a
        /*1546*/ 	.byte	0xff
	.zero		1


	//   ....[67]....
        /*1548*/ 	.word	0x0000b540
        /*154c*/ 	.word	0x00000000
        /*1550*/ 	.word	0x00000000
        /*1554*/ 	.short	0x010a
        /*1556*/ 	.byte	0xff
	.zero		1


	//   ....[68]....
        /*1558*/ 	.word	0x0000b5a0
        /*155c*/ 	.word	0x00000000
        /*1560*/ 	.word	0x00000000
        /*1564*/ 	.short	0x010a
        /*1566*/ 	.byte	0xff
	.zero		1


	//   ....[69]....
        /*1568*/ 	.word	0x0000b600
        /*156c*/ 	.word	0x00000000
        /*1570*/ 	.word	0x00000000
        /*1574*/ 	.short	0x010a
        /*1576*/ 	.byte	0xff
	.zero		1


	//   ....[70]....
        /*1578*/ 	.word	0x0000b660
        /*157c*/ 	.word	0x00000000
        /*1580*/ 	.word	0x00000000
        /*1584*/ 	.short	0x010a
        /*1586*/ 	.byte	0xff
	.zero		1


	//   ....[71]....
        /*1588*/ 	.word	0x0000b6c0
        /*158c*/ 	.word	0x00000000
        /*1590*/ 	.word	0x00000000
        /*1594*/ 	.short	0x010a
        /*1596*/ 	.byte	0xff
	.zero		1


	//   ....[72]....
        /*1598*/ 	.word	0x0000b720
        /*159c*/ 	.word	0x00000000
        /*15a0*/ 	.word	0x00000000
        /*15a4*/ 	.short	0x010a
        /*15a6*/ 	.byte	0xff
	.zero		1


	//   ....[73]....
        /*15a8*/ 	.word	0x0000b780
        /*15ac*/ 	.word	0x00000000
        /*15b0*/ 	.word	0x00000000
        /*15b4*/ 	.short	0x010a
        /*15b6*/ 	.byte	0xff
	.zero		1


	//   ....[74]....
        /*15b8*/ 	.word	0x0000b7e0
        /*15bc*/ 	.word	0x00000000
        /*15c0*/ 	.word	0x00000000
        /*15c4*/ 	.short	0x010a
        /*15c6*/ 	.byte	0xff
	.zero		1


	//   ....[75]....
        /*15c8*/ 	.word	0x0000b840
        /*15cc*/ 	.word	0x00000000
        /*15d0*/ 	.word	0x00000000
        /*15d4*/ 	.short	0x010a
        /*15d6*/ 	.byte	0xff
	.zero		1


	//   ....[76]....
        /*15d8*/ 	.word	0x0000b8a0
        /*15dc*/ 	.word	0x00000000
        /*15e0*/ 	.word	0x00000000
        /*15e4*/ 	.short	0x010a
        /*15e6*/ 	.byte	0xff
	.zero		1


	//   ....[77]....
        /*15e8*/ 	.word	0x0000b900
        /*15ec*/ 	.word	0x00000000
        /*15f0*/ 	.word	0x00000000
        /*15f4*/ 	.short	0x010a
        /*15f6*/ 	.byte	0xff
	.zero		1


	//   ....[78]....
        /*15f8*/ 	.word	0x0000b960
        /*15fc*/ 	.word	0x00000000
        /*1600*/ 	.word	0x00000000
        /*1604*/ 	.short	0x010a
        /*1606*/ 	.byte	0xff
	.zero		1


	//   ....[79]....
        /*1608*/ 	.word	0x0000b9c0
        /*160c*/ 	.word	0x00000000
        /*1610*/ 	.word	0x00000000
        /*1614*/ 	.short	0x010a
        /*1616*/ 	.byte	0xff
	.zero		1


	//   ....[80]....
        /*1618*/ 	.word	0x0000ba20
        /*161c*/ 	.word	0x00000000
        /*1620*/ 	.word	0x00000000
        /*1624*/ 	.short	0x010a
        /*1626*/ 	.byte	0xff
	.zero		1


	//   ....[81]....
        /*1628*/ 	.word	0x0000ba70
        /*162c*/ 	.word	0x00000000
        /*1630*/ 	.word	0x00000460
        /*1634*/ 	.short	0x010a
        /*1636*/ 	.byte	0xff
	.zero		1


	//   ....[82]....
        /*1638*/ 	.word	0x0000bad0
        /*163c*/ 	.word	0x00000000
        /*1640*/ 	.word	0x00000410
        /*1644*/ 	.short	0x010a
        /*1646*/ 	.byte	0xff
	.zero		1


	//   ....[83]....
        /*1648*/ 	.word	0x0000bb20
        /*164c*/ 	.word	0x00000000
        /*1650*/ 	.word	0x00000400
        /*1654*/ 	.short	0x010a
        /*1656*/ 	.byte	0xff
	.zero		1


	//   ....[84]....
        /*1658*/ 	.word	0x0000bb80
        /*165c*/ 	.word	0x00000000
        /*1660*/ 	.word	0x00000410
        /*1664*/ 	.short	0x010a
        /*1666*/ 	.byte	0xff
	.zero		1


	//   ....[85]....
        /*1668*/ 	.word	0x0000bbe0
        /*166c*/ 	.word	0x00000004
        /*1670*/ 	.word	0x00000008
        /*1674*/ 	.short	0x010a
        /*1676*/ 	.byte	0xff
	.zero		1


	//   ....[86]....
        /*1678*/ 	.word	0x0000bcc0
        /*167c*/ 	.word	0x00000002
        /*1680*/ 	.word	0x00000008
        /*1684*/ 	.short	0x010a
        /*1686*/ 	.byte	0xff
	.zero		1


	//   ....[87]....
        /*1688*/ 	.word	0x0000bd10
        /*168c*/ 	.word	0x00000000
        /*1690*/ 	.word	0x00000400
        /*1694*/ 	.short	0x010a
        /*1696*/ 	.byte	0xff
	.zero		1


	//   ....[88]....
        /*1698*/ 	.word	0x0000bd70
        /*169c*/ 	.word	0x00000000
        /*16a0*/ 	.word	0x00000440
        /*16a4*/ 	.short	0x010a
        /*16a6*/ 	.byte	0xff
	.zero		1


	//   ....[89]....
        /*16a8*/ 	.word	0x0000bdd0
        /*16ac*/ 	.word	0x00000000
        /*16b0*/ 	.word	0x00000000
        /*16b4*/ 	.short	0x010a
        /*16b6*/ 	.byte	0xff
	.zero		1


	//   ....[90]....
        /*16b8*/ 	.word	0x0000be30
        /*16bc*/ 	.word	0x00000000
        /*16c0*/ 	.word	0x00000000
        /*16c4*/ 	.short	0x010a
        /*16c6*/ 	.byte	0xff
	.zero		1


	//   ....[91]....
        /*16c8*/ 	.word	0x0000be90
        /*16cc*/ 	.word	0x00000000
        /*16d0*/ 	.word	0x00000000
        /*16d4*/ 	.short	0x010a
        /*16d6*/ 	.byte	0xff
	.zero		1


	//   ....[92]....
        /*16d8*/ 	.word	0x0000bef0
        /*16dc*/ 	.word	0x00000000
        /*16e0*/ 	.word	0x00000000
        /*16e4*/ 	.short	0x010a
        /*16e6*/ 	.byte	0xff
	.zero		1


	//   ....[93]....
        /*16e8*/ 	.word	0x0000bf50
        /*16ec*/ 	.word	0x00000000
        /*16f0*/ 	.word	0x00000480
        /*16f4*/ 	.short	0x010a
        /*16f6*/ 	.byte	0xff
	.zero		1


	//   ....[94]....
        /*16f8*/ 	.word	0x0000bfa0
        /*16fc*/ 	.word	0x00000000
        /*1700*/ 	.word	0x00000400
        /*1704*/ 	.short	0x010a
        /*1706*/ 	.byte	0xff
	.zero		1


	//   ....[95]....
        /*1708*/ 	.word	0x0000c000
        /*170c*/ 	.word	0x00000000
        /*1710*/ 	.word	0x000003f8
        /*1714*/ 	.short	0x010a
        /*1716*/ 	.byte	0xff
	.zero		1


	//   ....[96]....
        /*1718*/ 	.word	0x0000c060
        /*171c*/ 	.word	0x00000003
        /*1720*/ 	.word	0x000003d8
        /*1724*/ 	.short	0x010a
        /*1726*/ 	.byte	0xff
	.zero		1


	//   ....[97]....
        /*1728*/ 	.word	0x0000c0c0
        /*172c*/ 	.word	0x00000003
        /*1730*/ 	.word	0x000003e0
        /*1734*/ 	.short	0x010a
        /*1736*/ 	.byte	0xff
	.zero		1


	//   ....[98]....
        /*1738*/ 	.word	0x0000c120
        /*173c*/ 	.word	0x00000003
        /*1740*/ 	.word	0x000003e8
        /*1744*/ 	.short	0x010a
        /*1746*/ 	.byte	0xff
	.zero		1


	//   ....[99]....
        /*1748*/ 	.word	0x0000c180
        /*174c*/ 	.word	0x00000000
        /*1750*/ 	.word	0x000003d8
        /*1754*/ 	.short	0x010a
        /*1756*/ 	.byte	0xff
	.zero		1


	//   ....[100]....
        /*1758*/ 	.word	0x0000c1e0
        /*175c*/ 	.word	0x00000000
        /*1760*/ 	.word	0x000003e0
        /*1764*/ 	.short	0x010a
        /*1766*/ 	.byte	0xff
	.zero		1


	//   ....[101]....
        /*1768*/ 	.word	0x0000c230
        /*176c*/ 	.word	0x00000000
        /*1770*/ 	.word	0x00000400
        /*1774*/ 	.short	0x010a
        /*1776*/ 	.byte	0xff
	.zero		1


	//   ....[102]....
        /*1778*/ 	.word	0x0000c290
        /*177c*/ 	.word	0x00000000
        /*1780*/ 	.word	0x000003c0
        /*1784*/ 	.short	0x010a
        /*1786*/ 	.byte	0xff
	.zero		1


	//   ....[103]....
        /*1788*/ 	.word	0x0000c2e0
        /*178c*/ 	.word	0x0000004a
        /*1790*/ 	.word	0x00000420
        /*1794*/ 	.short	0x010a
        /*1796*/ 	.byte	0xff
	.zero		1


	//   ....[104]....
        /*1798*/ 	.word	0x0000c330
        /*179c*/ 	.word	0x00000003
        /*17a0*/ 	.word	0x000003c0
        /*17a4*/ 	.short	0x010a
        /*17a6*/ 	.byte	0xff
	.zero		1


	//   ....[105]....
        /*17a8*/ 	.word	0x0000c380
        /*17ac*/ 	.word	0x00000004
        /*17b0*/ 	.word	0x000003c0
        /*17b4*/ 	.short	0x010a
        /*17b6*/ 	.byte	0xff
	.zero		1


	//----- nvinfo : EIATTR_NUM_MBARRIERS
	.align		4
.L_47:
        /*17b8*/ 	.byte	0x03, 0x38
        /*17ba*/ 	.short	0x0091


	//----- nvinfo : EIATTR_EXIT_INSTR_OFFSETS
	.align		4
        /*17bc*/ 	.byte	0x04, 0x1c
        /*17be*/ 	.short	(.L_49 - .L_48)


	//   ....[0]....
.L_48:
        /*17c0*/ 	.word	0x00004ec0


	//   ....[1]....
        /*17c4*/ 	.word	0x000053c0


	//   ....[2]....
        /*17c8*/ 	.word	0x00005420


	//   ....[3]....
        /*17cc*/ 	.word	0x00006650


	//   ....[4]....
        /*17d0*/ 	.word	0x00007630


	//   ....[5]....
        /*17d4*/ 	.word	0x00007670


	//   ....[6]....
        /*17d8*/ 	.word	0x0000a1c0


	//   ....[7]....
        /*17dc*/ 	.word	0x0000a240


	//   ....[8]....
        /*17e0*/ 	.word	0x0000a270


	//   ....[9]....
        /*17e4*/ 	.word	0x0000a2e0


	//----- nvinfo : EIATTR_MAX_THREADS
	.align		4
.L_49:
        /*17e8*/ 	.byte	0x04, 0x05
        /*17ea*/ 	.short	(.L_51 - .L_50)
.L_50:
        /*17ec*/ 	.word	0x00000100
        /*17f0*/ 	.word	0x00000001
        /*17f4*/ 	.word	0x00000001


	//----- nvinfo : EIATTR_CRS_STACK_SIZE
	.align		4
.L_51:
        /*17f8*/ 	.byte	0x04, 0x1e
        /*17fa*/ 	.short	(.L_53 - .L_52)
.L_52:
        /*17fc*/ 	.word	0x00000000


	//----- nvinfo : EIATTR_CBANK_PARAM_SIZE
	.align		4
.L_53:
        /*1800*/ 	.byte	0x03, 0x19
        /*1802*/ 	.short	0x0800


	//----- nvinfo : EIATTR_PARAM_CBANK
	.align		4
        /*1804*/ 	.byte	0x04, 0x0a
        /*1806*/ 	.short	(.L_55 - .L_54)
	.align		4
.L_54:
        /*1808*/ 	.word	index@(.nv.constant0._ZN7cutlass13device_kernelINS_4gemm6kernel13GemmUniversalIN4cute5tupleIJiiiiEEENS1_10collective13CollectiveMmaINS1_35MainloopSm100TmaUmmaWarpSpecializedILi60ELi2ELi4ENS5_IJNS4_1CILi2EEENSA_ILi1EEESC_EEEEENS5_IJNSA_ILi128EEENSA_ILi96EEENSA_ILi16EEEEEENS_6half_tENS5_IJlSC_lEEESJ_SK_NS4_8TiledMMAINS4_8MMA_AtomIJNS4_26SM100_MMA_F16BF16_2x1SM_SSISJ_SJ_fLi128ELi96ELNS4_4UMMA5MajorE0ELSP_0ELNSO_7ScaleInE0ELSQ_0EEEEEENS4_6LayoutINS5_IJSC_SC_SC_EEENS5_IJNSA_ILi0EEESV_SV_EEEEENS5_IJNS4_10UnderscoreESY_SY_EEEEENS4_18SM100_TMA_2SM_LOADENS4_14ComposedLayoutINS4_7SwizzleILi1ELi4ELi3EEENS4_18smem_ptr_flag_bitsILi16EEENST_INS5_IJNSA_ILi8EEESH_EEENS5_IJSH_SC_EEEEEEEvNS4_8identityES11_S1B_vS1C_EENS_8epilogue10collective18CollectiveEpilogueINS1E_23Sm100TmaWarpSpecializedILi3ELi2ELi16ELb1ELb0EEEJNS5_IJNSA_ILi64EEESG_SH_EEENS5_IJNST_IS1J_SC_EENST_INS5_IJSH_SB_EEENS5_IJSC_NSA_ILi48EEEEEEEEEEESJ_SK_SJ_SK_NS1E_6fusion15FusionCallbacksIS1I_NS1R_17LinearCombinationISJ_fSJ_fLNS_15FloatRoundStyleE2EEES1K_S1Q_JEEENS4_5SM1004TMEM4LOAD26SM100_TMEM_LOAD_32dp32b16xENS4_13SM90_TMA_LOADES1B_NS4_39AutoVectorizingCopyWithAssumedAlignmentILi128EEENS4_14SM90_TMA_STOREES1B_S23_S23_EEEvvEEEEvNT_6ParamsE)
        /*180c*/ 	.short	0x0380
        /*180e*/ 	.short	0x0800


	//----- nvinfo : EIATTR_SW_WAR
	.align		4
.L_55:
        /*1810*/ 	.byte	0x04, 0x36
        /*1812*/ 	.short	(.L_57 - .L_56)
.L_56:
        /*1814*/ 	.word	0x00000008
.L_57:


//--------------------- .nv.callgraph             --------------------------
	.section	.nv.callgraph,"",@"SHT_CUDA_CALLGRAPH"
	.align	4
	.sectionentsize	8
	.align		4
        /*0000*/ 	.word	0x00000000
	.align		4
        /*0004*/ 	.word	0xffffffff
	.align		4
        /*0008*/ 	.word	index@(_ZN7cutlass13device_kernelINS_4gemm6kernel13GemmUniversalIN4cute5tupleIJiiiiEEENS1_10collective13CollectiveMmaINS1_35MainloopSm100TmaUmmaWarpSpecializedILi60ELi2ELi4ENS5_IJNS4_1CILi2EEENSA_ILi1EEESC_EEEEENS5_IJNSA_ILi128EEENSA_ILi96EEENSA_ILi16EEEEEENS_6half_tENS5_IJlSC_lEEESJ_SK_NS4_8TiledMMAINS4_8MMA_AtomIJNS4_26SM100_MMA_F16BF16_2x1SM_SSISJ_SJ_fLi128ELi96ELNS4_4UMMA5MajorE0ELSP_0ELNSO_7ScaleInE0ELSQ_0EEEEEENS4_6LayoutINS5_IJSC_SC_SC_EEENS5_IJNSA_ILi0EEESV_SV_EEEEENS5_IJNS4_10UnderscoreESY_SY_EEEEENS4_18SM100_TMA_2SM_LOADENS4_14ComposedLayoutINS4_7SwizzleILi1ELi4ELi3EEENS4_18smem_ptr_flag_bitsILi16EEENST_INS5_IJNSA_ILi8EEESH_EEENS5_IJSH_SC_EEEEEEEvNS4_8identityES11_S1B_vS1C_EENS_8epilogue10collective18CollectiveEpilogueINS1E_23Sm100TmaWarpSpecializedILi3ELi2ELi16ELb1ELb0EEEJNS5_IJNSA_ILi64EEESG_SH_EEENS5_IJNST_IS1J_SC_EENST_INS5_IJSH_SB_EEENS5_IJSC_NSA_ILi48EEEEEEEEEEESJ_SK_SJ_SK_NS1E_6fusion15FusionCallbacksIS1I_NS1R_17LinearCombinationISJ_fSJ_fLNS_15FloatRoundStyleE2EEES1K_S1Q_JEEENS4_5SM1004TMEM4LOAD26SM100_TMEM_LOAD_32dp32b16xENS4_13SM90_TMA_LOADES1B_NS4_39AutoVectorizingCopyWithAssumedAlignmentILi128EEENS4_14SM90_TMA_STOREES1B_S23_S23_EEEvvEEEEvNT_6ParamsE)
	.align		4
        /*000c*/ 	.word	index@(__assertfail)
	.align		4
        /*0010*/ 	.word	0x00000000
	.align		4
        /*0014*/ 	.word	0xfffffffe
	.align		4
        /*0018*/ 	.word	0x00000000
	.align		4
        /*001c*/ 	.word	0xfffffffd
	.align		4
        /*0020*/ 	.word	0x00000000
	.align		4
        /*0024*/ 	.word	0xfffffffc


//--------------------- .nv.constant4             --------------------------
	.section	.nv.constant4,"a",@progbits
	.align	8
	.align		8
.nv.constant4:
        /*0000*/ 	.dword	__assertfail
	.align		8
        /*0008*/ 	.dword	__unnamed_1
	.align		8
        /*0010*/ 	.dword	__unnamed_2
	.align		8
        /*0018*/ 	.dword	_ZN39_INTERNAL_bb5ee2cb_4_k_cu_28b58e7a_88364cuda3std3__45__cpo5beginE
	.align		8
        /*0020*/ 	.dword	_ZN39_INTERNAL_bb5ee2cb_4_k_cu_28b58e7a_88364cuda3std3__45__cpo3endE
	.align		8
        /*0028*/ 	.dword	_ZN39_INTERNAL_bb5ee2cb_4_k_cu_28b58e7a_88364cuda3std3__45__cpo6cbeginE
	.align		8
        /*0030*/ 	.dword	_ZN39_INTERNAL_bb5ee2cb_4_k_cu_28b58e7a_88364cuda3std3__45__cpo4cendE
	.align		8
        /*0038*/ 	.dword	_ZN39_INTERNAL_bb5ee2cb_4_k_cu_28b58e7a_88364cuda3std3__441_GLOBAL__N__bb5ee2cb_4_k_cu_28b58e7a_88366ignoreE
	.align		8
        /*0040*/ 	.dword	_ZN39_INTERNAL_bb5ee2cb_4_k_cu_28b58e7a_88364cuda3std3__419piecewise_constructE
	.align		8
        /*0048*/ 	.dword	_ZN39_INTERNAL_bb5ee2cb_4_k_cu_28b58e7a_88364cuda3std3__48in_placeE
	.align		8
        /*0050*/ 	.dword	_ZN39_INTERNAL_bb5ee2cb_4_k_cu_28b58e7a_88364cuda3std6ranges3__45__cpo4swapE
	.align		8
        /*0058*/ 	.dword	_ZN39_INTERNAL_bb5ee2cb_4_k_cu_28b58e7a_88364cuda3std6ranges3__45__cpo9iter_moveE
	.align		8
        /*0060*/ 	.dword	_ZN39_INTERNAL_bb5ee2cb_4_k_cu_28b58e7a_88364cute7productE
	.align		8
        /*0068*/ 	.dword	_ZN39_INTERNAL_bb5ee2cb_4_k_cu_28b58e7a_88364cute1_E
	.align		8
        /*0070*/ 	.dword	$str$25
	.align		8
        /*0078*/ 	.dword	$str$26
	.align		8
        /*0080*/ 	.dword	$str$27
	.align		8
        /*0088*/ 	.dword	$str$28


//--------------------- .text._ZN7cutlass13device_kernelINS_4gemm6kernel13GemmUniversalIN4cute5tupleIJiiiiEEENS1_10collective13CollectiveMmaINS1_35MainloopSm100TmaUmmaWarpSpecializedILi60ELi2ELi4ENS5_IJNS4_1CILi2EEENSA_ILi1EEESC_EEEEENS5_IJNSA_ILi128EEENSA_ILi96EEENSA_ILi16EEEEEENS_6half_tENS5_IJlSC_lEEESJ_SK_NS4_8TiledMMAINS4_8MMA_AtomIJNS4_26SM100_MMA_F16BF16_2x1SM_SSISJ_SJ_fLi128ELi96ELNS4_4UMMA5MajorE0ELSP_0ELNSO_7ScaleInE0ELSQ_0EEEEEENS4_6LayoutINS5_IJSC_SC_SC_EEENS5_IJNSA_ILi0EEESV_SV_EEEEENS5_IJNS4_10UnderscoreESY_SY_EEEEENS4_18SM100_TMA_2SM_LOADENS4_14ComposedLayoutINS4_7SwizzleILi1ELi4ELi3EEENS4_18smem_ptr_flag_bitsILi16EEENST_INS5_IJNSA_ILi8EEESH_EEENS5_IJSH_SC_EEEEEEEvNS4_8identityES11_S1B_vS1C_EENS_8epilogue10collective18CollectiveEpilogueINS1E_23Sm100TmaWarpSpecializedILi3ELi2ELi16ELb1ELb0EEEJNS5_IJNSA_ILi64EEESG_SH_EEENS5_IJNST_IS1J_SC_EENST_INS5_IJSH_SB_EEENS5_IJSC_NSA_ILi48EEEEEEEEEEESJ_SK_SJ_SK_NS1E_6fusion15FusionCallbacksIS1I_NS1R_17LinearCombinationISJ_fSJ_fLNS_15FloatRoundStyleE2EEES1K_S1Q_JEEENS4_5SM1004TMEM4LOAD26SM100_TMEM_LOAD_32dp32b16xENS4_13SM90_TMA_LOADES1B_NS4_39AutoVectorizingCopyWithAssumedAlignmentILi128EEENS4_14SM90_TMA_STOREES1B_S23_S23_EEEvvEEEEvNT_6ParamsE --------------------------
	.section	.text._ZN7cutlass13device_kernelINS_4gemm6kernel13GemmUniversalIN4cute5tupleIJiiiiEEENS1_10collective13CollectiveMmaINS1_35MainloopSm100TmaUmmaWarpSpecializedILi60ELi2ELi4ENS5_IJNS4_1CILi2EEENSA_ILi1EEESC_EEEEENS5_IJNSA_ILi128EEENSA_ILi96EEENSA_ILi16EEEEEENS_6half_tENS5_IJlSC_lEEESJ_SK_NS4_8TiledMMAINS4_8MMA_AtomIJNS4_26SM100_MMA_F16BF16_2x1SM_SSISJ_SJ_fLi128ELi96ELNS4_4UMMA5MajorE0ELSP_0ELNSO_7ScaleInE0ELSQ_0EEEEEENS4_6LayoutINS5_IJSC_SC_SC_EEENS5_IJNSA_ILi0EEESV_SV_EEEEENS5_IJNS4_10UnderscoreESY_SY_EEEEENS4_18SM100_TMA_2SM_LOADENS4_14ComposedLayoutINS4_7SwizzleILi1ELi4ELi3EEENS4_18smem_ptr_flag_bitsILi16EEENST_INS5_IJNSA_ILi8EEESH_EEENS5_IJSH_SC_EEEEEEEvNS4_8identityES11_S1B_vS1C_EENS_8epilogue10collective18CollectiveEpilogueINS1E_23Sm100TmaWarpSpecializedILi3ELi2ELi16ELb1ELb0EEEJNS5_IJNSA_ILi64EEESG_SH_EEENS5_IJNST_IS1J_SC_EENST_INS5_IJSH_SB_EEENS5_IJSC_NSA_ILi48EEEEEEEEEEESJ_SK_SJ_SK_NS1E_6fusion15FusionCallbacksIS1I_NS1R_17LinearCombinationISJ_fSJ_fLNS_15FloatRoundStyleE2EEES1K_S1Q_JEEENS4_5SM1004TMEM4LOAD26SM100_TMEM_LOAD_32dp32b16xENS4_13SM90_TMA_LOADES1B_NS4_39AutoVectorizingCopyWithAssumedAlignmentILi128EEENS4_14SM90_TMA_STOREES1B_S23_S23_EEEvvEEEEvNT_6ParamsE,"ax",@progbits
	.align	128
.text._ZN7cutlass13device_kernelINS_4gemm6kernel13GemmUniversalIN4cute5tupleIJiiiiEEENS1_10collective13CollectiveMmaINS1_35MainloopSm100TmaUmmaWarpSpecializedILi60ELi2ELi4ENS5_IJNS4_1CILi2EEENSA_ILi1EEESC_EEEEENS5_IJNSA_ILi128EEENSA_ILi96EEENSA_ILi16EEEEEENS_6half_tENS5_IJlSC_lEEESJ_SK_NS4_8TiledMMAINS4_8MMA_AtomIJNS4_26SM100_MMA_F16BF16_2x1SM_SSISJ_SJ_fLi128ELi96ELNS4_4UMMA5MajorE0ELSP_0ELNSO_7ScaleInE0ELSQ_0EEEEEENS4_6LayoutINS5_IJSC_SC_SC_EEENS5_IJNSA_ILi0EEESV_SV_EEEEENS5_IJNS4_10UnderscoreESY_SY_EEEEENS4_18SM100_TMA_2SM_LOADENS4_14ComposedLayoutINS4_7SwizzleILi1ELi4ELi3EEENS4_18smem_ptr_flag_bitsILi16EEENST_INS5_IJNSA_ILi8EEESH_EEENS5_IJSH_SC_EEEEEEEvNS4_8identityES11_S1B_vS1C_EENS_8epilogue10collective18CollectiveEpilogueINS1E_23Sm100TmaWarpSpecializedILi3ELi2ELi16ELb1ELb0EEEJNS5_IJNSA_ILi64EEESG_SH_EEENS5_IJNST_IS1J_SC_EENST_INS5_IJSH_SB_EEENS5_IJSC_NSA_ILi48EEEEEEEEEEESJ_SK_SJ_SK_NS1E_6fusion15FusionCallbacksIS1I_NS1R_17LinearCombinationISJ_fSJ_fLNS_15FloatRoundStyleE2EEES1K_S1Q_JEEENS4_5SM1004TMEM4LOAD26SM100_TMEM_LOAD_32dp32b16xENS4_13SM90_TMA_LOADES1B_NS4_39AutoVectorizingCopyWithAssumedAlignmentILi128EEENS4_14SM90_TMA_STOREES1B_S23_S23_EEEvvEEEEvNT_6ParamsE:
        .type           _ZN7cutlass13device_kernelINS_4gemm6kernel13GemmUniversalIN4cute5tupleIJiiiiEEENS1_10collective13CollectiveMmaINS1_35MainloopSm100TmaUmmaWarpSpecializedILi60ELi2ELi4ENS5_IJNS4_1CILi2EEENSA_ILi1EEESC_EEEEENS5_IJNSA_ILi128EEENSA_ILi96EEENSA_ILi16EEEEEENS_6half_tENS5_IJlSC_lEEESJ_SK_NS4_8TiledMMAINS4_8MMA_AtomIJNS4_26SM100_MMA_F16BF16_2x1SM_SSISJ_SJ_fLi128ELi96ELNS4_4UMMA5MajorE0ELSP_0ELNSO_7ScaleInE0ELSQ_0EEEEEENS4_6LayoutINS5_IJSC_SC_SC_EEENS5_IJNSA_ILi0EEESV_SV_EEEEENS5_IJNS4_10UnderscoreESY_SY_EEEEENS4_18SM100_TMA_2SM_LOADENS4_14ComposedLayoutINS4_7SwizzleILi1ELi4ELi3EEENS4_18smem_ptr_flag_bitsILi16EEENST_INS5_IJNSA_ILi8EEESH_EEENS5_IJSH_SC_EEEEEEEvNS4_8identityES11_S1B_vS1C_EENS_8epilogue10collective18CollectiveEpilogueINS1E_23Sm100TmaWarpSpecializedILi3ELi2ELi16ELb1ELb0EEEJNS5_IJNSA_ILi64EEESG_SH_EEENS5_IJNST_IS1J_SC_EENST_INS5_IJSH_SB_EEENS5_IJSC_NSA_ILi48EEEEEEEEEEESJ_SK_SJ_SK_NS1E_6fusion15FusionCallbacksIS1I_NS1R_17LinearCombinationISJ_fSJ_fLNS_15FloatRoundStyleE2EEES1K_S1Q_JEEENS4_5SM1004TMEM4LOAD26SM100_TMEM_LOAD_32dp32b16xENS4_13SM90_TMA_LOADES1B_NS4_39AutoVectorizingCopyWithAssumedAlignmentILi128EEENS4_14SM90_TMA_STOREES1B_S23_S23_EEEvvEEEEvNT_6ParamsE,@function
        .size           _ZN7cutlass13device_kernelINS_4gemm6kernel13GemmUniversalIN4cute5tupleIJiiiiEEENS1_10collective13CollectiveMmaINS1_35MainloopSm100TmaUmmaWarpSpecializedILi60ELi2ELi4ENS5_IJNS4_1CILi2EEENSA_ILi1EEESC_EEEEENS5_IJNSA_ILi128EEENSA_ILi96EEENSA_ILi16EEEEEENS_6half_tENS5_IJlSC_lEEESJ_SK_NS4_8TiledMMAINS4_8MMA_AtomIJNS4_26SM100_MMA_F16BF16_2x1SM_SSISJ_SJ_fLi128ELi96ELNS4_4UMMA5MajorE0ELSP_0ELNSO_7ScaleInE0ELSQ_0EEEEEENS4_6LayoutINS5_IJSC_SC_SC_EEENS5_IJNSA_ILi0EEESV_SV_EEEEENS5_IJNS4_10UnderscoreESY_SY_EEEEENS4_18SM100_TMA_2SM_LOADENS4_14ComposedLayoutINS4_7SwizzleILi1ELi4ELi3EEENS4_18smem_ptr_flag_bitsILi16EEENST_INS5_IJNSA_ILi8EEESH_EEENS5_IJSH_SC_EEEEEEEvNS4_8identityES11_S1B_vS1C_EENS_8epilogue10collective18CollectiveEpilogueINS1E_23Sm100TmaWarpSpecializedILi3ELi2ELi16ELb1ELb0EEEJNS5_IJNSA_ILi64EEESG_SH_EEENS5_IJNST_IS1J_SC_EENST_INS5_IJSH_SB_EEENS5_IJSC_NSA_ILi48EEEEEEEEEEESJ_SK_SJ_SK_NS1E_6fusion15FusionCallbacksIS1I_NS1R_17LinearCombinationISJ_fSJ_fLNS_15FloatRoundStyleE2EEES1K_S1Q_JEEENS4_5SM1004TMEM4LOAD26SM100_TMEM_LOAD_32dp32b16xENS4_13SM90_TMA_LOADES1B_NS4_39AutoVectorizingCopyWithAssumedAlignmentILi128EEENS4_14SM90_TMA_STOREES1B_S23_S23_EEEvvEEEEvNT_6ParamsE,(.L_x_353 - _ZN7cutlass13device_kernelINS_4gemm6kernel13GemmUniversalIN4cute5tupleIJiiiiEEENS1_10collective13CollectiveMmaINS1_35MainloopSm100TmaUmmaWarpSpecializedILi60ELi2ELi4ENS5_IJNS4_1CILi2EEENSA_ILi1EEESC_EEEEENS5_IJNSA_ILi128EEENSA_ILi96EEENSA_ILi16EEEEEENS_6half_tENS5_IJlSC_lEEESJ_SK_NS4_8TiledMMAINS4_8MMA_AtomIJNS4_26SM100_MMA_F16BF16_2x1SM_SSISJ_SJ_fLi128ELi96ELNS4_4UMMA5MajorE0ELSP_0ELNSO_7ScaleInE0ELSQ_0EEEEEENS4_6LayoutINS5_IJSC_SC_SC_EEENS5_IJNSA_ILi0EEESV_SV_EEEEENS5_IJNS4_10UnderscoreESY_SY_EEEEENS4_18SM100_TMA_2SM_LOADENS4_14ComposedLayoutINS4_7SwizzleILi1ELi4ELi3EEENS4_18smem_ptr_flag_bitsILi16EEENST_INS5_IJNSA_ILi8EEESH_EEENS5_IJSH_SC_EEEEEEEvNS4_8identityES11_S1B_vS1C_EENS_8epilogue10collective18CollectiveEpilogueINS1E_23Sm100TmaWarpSpecializedILi3ELi2ELi16ELb1ELb0EEEJNS5_IJNSA_ILi64EEESG_SH_EEENS5_IJNST_IS1J_SC_EENST_INS5_IJSH_SB_EEENS5_IJSC_NSA_ILi48EEEEEEEEEEESJ_SK_SJ_SK_NS1E_6fusion15FusionCallbacksIS1I_NS1R_17LinearCombinationISJ_fSJ_fLNS_15FloatRoundStyleE2EEES1K_S1Q_JEEENS4_5SM1004TMEM4LOAD26SM100_TMEM_LOAD_32dp32b16xENS4_13SM90_TMA_LOADES1B_NS4_39AutoVectorizingCopyWithAssumedAlignmentILi128EEENS4_14SM90_TMA_STOREES1B_S23_S23_EEEvvEEEEvNT_6ParamsE)
        .other          _ZN7cutlass13device_kernelINS_4gemm6kernel13GemmUniversalIN4cute5tupleIJiiiiEEENS1_10collective13CollectiveMmaINS1_35MainloopSm100TmaUmmaWarpSpecializedILi60ELi2ELi4ENS5_IJNS4_1CILi2EEENSA_ILi1EEESC_EEEEENS5_IJNSA_ILi128EEENSA_ILi96EEENSA_ILi16EEEEEENS_6half_tENS5_IJlSC_lEEESJ_SK_NS4_8TiledMMAINS4_8MMA_AtomIJNS4_26SM100_MMA_F16BF16_2x1SM_SSISJ_SJ_fLi128ELi96ELNS4_4UMMA5MajorE0ELSP_0ELNSO_7ScaleInE0ELSQ_0EEEEEENS4_6LayoutINS5_IJSC_SC_SC_EEENS5_IJNSA_ILi0EEESV_SV_EEEEENS5_IJNS4_10UnderscoreESY_SY_EEEEENS4_18SM100_TMA_2SM_LOADENS4_14ComposedLayoutINS4_7SwizzleILi1ELi4ELi3EEENS4_18smem_ptr_flag_bitsILi16EEENST_INS5_IJNSA_ILi8EEESH_EEENS5_IJSH_SC_EEEEEEEvNS4_8identityES11_S1B_vS1C_EENS_8epilogue10collective18CollectiveEpilogueINS1E_23Sm100TmaWarpSpecializedILi3ELi2ELi16ELb1ELb0EEEJNS5_IJNSA_ILi64EEESG_SH_EEENS5_IJNST_IS1J_SC_EENST_INS5_IJSH_SB_EEENS5_IJSC_NSA_ILi48EEEEEEEEEEESJ_SK_SJ_SK_NS1E_6fusion15FusionCallbacksIS1I_NS1R_17LinearCombinationISJ_fSJ_fLNS_15FloatRoundStyleE2EEES1K_S1Q_JEEENS4_5SM1004TMEM4LOAD26SM100_TMEM_LOAD_32dp32b16xENS4_13SM90_TMA_LOADES1B_NS4_39AutoVectorizingCopyWithAssumedAlignmentILi128EEENS4_14SM90_TMA_STOREES1B_S23_S23_EEEvvEEEEvNT_6ParamsE,@"STO_CUDA_ENTRY STV_DEFAULT"
_ZN7cutlass13device_kernelINS_4gemm6kernel13GemmUniversalIN4cute5tupleIJiiiiEEENS1_10collective13CollectiveMmaINS1_35MainloopSm100TmaUmmaWarpSpecializedILi60ELi2ELi4ENS5_IJNS4_1CILi2EEENSA_ILi1EEESC_EEEEENS5_IJNSA_ILi128EEENSA_ILi96EEENSA_ILi16EEEEEENS_6half_tENS5_IJlSC_lEEESJ_SK_NS4_8TiledMMAINS4_8MMA_AtomIJNS4_26SM100_MMA_F16BF16_2x1SM_SSISJ_SJ_fLi128ELi96ELNS4_4UMMA5MajorE0ELSP_0ELNSO_7ScaleInE0ELSQ_0EEEEEENS4_6LayoutINS5_IJSC_SC_SC_EEENS5_IJNSA_ILi0EEESV_SV_EEEEENS5_IJNS4_10UnderscoreESY_SY_EEEEENS4_18SM100_TMA_2SM_LOADENS4_14ComposedLayoutINS4_7SwizzleILi1ELi4ELi3EEENS4_18smem_ptr_flag_bitsILi16EEENST_INS5_IJNSA_ILi8EEESH_EEENS5_IJSH_SC_EEEEEEEvNS4_8identityES11_S1B_vS1C_EENS_8epilogue10collective18CollectiveEpilogueINS1E_23Sm100TmaWarpSpecializedILi3ELi2ELi16ELb1ELb0EEEJNS5_IJNSA_ILi64EEESG_SH_EEENS5_IJNST_IS1J_SC_EENST_INS5_IJSH_SB_EEENS5_IJSC_NSA_ILi48EEEEEEEEEEESJ_SK_SJ_SK_NS1E_6fusion15FusionCallbacksIS1I_NS1R_17LinearCombinationISJ_fSJ_fLNS_15FloatRoundStyleE2EEES1K_S1Q_JEEENS4_5SM1004TMEM4LOAD26SM100_TMEM_LOAD_32dp32b16xENS4_13SM90_TMA_LOADES1B_NS4_39AutoVectorizingCopyWithAssumedAlignmentILi128EEENS4_14SM90_TMA_STOREES1B_S23_S23_EEEvvEEEEvNT_6ParamsE:
[----:B------:R-:W1:Y:S01]  /*0000*/  LDC R1, c[0x0][0x37c] ;  /* 0x0000df00ff017b82 */ /* 0x000e620000000800 */
[----:B------:R-:W2:Y:S01]  /*0010*/  S2R R72, SR_TID.X ;  /* 0x0000000000487919 */ /* 0x000ea20000002100 */
[----:B------:R-:W3:Y:S06]  /*0020*/  LDCU.64 UR4, c[0x0][0x890] ;  /* 0x00011200ff0477ac */ /* 0x000eec0008000a00 */
[----:B------:R-:W4:Y:S01]  /*0030*/  S2UR UR37, SR_CgaCtaId ;  /* 0x00000000002579c3 */ /* 0x000f220000008800 */
[----:B------:R-:W-:Y:S02]  /*0040*/  PRMT R59, RZ, 0x7610, R59 ;  /* 0x00007610ff3b7816 */ /* 0x000fe4000000003b */
[----:B------:R-:W-:Y:S01]  /*0050*/  ELECT P1, URZ, PT ;  /* 0x0000000000ff782f */ /* 0x000fe20003820000 */
[----:B------:R-:W1:Y:S01]  /*0060*/  LDCU.64 UR46, c[0x0][0x358] ;  /* 0x00006b00ff2e77ac */ /* 0x000e620008000a00 */
[----:B---3--:R-:W-:-:S04]  /*0070*/  UISETP.NE.U32.AND UP0, UPT, UR4, URZ, UPT ;  /* 0x000000ff0400728c */ /* 0x008fc8000bf05070 */
[----:B------:R-:W-:Y:S02]  /*0080*/  UISETP.NE.AND.EX UP0, UPT, UR5, URZ, UPT, UP0 ;  /* 0x000000ff0500728c */ /* 0x000fe4000bf05300 */
[----:B----4-:R-:W-:Y:S02]  /*0090*/  ULOP3.LUT UR9, UR37, 0x1, URZ, 0xc0, !UPT ;  /* 0x0000000125097892 */ /* 0x010fe4000f8ec0ff */
[----:B------:R-:W-:Y:S01]  /*00a0*/  ULOP3.LUT UR8, UR37, 0x1, URZ, 0x3c, !UPT ;  /* 0x0000000125087892 */ /* 0x000fe2000f8e3cff */
[----:B--2---:R-:W-:-:S05]  /*00b0*/  SHF.R.U32.HI R66, RZ, 0x5, R72 ;  /* 0x00000005ff427819 */ /* 0x004fca0000011648 */
[----:B------:R-:W2:Y:S02]  /*00c0*/  SHFL.IDX PT, R0, R66, RZ, 0x1f ;  /* 0x00001fff42007589 */ /* 0x000ea400000e0000 */
[----:B--2---:R-:W-:Y:S01]  /*00d0*/  R2UR UR10, R0 ;  /* 0x00000000000a72ca */ /* 0x004fe200000e0000 */
[----:B-1----:R-:W-:-:S14]  /*00e0*/  BRA.U UP0, `(.L_x_0) ;  /* 0x00000001002c7547 */ /* 0x002fdc000b800000 */
[----:B------:R-:W1:Y:S02]  /*00f0*/  LDCU.64 UR6, c[0x0][0x888] ;  /* 0x00011100ff0677ac */ /* 0x000e640008000a00 */
[----:B-1----:R-:W-:-:S04]  /*0100*/  UISETP.NE.U32.AND UP0, UPT, UR6, URZ, UPT ;  /* 0x000000ff0600728c */ /* 0x002fc8000bf05070 */
[----:B------:R-:W-:-:S09]  /*0110*/  UISETP.NE.AND.EX UP0, UPT, UR7, URZ, UPT, UP0 ;  /* 0x000000ff0700728c */ /* 0x000fd2000bf05300 */
[----:B------:R-:W-:Y:S05]  /*0120*/  BRA.U !UP0, `(.L_x_1) ;  /* 0x0000000108107547 */ /* 0x000fea000b800000 */
[----:B------:R-:W1:Y:S02]  /*0130*/  LDC.64 R2, c[0x0][0x888] ;  /* 0x00022200ff027b82 */ /* 0x000e640000000a00 */
[----:B-1----:R1:W5:Y:S01]  /*0140*/  LDG.E R35, desc[UR46][R2.64] ;  /* 0x0000002e02237981 */ /* 0x002362000c1e1900 */
[----:B------:R-:W-:Y:S01]  /*0150*/  HFMA2 R59, -RZ, RZ, 0, 5.9604644775390625e-08 ;  /* 0x00000001ff3b7431 */ /* 0x000fe200000001ff */
[----:B------:R-:W-:Y:S05]  /*0160*/  BRA `(.L_x_0) ;  /* 0x00000000000c7947 */ /* 0x000fea0003800000 */
.L_x_1:
[----:B------:R-:W1:Y:S01]  /*0170*/  LDCU UR6, c[0x0][0x880] ;  /* 0x00011000ff0677ac */ /* 0x000e620008000800 */
[----:B------:R-:W-:Y:S01]  /*0180*/  HFMA2 R59, -RZ, RZ, 0, 5.9604644775390625e-08 ;  /* 0x00000001ff3b7431 */ /* 0x000fe200000001ff */
[----:B-1----:R-:W-:-:S07]  /*0190*/  MOV R35, UR6 ;  /* 0x0000000600237c02 */ /* 0x002fce0008000f00 */
.L_x_0:
[----:B------:R-:W2:Y:S02]  /*01a0*/  LDCU.64 UR6, c[0x0][0x8b0] ;  /* 0x00011600ff0677ac */ /* 0x000ea40008000a00 */
[----:B--2---:R-:W-:-:S04]  /*01b0*/  UISETP.NE.U32.AND UP0, UPT, UR6, URZ, UPT ;  /* 0x000000ff0600728c */ /* 0x004fc8000bf05070 */
[----:B------:R-:W-:-:S09]  /*01c0*/  UISETP.NE.AND.EX UP0, UPT, UR7, URZ, UPT, UP0 ;  /* 0x000000ff0700728c */ /* 0x000fd2000bf05300 */
[----:B------:R-:W-:Y:S05]  /*01d0*/  BRA.U UP0, `(.L_x_2) ;  /* 0x0000000100247547 */ /* 0x000fea000b800000 */
[----:B------:R-:W2:Y:S02]  /*01e0*/  LDCU.64 UR6, c[0x0][0x8a8] ;  /* 0x00011500ff0677ac */ /* 0x000ea40008000a00 */
[----:B--2---:R-:W-:-:S04]  /*01f0*/  UISETP.NE.U32.AND UP0, UPT, UR6, URZ, UPT ;  /* 0x000000ff0600728c */ /* 0x004fc8000bf05070 */
[----:B------:R-:W-:-:S09]  /*0200*/  UISETP.NE.AND.EX UP0, UPT, UR7, URZ, UPT, UP0 ;  /* 0x000000ff0700728c */ /* 0x000fd2000bf05300 */
[----:B------:R-:W-:Y:S05]  /*0210*/  BRA.U !UP0, `(.L_x_3) ;  /* 0x00000001080c7547 */ /* 0x000fea000b800000 */
[----:B------:R-:W2:Y:S02]  /*0220*/  LDC.64 R30, c[0x0][0x8a8] ;  /* 0x00022a00ff1e7b82 */ /* 0x000ea40000000a00 */
[----:B--2---:R2:W5:Y:S01]  /*0230*/  LDG.E R30, desc[UR46][R30.64] ;  /* 0x0000002e1e1e7981 */ /* 0x004562000c1e1900 */
[----:B------:R-:W-:Y:S05]  /*0240*/  BRA `(.L_x_2) ;  /* 0x0000000000087947 */ /* 0x000fea0003800000 */
.L_x_3:
[----:B------:R-:W2:Y:S02]  /*0250*/  LDCU UR6, c[0x0][0x8a0] ;  /* 0x00011400ff0677ac */ /* 0x000ea40008000800 */
[----:B--2---:R-:W-:Y:S02]  /*0260*/  MOV R30, UR6 ;  /* 0x00000006001e7c02 */ /* 0x004fe40008000f00 */
.L_x_2:
[----:B------:R-:W-:Y:S01]  /*0270*/  IMAD.U32 R0, RZ, RZ, UR10 ;  /* 0x0000000aff007e24 */ /* 0x000fe2000f8e00ff */
[----:B------:R-:W-:Y:S04]  /*0280*/  BSSY.RECONVERGENT B0, `(.L_x_4) ;  /* 0x000000c000007945 */ /* 0x000fe80003800200 */
[C---:B------:R-:W-:Y:S02]  /*0290*/  ISETP.NE.OR P2, PT, R0.reuse, 0x1, !P1 ;  /* 0x000000010000780c */ /* 0x040fe40004f45670 */
[----:B------:R-:W-:-:S11]  /*02a0*/  ISETP.NE.OR P0, PT, R0, 0x3, !P1 ;  /* 0x000000030000780c */ /* 0x000fd60004f05670 */
[----:B------:R-:W-:Y:S05]  /*02b0*/  @P2 BRA `(.L_x_5) ;  /* 0x0000000000202947 */ /* 0x000fea0003800000 */
[----:B------:R-:W3:Y:S02]  /*02c0*/  LDCU.64 UR6, c[0x0][0x348] ;  /* 0x00006900ff0677ac */ /* 0x000ee40008000a00 */
[----:B---3--:R-:W-:Y:S02]  /*02d0*/  UIADD3 UR12, UP1, UPT, UR6, 0x80, URZ ;  /* 0x00000080060c7890 */ /* 0x008fe4000ff3e0ff */
[----:B------:R-:W-:Y:S02]  /*02e0*/  UIADD3 UR6, UP0, UPT, UR6, 0x180, URZ ;  /* 0x0000018006067890 */ /* 0x000fe4000ff1e0ff */
[----:B------:R-:W-:Y:S02]  /*02f0*/  UIADD3.X UR13, UPT, UPT, URZ, UR7, URZ, UP1, !UPT ;  /* 0x00000007ff0d7290 */ /* 0x000fe40008ffe4ff */
[----:B------:R-:W-:-:S07]  /*0300*/  UIADD3.X UR7, UPT, UPT, URZ, UR7, URZ, UP0, !UPT ;  /* 0x00000007ff077290 */ /* 0x000fce00087fe4ff */
[----:B------:R3:W-:Y:S02]  /*0310*/  UTMACCTL.PF [UR12] ;  /* 0x000000000c0079b9 */ /* 0x0007e40008040000 */
[----:B------:R3:W-:Y:S02]  /*0320*/  UTMACCTL.PF [UR6] ;  /* 0x00000000060079b9 */ /* 0x0007e40008040000 */
[----:B---3--:R-:W-:Y:S01]  /*0330*/  NOP ;  /* 0x0000000000007918 */ /* 0x008fe20000000000 */
.L_x_5:
[----:B------:R-:W-:Y:S05]  /*0340*/  BSYNC.RECONVERGENT B0 ;  /* 0x0000000000007941 */ /* 0x000fea0003800200 */
.L_x_4:
[----:B------:R-:W-:Y:S04]  /*0350*/  BSSY.RECONVERGENT B0, `(.L_x_6) ;  /* 0x000000a000007945 */ /* 0x000fe80003800200 */
        /* <DEDUP_REMOVED lines=9> */
.L_x_7:
[----:B------:R-:W-:Y:S05]  /*03f0*/  BSYNC.RECONVERGENT B0 ;  /* 0x0000000000007941 */ /* 0x000fea0003800200 */
.L_x_6:
[----:B------:R-:W3:Y:S01]  /*0400*/  LDCU.64 UR6, c[0x0][0x888] ;  /* 0x00011100ff0677ac */ /* 0x000ee20008000a00 */
[----:B------:R-:W-:Y:S02]  /*0410*/  UISETP.EQ.U32.AND UP1, UPT, UR4, URZ, UPT ;  /* 0x000000ff0400728c */ /* 0x000fe4000bf22070 */
[----:B------:R-:W-:Y:S02]  /*0420*/  UPLOP3.LUT UP5, UPT, UPT, UPT, UPT, 0x80, 0x8 ;  /* 0x000000000008789c */ /* 0x000fe40003faf070 */
[----:B---3--:R-:W-:-:S04]  /*0430*/  UISETP.NE.U32.AND UP0, UPT, UR6, URZ, UPT ;  /* 0x000000ff0600728c */ /* 0x008fc8000bf05070 */
[----:B------:R-:W-:-:S04]  /*0440*/  UISETP.NE.AND.EX UP0, UPT, UR7, URZ, UPT, UP0 ;  /* 0x000000ff0700728c */ /* 0x000fc8000bf05300 */
[----:B------:R-:W-:-:S04]  /*0450*/  UISETP.EQ.OR.EX UP2, UPT, UR5, URZ, !UP0, UP1 ;  /* 0x000000ff0500728c */ /* 0x000fc8000c742710 */
[----:B------:R-:W-:-:S05]  /*0460*/  UP2UR UR51, UPR, URZ, 0x4 ;  /* 0x00000004ff337883 */ /* 0x000fca0008000000 */
[----:B------:R-:W-:Y:S07]  /*0470*/  BRA.U !UP2, `(.L_x_8) ;  /* 0x000000010a207547 */ /* 0x000fee000b800000 */
[----:B------:R-:W-:Y:S01]  /*0480*/  UISETP.NE.U32.AND UP2, UPT, UR4, URZ, UPT ;  /* 0x000000ff0400728c */ /* 0x000fe2000bf45070 */
[----:B-----5:R-:W-:Y:S01]  /*0490*/  FSETP.NEU.AND P0, PT, R35, RZ, PT ;  /* 0x000000ff2300720b */ /* 0x020fe20003f0d000 */
[----:B------:R-:W-:Y:S02]  /*04a0*/  USEL UR4, URZ, 0xffffffff, UP0 ;  /* 0xffffffffff047887 */ /* 0x000fe40008000000 */
[----:B------:R-:W-:-:S10]  /*04b0*/  UISETP.NE.AND.EX UP2, UPT, UR5, URZ, UPT, UP2 ;  /* 0x000000ff0500728c */ /* 0x000fd4000bf45320 */
[----:B------:R-:W-:Y:S01]  /*04c0*/  VOTEU.ANY UP1, P0 ;  /* 0x0000000000ff7886 */ /* 0x000fe20000020100 */
[----:B------:R-:W-:-:S04]  /*04d0*/  @!UP2 USEL UR4, URZ, 0xffffffff, UP1 ;  /* 0xffffffffff04a887 */ /* 0x000fc80008800000 */
[----:B------:R-:W-:-:S04]  /*04e0*/  ULOP3.LUT UR4, UR4, 0x1, URZ, 0xc0, !UPT ;  /* 0x0000000104047892 */ /* 0x000fc8000f8ec0ff */
[----:B------:R-:W-:-:S11]  /*04f0*/  UISETP.NE.U32.AND UP5, UPT, UR4, 0x1, UPT ;  /* 0x000000010400788c */ /* 0x000fd6000bfa5070 */
.L_x_8:
[----:B------:R-:W3:Y:S01]  /*0500*/  SHFL.IDX PT, R0, R66, RZ, 0x1f ;  /* 0x00001fff42007589 */ /* 0x000ee200000e0000 */
[----:B------:R-:W-:-:S04]  /*0510*/  UISETP.NE.AND UP1, UPT, UR10, 0x2, UPT ;  /* 0x000000020a00788c */ /* 0x000fc8000bf25270 */
[----:B------:R-:W-:Y:S02]  /*0520*/  UISETP.EQ.AND UP2, UPT, UR9, URZ, !UP1 ;  /* 0x000000ff0900728c */ /* 0x000fe4000cf42270 */
[----:B------:R-:W-:-:S04]  /*0530*/  USEL UR6, URZ, 0x1, UP1 ;  /* 0x00000001ff067887 */ /* 0x000fc80008800000 */
[----:B------:R-:W-:Y:S02]  /*0540*/  PLOP3.LUT P5, PT, P1, PT, UP2, 0x80, 0x8 ;  /* 0x000000000008781c */ /* 0x000fe40000faf028 */
[----:B---3--:R-:W-:-:S13]  /*0550*/  ISETP.NE.AND P0, PT, R0, RZ, PT ;  /* 0x000000ff0000720c */ /* 0x008fda0003f05270 */
[----:B------:R-:W-:Y:S05]  /*0560*/  @P0 BRA `(.L_x_9) ;  /* 0x0000000800100947 */ /* 0x000fea0003800000 */
[----:B------:R-:W-:Y:S01]  /*0570*/  ELECT P0, URZ, PT ;  /* 0x0000000000ff782f */ /* 0x000fe20003800000 */
[----:B------:R-:W-:-:S12]  /*0580*/  BSSY.RECONVERGENT B0, `(.L_x_9) ;  /* 0x0000082000007945 */ /* 0x000fd80003800200 */
[----:B------:R-:W-:Y:S05]  /*0590*/  @!P0 BRA `(.L_x_10) ;  /* 0x0000000800008947 */ /* 0x000fea0003800000 */
[----:B------:R-:W-:Y:S01]  /*05a0*/  UMOV UR5, 0x400 ;  /* 0x0000040000057882 */ /* 0x000fe20000000000 */
[----:B------:R-:W-:Y:S01]  /*05b0*/  UMOV UR4, 0x1 ;  /* 0x0000000100047882 */ /* 0x000fe20000000000 */
[----:B------:R-:W-:Y:S02]  /*05c0*/  ULEA UR5, UR37, UR5, 0x18 ;  /* 0x0000000525057291 */ /* 0x000fe4000f8ec0ff */
[----:B------:R-:W-:-:S04]  /*05d0*/  UIADD3 UR12, UPT, UPT, -UR4, 0x100000, URZ ;  /* 0x00100000040c7890 */ /* 0x000fc8000fffe1ff */
[----:B------:R-:W-:Y:S02]  /*05e0*/  USHF.L.U32 UR13, UR12, 0xb, URZ ;  /* 0x0000000b0c0d7899 */ /* 0x000fe400080006ff */
[----:B------:R-:W-:Y:S01]  /*05f0*/  USHF.L.U32 UR12, UR12, 0x1, URZ ;  /* 0x000000010c0c7899 */ /* 0x000fe200080006ff */
[----:B------:R-:W3:Y:S11]  /*0600*/  FENCE.VIEW.ASYNC.S ;  /* 0x00000000000073c6 */ /* 0x000ef60000000000 */
[----:B---3--:R3:W4:Y:S01]  /*0610*/  SYNCS.EXCH.64 URZ, [UR5], UR12 ;  /* 0x0000000c05ff75b2 */ /* 0x0087220008000100 */
[----:B------:R3:W1:Y:S01]  /*0620*/  SYNCS.EXCH.64 URZ, [UR5+0x1e0], UR12 ;  /* 0x0001e00c05ff75b2 */ /* 0x0006620008000100 */
        /* <DEDUP_REMOVED lines=117> */
[----:B------:R3:W1:Y:S02]  /*0d80*/  SYNCS.EXCH.64 URZ, [UR5+0x3b8], UR12 ;  /* 0x0003b80c05ff75b2 */ /* 0x0006640008000100 */
[----:B---34-:R-:W-:Y:S01]  /*0d90*/  NOP ;  /* 0x0000000000007918 */ /* 0x018fe20000000000 */
.L_x_10:
[----:B------:R-:W-:Y:S05]  /*0da0*/  BSYNC.RECONVERGENT B0 ;  /* 0x0000000000007941 */ /* 0x000fea0003800200 */
.L_x_9:
[----:B------:R-:W3:Y:S01]  /*0db0*/  SHFL.IDX PT, R0, R66, RZ, 0x1f ;  /* 0x00001fff42007589 */ /* 0x000ee200000e0000 */
[----:B------:R-:W-:Y:S01]  /*0dc0*/  NOP ;  /* 0x0000000000007918 */ /* 0x000fe20000000000 */
[----:B---3--:R-:W-:-:S13]  /*0dd0*/  ISETP.NE.AND P0, PT, R0, 0x1, PT ;  /* 0x000000010000780c */ /* 0x008fda0003f05270 */
[----:B------:R-:W-:Y:S05]  /*0de0*/  @P0 BRA `(.L_x_11) ;  /* 0x00000000004c0947 */ /* 0x000fea0003800000 */
[----:B------:R-:W-:Y:S01]  /*0df0*/  UMOV UR7, 0x400 ;  /* 0x0000040000077882 */ /* 0x000fe20000000000 */
[----:B------:R-:W-:Y:S01]  /*0e00*/  UMOV UR5, 0x20 ;  /* 0x0000002000057882 */ /* 0x000fe20000000000 */
[----:B------:R-:W-:Y:S01]  /*0e10*/  UMOV UR4, 0x80 ;  /* 0x0000008000047882 */ /* 0x000fe20000000000 */
[----:B------:R-:W-:Y:S02]  /*0e20*/  ULEA UR7, UR37, UR7, 0x18 ;  /* 0x0000000725077291 */ /* 0x000fe4000f8ec0ff */
[----:B------:R-:W-:-:S04]  /*0e30*/  UIADD3 UR12, UPT, UPT, -UR5, 0x100000, URZ ;  /* 0x00100000050c7890 */ /* 0x000fc8000fffe1ff */
[----:B------:R-:W-:Y:S02]  /*0e40*/  USHF.L.U32 UR13, UR12, 0xb, URZ ;  /* 0x0000000b0c0d7899 */ /* 0x000fe400080006ff */
[----:B------:R-:W-:Y:S02]  /*0e50*/  USHF.L.U32 UR12, UR12, 0x1, URZ ;  /* 0x000000010c0c7899 */ /* 0x000fe400080006ff */
[----:B------:R-:W-:-:S04]  /*0e60*/  UIADD3 UR4, UPT, UPT, -UR4, 0x100000, URZ ;  /* 0x0010000004047890 */ /* 0x000fc8000fffe1ff */
[----:B------:R-:W-:Y:S02]  /*0e70*/  USHF.L.U32 UR5, UR4, 0xb, URZ ;  /* 0x0000000b04057899 */ /* 0x000fe400080006ff */
[----:B------:R-:W-:Y:S01]  /*0e80*/  USHF.L.U32 UR4, UR4, 0x1, URZ ;  /* 0x0000000104047899 */ /* 0x000fe200080006ff */
[----:B------:R-:W-:Y:S01]  /*0e90*/  ELECT P0, URZ, PT ;  /* 0x0000000000ff782f */ /* 0x000fe20003800000 */
[----:B------:R-:W3:Y:S02]  /*0ea0*/  FENCE.VIEW.ASYNC.S ;  /* 0x00000000000073c6 */ /* 0x000ee40000000000 */
[----:B---3--:R3:W4:Y:S08]  /*0eb0*/  SYNCS.EXCH.64 URZ, [UR7+0x3c0], UR12 ;  /* 0x0003c00c07ff75b2 */ /* 0x0087300008000100 */
[----:B------:R3:W1:Y:S01]  /*0ec0*/  SYNCS.EXCH.64 URZ, [UR7+0x3d8], UR4 ;  /* 0x0003d80407ff75b2 */ /* 0x0006620008000100 */
[----:B------:R3:W1:Y:S01]  /*0ed0*/  SYNCS.EXCH.64 URZ, [UR7+0x3c8], UR12 ;  /* 0x0003c80c07ff75b2 */ /* 0x0006620008000100 */
[----:B------:R3:W1:Y:S01]  /*0ee0*/  SYNCS.EXCH.64 URZ, [UR7+0x3e0], UR4 ;  /* 0x0003e00407ff75b2 */ /* 0x0006620008000100 */
[----:B------:R3:W1:Y:S01]  /*0ef0*/  SYNCS.EXCH.64 URZ, [UR7+0x3d0], UR12 ;  /* 0x0003d00c07ff75b2 */ /* 0x0006620008000100 */
[----:B------:R3:W1:Y:S01]  /*0f00*/  SYNCS.EXCH.64 URZ, [UR7+0x3e8], UR4 ;  /* 0x0003e80407ff75b2 */ /* 0x0006620008000100 */
[----:B------:R-:W-:Y:S01]  /*0f10*/  NOP ;  /* 0x0000000000007918 */ /* 0x000fe20000000000 */
.L_x_11:
[----:B------:R-:W2:Y:S01]  /*0f20*/  SHFL.IDX PT, R0, R66, RZ, 0x1f ;  /* 0x00001fff42007589 */ /* 0x000ea200000e0000 */
[----:B------:R-:W-:Y:S01]  /*0f30*/  NOP ;  /* 0x0000000000007918 */ /* 0x000fe20000000000 */
[----:B--2---:R-:W-:-:S13]  /*0f40*/  ISETP.NE.AND P0, PT, R0, 0x3, PT ;  /* 0x000000030000780c */ /* 0x004fda0003f05270 */
[----:B------:R-:W-:Y:S05]  /*0f50*/  @P0 BRA `(.L_x_12) ;  /* 0x00000000002c0947 */ /* 0x000fea0003800000 */
[----:B---3--:R-:W-:Y:S01]  /*0f60*/  UMOV UR5, 0x400 ;  /* 0x0000040000057882 */ /* 0x008fe20000000000 */
[----:B------:R-:W-:Y:S01]  /*0f70*/  UMOV UR4, 0x20 ;  /* 0x0000002000047882 */ /* 0x000fe20000000000 */
[----:B------:R-:W-:Y:S02]  /*0f80*/  ULEA UR5, UR37, UR5, 0x18 ;  /* 0x0000000525057291 */ /* 0x000fe4000f8ec0ff */
[----:B------:R-:W-:-:S04]  /*0f90*/  UIADD3 UR12, UPT, UPT, -UR4, 0x100000, URZ ;  /* 0x00100000040c7890 */ /* 0x000fc8000fffe1ff */
[----:B------:R-:W-:Y:S02]  /*0fa0*/  USHF.L.U32 UR13, UR12, 0xb, URZ ;  /* 0x0000000b0c0d7899 */ /* 0x000fe400080006ff */
[----:B------:R-:W-:Y:S01]  /*0fb0*/  USHF.L.U32 UR12, UR12, 0x1, URZ ;  /* 0x000000010c0c7899 */ /* 0x000fe200080006ff */
[----:B------:R-:W-:Y:S01]  /*0fc0*/  ELECT P0, URZ, PT ;  /* 0x0000000000ff782f */ /* 0x000fe20003800000 */
[----:B------:R-:W2:Y:S10]  /*0fd0*/  FENCE.VIEW.ASYNC.S ;  /* 0x00000000000073c6 */ /* 0x000eb40000000000 */
[----:B--2---:R2:W3:Y:S01]  /*0fe0*/  SYNCS.EXCH.64 URZ, [UR5+0x3f0], UR12 ;  /* 0x0003f00c05ff75b2 */ /* 0x0044e20008000100 */
[----:B------:R2:W1:Y:S01]  /*0ff0*/  SYNCS.EXCH.64 URZ, [UR5+0x3f8], UR12 ;  /* 0x0003f80c05ff75b2 */ /* 0x0004620008000100 */
[----:B------:R-:W-:Y:S01]  /*1000*/  NOP ;  /* 0x0000000000007918 */ /* 0x000fe20000000000 */
.L_x_12:
[----:B------:R-:W4:Y:S01]  /*1010*/  SHFL.IDX PT, R0, R66, RZ, 0x1f ;  /* 0x00001fff42007589 */ /* 0x000f2200000e0000 */
[----:B------:R-:W-:Y:S01]  /*1020*/  NOP ;  /* 0x0000000000007918 */ /* 0x000fe20000000000 */
[----:B----4-:R-:W-:-:S13]  /*1030*/  ISETP.NE.AND P0, PT, R0, 0x4, PT ;  /* 0x000000040000780c */ /* 0x010fda0003f05270 */
[----:B------:R-:W-:Y:S05]  /*1040*/  @P0 BRA `(.L_x_13) ;  /* 0x0000000000480947 */ /* 0x000fea0003800000 */
[----:B---3--:R-:W-:Y:S01]  /*1050*/  UMOV UR7, 0x1e0 ;  /* 0x000001e000077882 */ /* 0x008fe20000000000 */
[----:B--2---:R-:W-:Y:S01]  /*1060*/  UMOV UR5, 0x400 ;  /* 0x0000040000057882 */ /* 0x004fe20000000000 */
[----:B------:R-:W-:Y:S01]  /*1070*/  USEL UR7, UR7, 0x1a0, UP5 ;  /* 0x000001a007077887 */ /* 0x000fe2000a800000 */
        /* <DEDUP_REMOVED lines=9> */
[----:B------:R-:W2:Y:S02]  /*1110*/  FENCE.VIEW.ASYNC.S ;  /* 0x00000000000073c6 */ /* 0x000ea40000000000 */
[----:B--2---:R4:W2:Y:S08]  /*1120*/  SYNCS.EXCH.64 URZ, [UR5+0x400], UR12 ;  /* 0x0004000c05ff75b2 */ /* 0x0048b00008000100 */
[----:B------:R4:W3:Y:S01]  /*1130*/  SYNCS.EXCH.64 URZ, [UR5+0x410], UR14 ;  /* 0x0004100e05ff75b2 */ /* 0x0008e20008000100 */
[----:B------:R4:W1:Y:S01]  /*1140*/  SYNCS.EXCH.64 URZ, [UR5+0x408], UR12 ;  /* 0x0004080c05ff75b2 */ /* 0x0008620008000100 */
[----:B------:R4:W1:Y:S02]  /*1150*/  SYNCS.EXCH.64 URZ, [UR5+0x418], UR14 ;  /* 0x0004180e05ff75b2 */ /* 0x0008640008000100 */
[----:B----4-:R-:W-:Y:S01]  /*1160*/  NOP ;  /* 0x0000000000007918 */ /* 0x010fe20000000000 */
.L_x_13:
[----:B------:R-:W4:Y:S01]  /*1170*/  SHFL.IDX PT, R0, R66, RZ, 0x1f ;  /* 0x00001fff42007589 */ /* 0x000f2200000e0000 */
[----:B------:R-:W-:Y:S01]  /*1180*/  NOP ;  /* 0x0000000000007918 */ /* 0x000fe20000000000 */
[----:B----4-:R-:W-:-:S13]  /*1190*/  ISETP.NE.AND P0, PT, R0, 0x5, PT ;  /* 0x000000050000780c */ /* 0x010fda0003f05270 */
[----:B------:R-:W-:Y:S05]  /*11a0*/  @P0 BRA `(.L_x_14) ;  /* 0x0000000000540947 */ /* 0x000fea0003800000 */
[----:B---3--:R-:W-:Y:S01]  /*11b0*/  UMOV UR7, 0x400 ;  /* 0x0000040000077882 */ /* 0x008fe20000000000 */
[----:B--2---:R-:W-:Y:S01]  /*11c0*/  UMOV UR5, 0x1 ;  /* 0x0000000100057882 */ /* 0x004fe20000000000 */
        /* <DEDUP_REMOVED lines=13> */
[----:B------:R4:W1:Y:S01]  /*12a0*/  SYNCS.EXCH.64 URZ, [UR7+0x448], UR4 ;  /* 0x0004480407ff75b2 */ /* 0x0008620008000100 */
[----:B------:R4:W1:Y:S01]  /*12b0*/  SYNCS.EXCH.64 URZ, [UR7+0x430], UR12 ;  /* 0x0004300c07ff75b2 */ /* 0x0008620008000100 */
[----:B------:R4:W1:Y:S01]  /*12c0*/  SYNCS.EXCH.64 URZ, [UR7+0x450], UR4 ;  /* 0x0004500407ff75b2 */ /* 0x0008620008000100 */
[----:B------:R4:W1:Y:S01]  /*12d0*/  SYNCS.EXCH.64 URZ, [UR7+0x438], UR12 ;  /* 0x0004380c07ff75b2 */ /* 0x0008620008000100 */
[----:B------:R4:W1:Y:S02]  /*12e0*/  SYNCS.EXCH.64 URZ, [UR7+0x458], UR4 ;  /* 0x0004580407ff75b2 */ /* 0x0008640008000100 */
[----:B----4-:R-:W-:Y:S01]  /*12f0*/  NOP ;  /* 0x0000000000007918 */ /* 0x010fe20000000000 */
.L_x_14:
[----:B------:R-:W4:Y:S01]  /*1300*/  SHFL.IDX PT, R0, R66, RZ, 0x1f ;  /* 0x00001fff42007589 */ /* 0x000f2200000e0000 */
[----:B------:R-:W-:Y:S01]  /*1310*/  ISETP.NE.OR P1, PT, RZ, UR10, !P1 ;  /* 0x0000000aff007c0c */ /* 0x000fe2000cf25670 */
[----:B------:R-:W-:Y:S01]  /*1320*/  NOP ;  /* 0x0000000000007918 */ /* 0x000fe20000000000 */
[----:B----4-:R-:W-:-:S13]  /*1330*/  ISETP.NE.AND P0, PT, R0, 0x3, PT ;  /* 0x000000030000780c */ /* 0x010fda0003f05270 */
[----:B------:R-:W-:Y:S05]  /*1340*/  @P0 BRA `(.L_x_15) ;  /* 0x0000000000340947 */ /* 0x000fea0003800000 */
[----:B--23--:R-:W-:Y:S01]  /*1350*/  UMOV UR5, 0x400 ;  /* 0x0000040000057882 */ /* 0x00cfe20000000000 */
[----:B------:R-:W-:Y:S01]  /*1360*/  UMOV UR4, 0x20 ;  /* 0x0000002000047882 */ /* 0x000fe20000000000 */
[----:B------:R-:W-:Y:S02]  /*1370*/  ULEA UR5, UR37, UR5, 0x18 ;  /* 0x0000000525057291 */ /* 0x000fe4000f8ec0ff */
[----:B------:R-:W-:-:S04]  /*1380*/  UIADD3 UR12, UPT, UPT, -UR4, 0x100000, URZ ;  /* 0x00100000040c7890 */ /* 0x000fc8000fffe1ff */
[----:B------:R-:W-:Y:S02]  /*1390*/  USHF.L.U32 UR13, UR12, 0xb, URZ ;  /* 0x0000000b0c0d7899 */ /* 0x000fe400080006ff */
[----:B------:R-:W-:Y:S01]  /*13a0*/  USHF.L.U32 UR12, UR12, 0x1, URZ ;  /* 0x000000010c0c7899 */ /* 0x000fe200080006ff */
[----:B------:R-:W-:Y:S01]  /*13b0*/  ELECT P0, URZ, PT ;  /* 0x0000000000ff782f */ /* 0x000fe20003800000 */
[----:B------:R-:W2:Y:S10]  /*13c0*/  FENCE.VIEW.ASYNC.S ;  /* 0x00000000000073c6 */ /* 0x000eb40000000000 */
[----:B--2---:R4:W2:Y:S01]  /*13d0*/  SYNCS.EXCH.64 URZ, [UR5+0x460], UR12 ;  /* 0x0004600c05ff75b2 */ /* 0x0048a20008000100 */
[----:B------:R4:W3:Y:S01]  /*13e0*/  SYNCS.EXCH.64 URZ, [UR5+0x470], UR12 ;  /* 0x0004700c05ff75b2 */ /* 0x0008e20008000100 */
[----:B------:R4:W1:Y:S01]  /*13f0*/  SYNCS.EXCH.64 URZ, [UR5+0x468], UR12 ;  /* 0x0004680c05ff75b2 */ /* 0x0008620008000100 */
[----:B------:R4:W1:Y:S02]  /*1400*/  SYNCS.EXCH.64 URZ, [UR5+0x478], UR12 ;  /* 0x0004780c05ff75b2 */ /* 0x0008640008000100 */
[----:B----4-:R-:W-:Y:S01]  /*1410*/  NOP ;  /* 0x0000000000007918 */ /* 0x010fe20000000000 */
.L_x_15:
[----:B------:R-:W-:Y:S01]  /*1420*/  VOTEU.ALL UP1, P1 ;  /* 0x0000000000ff7886 */ /* 0x000fe20000820000 */
[----:B--23--:R-:W2:Y:S01]  /*1430*/  LDCU UR5, c[0x0][0x36c] ;  /* 0x00006d80ff0577ac */ /* 0x00cea20008000800 */
[----:B------:R-:W-:Y:S01]  /*1440*/  NOP ;  /* 0x0000000000007918 */ /* 0x000fe20000000000 */
[----:B------:R-:W-:Y:S01]  /*1450*/  LOP3.LUT R10, R72, 0x1f, RZ, 0xc0, !PT ;  /* 0x0000001f480a7812 */ /* 0x000fe200078ec0ff */
[----:B------:R-:W-:Y:S01]  /*1460*/  UMOV UR12, 0x20 ;  /* 0x00000020000c7882 */ /* 0x000fe20000000000 */
[----:B------:R-:W-:Y:S01]  /*1470*/  @!UP1 UMOV UR4, 0x400 ;  /* 0x0000040000049882 */ /* 0x000fe20000000000 */
[----:B------:R-:W-:-:S04]  /*1480*/  @!UP1 UIADD3 UR12, UPT, UPT, -UR12, 0x100000, URZ ;  /* 0x001000000c0c9890 */ /* 0x000fc8000fffe1ff */
[----:B------:R-:W-:Y:S02]  /*1490*/  @!UP1 USHF.L.U32 UR13, UR12, 0xb, URZ ;  /* 0x0000000b0c0d9899 */ /* 0x000fe400080006ff */
[----:B------:R-:W-:Y:S02]  /*14a0*/  @!UP1 USHF.L.U32 UR12, UR12, 0x1, URZ ;  /* 0x000000010c0c9899 */ /* 0x000fe400080006ff */
[----:B------:R-:W-:Y:S01]  /*14b0*/  @!UP1 ULEA UR4, UR37, UR4, 0x18 ;  /* 0x0000000425049291 */ /* 0x000fe2000f8ec0ff */
[----:B------:R-:W-:Y:S01]  /*14c0*/  VOTEU.ALL UP1, P1 ;  /* 0x0000000000ff7886 */ /* 0x000fe20000820000 */
[----:B------:R-:W-:Y:S01]  /*14d0*/  UISETP.NE.AND UP4, UPT, UR10, URZ, UPT ;  /* 0x000000ff0a00728c */ /* 0x000fe2000bf85270 */
[----:B------:R-:W3:Y:S09]  /*14e0*/  FENCE.VIEW.ASYNC.S ;  /* 0x00000000000073c6 */ /* 0x000ef20000000000 */
[----:B---3--:R3:W4:Y:S01]  /*14f0*/  @!UP1 SYNCS.EXCH.64 URZ, [UR4+0x480], UR12 ;  /* 0x0004800c04ff95b2 */ /* 0x0087220008000100 */
[----:B--2---:R-:W-:-:S09]  /*1500*/  UISETP.EQ.U32.AND UP1, UPT, UR5, 0x1, UPT ;  /* 0x000000010500788c */ /* 0x004fd2000bf22070 */
[----:B------:R-:W-:Y:S05]  /*1510*/  BRA.U !UP1, `(.L_x_16) ;  /* 0x0000000109087547 */ /* 0x000fea000b800000 */
[----:B-1--4-:R-:W-:Y:S01]  /*1520*/  UCGABAR_ARV ;  /* 0x00000000000079c7 */ /* 0x012fe20008000000 */
[----:B------:R-:W-:Y:S05]  /*1530*/  BRA `(.L_x_17) ;  /* 0x0000000000047947 */ /* 0x000fea0003800000 */
.L_x_16:
[----:B-1--4-:R-:W-:Y:S01]  /*1540*/  NOP ;  /* 0x0000000000007918 */ /* 0x012fe20000000000 */
.L_x_17:
[----:B------:R-:W1:Y:S01]  /*1550*/  S2R R11, SR_CTAID.X ;  /* 0x00000000000b7919 */ /* 0x000e620000002500 */
[----:B------:R-:W-:-:S05]  /*1560*/  CS2R.32 R60, SR_CgaSize ;  /* 0x00000000003c7805 */ /* 0x000fca0000008a00 */
[----:B------:R-:W-:-:S05]  /*1570*/  IMAD R60, R60, -0xa0, RZ ;  /* 0xffffff603c3c7824 */ /* 0x000fca00078e02ff */
[----:B------:R-:W-:-:S14]  /*1580*/  R2UR UR5, R60 ;  /* 0x000000003c0572ca */ /* 0x000fdc00000e0000 */
[----:B------:R-:W2:Y:S01]  /*1590*/  LDCU UR5, c[0x0][UR5+0x2b0] ;  /* 0x00005600050577ac */ /* 0x000ea20008000800 */
[----:B------:R-:W-:-:S05]  /*15a0*/  CS2R.32 R0, SR_CgaSize ;  /* 0x0000000000007805 */ /* 0x000fca0000008a00 */
[----:B------:R-:W-:-:S06]  /*15b0*/  IMAD R0, R0, -0xa0, RZ ;  /* 0xffffff6000007824 */ /* 0x000fcc00078e02ff */
[----:B------:R-:W4:Y:S01]  /*15c0*/  LDC R0, c[0x0][R0+0x2a0] ;  /* 0x0000a80000007b82 */ /* 0x000f220000000800 */
[----:B------:R-:W-:Y:S01]  /*15d0*/  PRMT R8, RZ, 0x7610, R8 ;  /* 0x00007610ff087816 */ /* 0x000fe20000000008 */
[----:B------:R-:W2:Y:S01]  /*15e0*/  S2R R20, SR_CTAID.Y ;  /* 0x0000000000147919 */ /* 0x000ea20000002600 */
[----:B------:R-:W-:-:S05]  /*15f0*/  CS2R.32 R60, SR_CgaSize ;  /* 0x00000000003c7805 */ /* 0x000fca0000008a00 */
[----:B------:R-:W-:-:S05]  /*1600*/  IMAD R60, R60, -0xa0, RZ ;  /* 0xffffff603c3c7824 */ /* 0x000fca00078e02ff */
[----:B---3--:R-:W-:-:S14]  /*1610*/  R2UR UR4, R60 ;  /* 0x000000003c0472ca */ /* 0x008fdc00000e0000 */
[----:B------:R-:W3:Y:S01]  /*1620*/  LDCU UR4, c[0x0][UR4+0x2b4] ;  /* 0x00005680040477ac */ /* 0x000ee20008000800 */
[----:B------:R-:W-:Y:S01]  /*1630*/  UISETP.NE.AND UP2, UPT, UR10, 0x2, UPT ;  /* 0x000000020a00788c */ /* 0x000fe2000bf45270 */
[----:B------:R-:W2:Y:S01]  /*1640*/  LDC R9, c[0x0][0xb24] ;  /* 0x0002c900ff097b82 */ /* 0x000ea20000000800 */
[----:B------:R-:W-:-:S05]  /*1650*/  CS2R.32 R58, SR_CgaSize ;  /* 0x00000000003a7805 */ /* 0x000fca0000008a00 */
[----:B------:R-:W-:-:S06]  /*1660*/  IMAD R58, R58, -0xa0, RZ ;  /* 0xffffff603a3a7824 */ /* 0x000fcc00078e02ff */
[----:B------:R-:W4:Y:S08]  /*1670*/  LDC R58, c[0x0][R58+0x2a4] ;  /* 0x0000a9003a3a7b82 */ /* 0x000f300000000800 */
[----:B------:R-:W4:Y:S01]  /*1680*/  LDC R26, c[0x0][0xb24] ;  /* 0x0002c900ff1a7b82 */ /* 0x000f220000000800 */
[----:B-1----:R-:W-:Y:S01]  /*1690*/  I2FP.F32.U32 R4, R11 ;  /* 0x0000000b00047245 */ /* 0x002fe20000201000 */
[----:B------:R-:W-:-:S06]  /*16a0*/  IMAD.MOV.U32 R21, RZ, RZ, R11 ;  /* 0x000000ffff157224 */ /* 0x000fcc00078e000b */
[----:B------:R-:W1:Y:S01]  /*16b0*/  S2UR UR36, SR_CTAID.Z ;  /* 0x00000000002479c3 */ /* 0x000e620000002700 */
[----:B--2---:R-:W-:Y:S02]  /*16c0*/  ISETP.GE.AND P0, PT, R9, 0x1, PT ;  /* 0x000000010900780c */ /* 0x004fe40003f06270 */
[----:B------:R-:W-:Y:S01]  /*16d0*/  I2FP.F32.U32 R2, R20 ;  /* 0x0000001400027245 */ /* 0x000fe20000201000 */
[----:B------:R-:W-:-:S04]  /*16e0*/  FMUL R4, R4, UR5 ;  /* 0x0000000504047c20 */ /* 0x000fc80008400000 */
[----:B---3--:R-:W-:Y:S01]  /*16f0*/  FMUL R2, R2, UR4 ;  /* 0x0000000402027c20 */ /* 0x008fe20008400000 */
[----:B------:R-:W2:Y:S01]  /*1700*/  F2I.U32.TRUNC.NTZ R60, R4 ;  /* 0x00000004003c7305 */ /* 0x000ea2000020f000 */
[----:B------:R-:W3:Y:S07]  /*1710*/  LDCU UR4, c[0x0][0xb30] ;  /* 0x00016600ff0477ac */ /* 0x000eee0008000800 */
[----:B------:R-:W1:Y:S01]  /*1720*/  F2I.U32.TRUNC.NTZ R3, R2 ;  /* 0x0000000200037305 */ /* 0x000e62000020f000 */
[----:B--2---:R-:W-:-:S04]  /*1730*/  IMAD.MOV R60, RZ, RZ, -R60 ;  /* 0x000000ffff3c7224 */ /* 0x004fc800078e0a3c */
[----:B----4-:R-:W-:Y:S01]  /*1740*/  IMAD R60, R0, R60, R11 ;  /* 0x0000003c003c7224 */ /* 0x010fe200078e020b */
[----:B------:R-:W-:Y:S01]  /*1750*/  PRMT R0, RZ, 0x7610, R0 ;  /* 0x00007610ff007816 */ /* 0x000fe20000000000 */
[----:B---3--:R-:W-:Y:S01]  /*1760*/  UISETP.NE.AND UP3, UPT, UR4, 0x1, UPT ;  /* 0x000000010400788c */ /* 0x008fe2000bf65270 */
[----:B-1----:R-:W-:-:S05]  /*1770*/  IADD3 R3, PT, PT, -R3, RZ, RZ ;  /* 0x000000ff03037210 */ /* 0x002fca0007ffe1ff */
[----:B------:R-:W-:Y:S01]  /*1780*/  IMAD R58, R58, R3, R20 ;  /* 0x000000033a3a7224 */ /* 0x000fe200078e0214 */
[----:B------:R-:W-:Y:S06]  /*1790*/  BRA.U UP4, `(.L_x_18) ;  /* 0x0000000104247547 */ /* 0x000fec000b800000 */
[----:B------:R-:W-:Y:S01]  /*17a0*/  ISETP.NE.AND P1, PT, R58, RZ, PT ;  /* 0x000000ff3a00720c */ /* 0x000fe20003f25270 */
[----:B------:R-:W-:Y:S01]  /*17b0*/  IMAD.MOV.U32 R0, RZ, RZ, 0x3 ;  /* 0x00000003ff007424 */ /* 0x000fe200078e00ff */
[C---:B------:R-:W-:Y:S02]  /*17c0*/  LOP3.LUT R3, R60.reuse, 0xfffffffe, RZ, 0xc0, !PT ;  /* 0xfffffffe3c037812 */ /* 0x040fe400078ec0ff */
[----:B------:R-:W-:Y:S02]  /*17d0*/  ISETP.LT.U32.OR P1, PT, R60, 0x2, !P1 ;  /* 0x000000023c00780c */ /* 0x000fe40004f21470 */
[----:B------:R-:W-:Y:S02]  /*17e0*/  SHF.L.U32 R0, R0, R3, RZ ;  /* 0x0000000300007219 */ /* 0x000fe400000006ff */
[----:B------:R-:W-:Y:S02]  /*17f0*/  SEL R5, RZ, 0x1, !P1 ;  /* 0x00000001ff057807 */ /* 0x000fe40004800000 */
[----:B------:R-:W-:-:S05]  /*1800*/  SEL R2, RZ, 0x2, !P1 ;  /* 0x00000002ff027807 */ /* 0x000fca0004800000 */
[----:B------:R-:W-:-:S05]  /*1810*/  IMAD.IADD R2, R5, 0x1, R2 ;  /* 0x0000000105027824 */ /* 0x000fca00078e0202 */
[----:B------:R-:W-:Y:S02]  /*1820*/  PRMT R8, R2, 0x7610, R8 ;  /* 0x0000761002087816 */ /* 0x000fe40000000008 */
.L_x_18:
[----:B------:R-:W-:Y:S05]  /*1830*/  @!P0 BRA `(.L_x_19) ;  /* 0x0000000000b88947 */ /* 0x000fea0003800000 */
[----:B------:R-:W1:Y:S01]  /*1840*/  LDC.64 R4, c[0x0][0xb18] ;  /* 0x0002c600ff047b82 */ /* 0x000e620000000a00 */
[----:B------:R-:W-:-:S07]  /*1850*/  ISETP.NE.AND P0, PT, R9, 0x1, PT ;  /* 0x000000010900780c */ /* 0x000fce0003f05270 */
[----:B------:R-:W2:Y:S08]  /*1860*/  LDC R14, c[0x0][0xb0c] ;  /* 0x0002c300ff0e7b82 */ /* 0x000eb00000000800 */
[----:B------:R-:W3:Y:S08]  /*1870*/  LDC R13, c[0x0][0x370] ;  /* 0x0000dc00ff0d7b82 */ /* 0x000ef00000000800 */
[----:B------:R-:W4:Y:S01]  /*1880*/  LDC R16, c[0x0][0x374] ;  /* 0x0000dd00ff107b82 */ /* 0x000f220000000800 */
[----:B-1----:R-:W-:-:S07]  /*1890*/  ISETP.NE.AND P1, PT, R4, 0x1, PT ;  /* 0x000000010400780c */ /* 0x002fce0003f25270 */
[----:B------:R-:W3:Y:S01]  /*18a0*/  LDC.64 R6, c[0x0][0xb10] ;  /* 0x0002c400ff067b82 */ /* 0x000ee20000000a00 */
[----:B--2---:R-:W-:-:S07]  /*18b0*/  ISETP.NE.AND P2, PT, R14, 0x1, PT ;  /* 0x000000010e00780c */ /* 0x004fce0003f45270 */
[----:B------:R-:W1:Y:S08]  /*18c0*/  LDC R12, c[0x0][0xb20] ;  /* 0x0002c800ff0c7b82 */ /* 0x000e700000000800 */
[----:B------:R-:W2:Y:S01]  /*18d0*/  LDC.64 R2, c[0x0][0xb28] ;  /* 0x0002ca00ff027b82 */ /* 0x000ea20000000a00 */
[----:B----4-:R-:W-:-:S04]  /*18e0*/  IMAD.HI.U32 R15, R16, R5, RZ ;  /* 0x00000005100f7227 */ /* 0x010fc800078e00ff */
[----:B------:R-:W-:-:S04]  /*18f0*/  IMAD.HI.U32 R5, R20, R5, RZ ;  /* 0x0000000514057227 */ /* 0x000fc800078e00ff */
[----:B---3--:R-:W-:-:S04]  /*1900*/  IMAD.HI.U32 R18, R13, R6, RZ ;  /* 0x000000060d127227 */ /* 0x008fc800078e00ff */
[C---:B------:R-:W-:Y:S01]  /*1910*/  IMAD.HI.U32 R22, R11.reuse, R6, RZ ;  /* 0x000000060b167227 */ /* 0x040fe200078e00ff */
[-C--:B------:R-:W-:Y:S02]  /*1920*/  @P2 SHF.R.U32.HI R13, RZ, R7.reuse, R18 ;  /* 0x00000007ff0d2219 */ /* 0x080fe40000011612 */
[-C--:B-1----:R-:W-:Y:S02]  /*1930*/  @P1 SHF.R.U32.HI R16, RZ, R12.reuse, R15 ;  /* 0x0000000cff101219 */ /* 0x082fe4000001160f */
[----:B------:R-:W-:Y:S02]  /*1940*/  SHF.R.U32.HI R5, RZ, R12, R5 ;  /* 0x0000000cff057219 */ /* 0x000fe40000011605 */
[----:B------:R-:W-:Y:S02]  /*1950*/  SHF.R.U32.HI R22, RZ, R7, R22 ;  /* 0x00000007ff167219 */ /* 0x000fe40000011616 */
[----:B------:R-:W-:Y:S01]  /*1960*/  SEL R5, R20, R5, !P1 ;  /* 0x0000000514057207 */ /* 0x000fe20004800000 */
[----:B--2---:R-:W-:Y:S01]  /*1970*/  IMAD.HI.U32 R18, R16, R2, RZ ;  /* 0x0000000210127227 */ /* 0x004fe200078e00ff */
[----:B------:R-:W-:-:S02]  /*1980*/  SEL R21, R11, R22, !P2 ;  /* 0x000000160b157207 */ /* 0x000fc40005000000 */
[----:B------:R-:W-:Y:S01]  /*1990*/  IADD3 R7, PT, PT, -R5, RZ, RZ ;  /* 0x000000ff05077210 */ /* 0x000fe20007ffe1ff */
[----:B------:R-:W-:Y:S01]  /*19a0*/  IMAD.HI.U32 R6, R13, R2, RZ ;  /* 0x000000020d067227 */ /* 0x000fe200078e00ff */
[----:B------:R-:W-:-:S03]  /*19b0*/  @P0 SHF.R.U32.HI R16, RZ, R3, R18 ;  /* 0x00000003ff100219 */ /* 0x000fc60000011612 */
[----:B------:R-:W-:Y:S01]  /*19c0*/  IMAD R7, R4, R7, R20 ;  /* 0x0000000704077224 */ /* 0x000fe200078e0214 */
[----:B------:R-:W-:Y:S01]  /*19d0*/  @P0 SHF.R.U32.HI R13, RZ, R3, R6 ;  /* 0x00000003ff0d0219 */ /* 0x000fe20000011606 */
[----:B------:R-:W-:-:S04]  /*19e0*/  IMAD R16, R16, R9, RZ ;  /* 0x0000000910107224 */ /* 0x000fc800078e02ff */
[----:B------:R-:W-:Y:S01]  /*19f0*/  IMAD R6, R13, R9, RZ ;  /* 0x000000090d067224 */ /* 0x000fe200078e02ff */
[----:B------:R-:W-:-:S04]  /*1a00*/  ISETP.GE.AND P1, PT, R5, R16, PT ;  /* 0x000000100500720c */ /* 0x000fc80003f26270 */
[----:B------:R-:W-:Y:S01]  /*1a10*/  ISETP.GE.OR P1, PT, R21, R6, P1 ;  /* 0x000000061500720c */ /* 0x000fe20000f26670 */
[----:B------:R-:W-:-:S05]  /*1a20*/  IMAD.HI.U32 R6, R5, R2, RZ ;  /* 0x0000000205067227 */ /* 0x000fca00078e00ff */
[----:B------:R-:W-:-:S04]  /*1a30*/  SHF.R.U32.HI R6, RZ, R3, R6 ;  /* 0x00000003ff067219 */ /* 0x000fc80000011606 */
[----:B------:R-:W-:-:S03]  /*1a40*/  SEL R6, R5, R6, !P0 ;  /* 0x0000000605067207 */ /* 0x000fc60004000000 */
[----:B------:R-:W-:Y:S01]  /*1a50*/  @!P1 IMAD.HI.U32 R12, R21, R2, RZ ;  /* 0x00000002150c9227 */ /* 0x000fe200078e00ff */
[----:B------:R-:W-:-:S04]  /*1a60*/  IADD3 R2, PT, PT, -R6, RZ, RZ ;  /* 0x000000ff06027210 */ /* 0x000fc80007ffe1ff */
[----:B------:R-:W-:Y:S01]  /*1a70*/  @!P1 SHF.R.U32.HI R12, RZ, R3, R12 ;  /* 0x00000003ff0c9219 */ /* 0x000fe2000001160c */
[----:B------:R-:W-:-:S03]  /*1a80*/  IMAD R2, R9, R2, R5 ;  /* 0x0000000209027224 */ /* 0x000fc600078e0205 */
[----:B------:R-:W-:-:S05]  /*1a90*/  @!P1 SEL R3, R21, R12, !P0 ;  /* 0x0000000c15039207 */ /* 0x000fca0004000000 */
[--C-:B------:R-:W-:Y:S02]  /*1aa0*/  @!P1 IMAD.IADD R6, R6, 0x1, -R3.reuse ;  /* 0x0000000106069824 */ /* 0x100fe400078e0a03 */
[----:B------:R-:W-:Y:S01]  /*1ab0*/  @!P1 IMAD R3, R2, R13, R3 ;  /* 0x0000000d02039224 */ /* 0x000fe200078e0203 */
[----:B------:R-:W-:Y:S01]  /*1ac0*/  IADD3 R2, PT, PT, -R21, RZ, RZ ;  /* 0x000000ff15027210 */ /* 0x000fe20007ffe1ff */
[----:B------:R-:W-:Y:S02]  /*1ad0*/  @!P1 IMAD R5, R6, R9, R21 ;  /* 0x0000000906059224 */ /* 0x000fe400078e0215 */
[----:B------:R-:W-:Y:S02]  /*1ae0*/  @!P1 IMAD.MOV.U32 R21, RZ, RZ, R3 ;  /* 0x000000ffff159224 */ /* 0x000fe400078e0003 */
[----:B------:R-:W-:Y:S02]  /*1af0*/  IMAD R2, R14, R2, R11 ;  /* 0x000000020e027224 */ /* 0x000fe400078e020b */
[----:B------:R-:W-:-:S02]  /*1b00*/  IMAD R20, R5, R4, R7 ;  /* 0x0000000405147224 */ /* 0x000fc400078e0207 */
[----:B------:R-:W-:Y:S02]  /*1b10*/  IMAD R21, R21, R14, R2 ;  /* 0x0000000e15157224 */ /* 0x000fe400078e0202 */
.L_x_19:
[----:B------:R-:W-:Y:S05]  /*1b20*/  BRA.U UP3, `(.L_x_20) ;  /* 0x0000000103407547 */ /* 0x000fea000b800000 */
[----:B------:R-:W1:Y:S08]  /*1b30*/  LDC.64 R4, c[0x0][0xb10] ;  /* 0x0002c400ff047b82 */ /* 0x000e700000000a00 */
[----:B------:R-:W2:Y:S08]  /*1b40*/  LDC.64 R2, c[0x0][0xb18] ;  /* 0x0002c600ff027b82 */ /* 0x000eb00000000a00 */
[----:B------:R-:W3:Y:S08]  /*1b50*/  LDC R6, c[0x0][0xb20] ;  /* 0x0002c800ff067b82 */ /* 0x000ef00000000800 */
[----:B------:R-:W4:Y:S01]  /*1b60*/  LDC R12, c[0x0][0xb0c] ;  /* 0x0002c300ff0c7b82 */ /* 0x000f220000000800 */
[----:B-1----:R-:W-:-:S05]  /*1b70*/  IMAD.HI.U32 R4, R21, R4, RZ ;  /* 0x0000000415047227 */ /* 0x002fca00078e00ff */
[----:B------:R-:W-:Y:S01]  /*1b80*/  SHF.R.U32.HI R4, RZ, R5, R4 ;  /* 0x00000005ff047219 */ /* 0x000fe20000011604 */
[----:B--2---:R-:W-:Y:S01]  /*1b90*/  IMAD.HI.U32 R3, R20, R3, RZ ;  /* 0x0000000314037227 */ /* 0x004fe200078e00ff */
[----:B------:R-:W-:-:S04]  /*1ba0*/  ISETP.NE.AND P0, PT, R2, 0x1, PT ;  /* 0x000000010200780c */ /* 0x000fc80003f05270 */
[----:B---3--:R-:W-:-:S04]  /*1bb0*/  SHF.R.U32.HI R3, RZ, R6, R3 ;  /* 0x00000006ff037219 */ /* 0x008fc80000011603 */
[----:B------:R-:W-:Y:S02]  /*1bc0*/  SEL R3, R20, R3, !P0 ;  /* 0x0000000314037207 */ /* 0x000fe40004000000 */
[----:B----4-:R-:W-:-:S04]  /*1bd0*/  ISETP.NE.AND P1, PT, R12, 0x1, PT ;  /* 0x000000010c00780c */ /* 0x010fc80003f25270 */
[----:B------:R-:W-:-:S05]  /*1be0*/  SEL R6, R21, R4, !P1 ;  /* 0x0000000415067207 */ /* 0x000fca0004800000 */
[----:B------:R-:W-:Y:S02]  /*1bf0*/  IMAD.IADD R4, R3, 0x1, -R6 ;  /* 0x0000000103047824 */ /* 0x000fe400078e0a06 */
[----:B------:R-:W-:Y:S02]  /*1c00*/  IMAD.IADD R3, R6, 0x1, -R3 ;  /* 0x0000000106037824 */ /* 0x000fe400078e0a03 */
[----:B------:R-:W-:Y:S02]  /*1c10*/  IMAD R21, R4, R12, R21 ;  /* 0x0000000c04157224 */ /* 0x000fe400078e0215 */
[----:B------:R-:W-:Y:S02]  /*1c20*/  IMAD R20, R3, R2, R20 ;  /* 0x0000000203147224 */ /* 0x000fe400078e0214 */
.L_x_20:
[----:B------:R-:W-:Y:S05]  /*1c30*/  BRA.U !UP1, `(.L_x_21) ;  /* 0x00000001090c7547 */ /* 0x000fea000b800000 */
[----:B------:R-:W-:Y:S01]  /*1c40*/  UCGABAR_WAIT ;  /* 0x0000000000007dc7 */ /* 0x000fe20008000000 */
[----:B------:R-:W-:Y:S01]  /*1c50*/  CCTL.IVALL ;  /* 0x00000000ff00798f */ /* 0x000fe20002000000 */
[----:B------:R-:W-:Y:S05]  /*1c60*/  BRA `(.L_x_22) ;  /* 0x0000000000047947 */ /* 0x000fea0003800000 */
.L_x_21:
[----:B------:R-:W-:Y:S06]  /*1c70*/  BAR.SYNC.DEFER_BLOCKING 0x0 ;  /* 0x0000000000007b1d */ /* 0x000fec0000010000 */
.L_x_22:
[----:B------:R-:W-:Y:S05]  /*1c80*/  BRA.U UP2, `(.L_x_23) ;  /* 0x0000003102947547 */ /* 0x000fea000b800000 */
[----:B------:R-:W1:Y:S01]  /*1c90*/  LDCU UR7, c[0x0][0x38c] ;  /* 0x00007180ff0777ac */ /* 0x000e620008000800 */
[----:B------:R-:W2:Y:S01]  /*1ca0*/  LDC R9, c[0x0][0x370] ;  /* 0x0000dc00ff097b82 */ /* 0x000ea20000000800 */
[----:B------:R-:W-:Y:S01]  /*1cb0*/  PLOP3.LUT P1, PT, PT, PT, UP5, 0x80, 0x8 ;  /* 0x000000000008781c */ /* 0x000fe20003f2f058 */
[----:B------:R-:W-:Y:S01]  /*1cc0*/  HFMA2 R12, -RZ, RZ, 0, 0 ;  /* 0x00000000ff0c7431 */ /* 0x000fe200000001ff */
[----:B------:R-:W-:Y:S01]  /*1cd0*/  UISETP.NE.AND UP1, UPT, UR10, URZ, UPT ;  /* 0x000000ff0a00728c */ /* 0x000fe2000bf25270 */
[----:B------:R-:W-:Y:S01]  /*1ce0*/  ISETP.NE.AND P4, PT, R10, RZ, P5 ;  /* 0x000000ff0a00720c */ /* 0x000fe20002f85270 */
[C---:B------:R-:W-:Y:S01]  /*1cf0*/  IMAD.SHL.U32 R16, R11.reuse, 0x40, RZ ;  /* 0x000000400b107824 */ /* 0x040fe200078e00ff */
[----:B------:R-:W-:Y:S01]  /*1d00*/  LOP3.LUT R17, R11, 0x1, RZ, 0xc0, !PT ;  /* 0x000000010b117812 */ /* 0x000fe200078ec0ff */
[----:B------:R-:W-:Y:S01]  /*1d10*/  IMAD.MOV.U32 R15, RZ, RZ, 0x1 ;  /* 0x00000001ff0f7424 */ /* 0x000fe200078e00ff */
[----:B------:R-:W3:Y:S01]  /*1d20*/  LDC R0, c[0x0][0x374] ;  /* 0x0000dd00ff007b82 */ /* 0x000ee20000000800 */
[----:B------:R-:W-:Y:S01]  /*1d30*/  PLOP3.LUT P1, PT, P1, PT, PT, 0x8, 0x80 ;  /* 0x000000000080781c */ /* 0x000fe20000f2e170 */
[----:B------:R-:W-:Y:S01]  /*1d40*/  IMAD.MOV.U32 R14, RZ, RZ, RZ ;  /* 0x000000ffff0e7224 */ /* 0x000fe200078e00ff */
[----:B------:R-:W-:Y:S01]  /*1d50*/  MOV R8, 0x1 ;  /* 0x0000000100087802 */ /* 0x000fe20000000f00 */
[----:B------:R-:W-:Y:S01]  /*1d60*/  IMAD.MOV.U32 R10, RZ, RZ, RZ ;  /* 0x000000ffff0a7224 */ /* 0x000fe200078e00ff */
[----:B------:R-:W4:Y:S01]  /*1d70*/  LDCU.64 UR22, c[0x0][0x348] ;  /* 0x00006900ff1677ac */ /* 0x000f220008000a00 */
[----:B-1----:R-:W-:-:S02]  /*1d80*/  UIADD3 UR4, UPT, UPT, UR7, 0xf, URZ ;  /* 0x0000000f07047890 */ /* 0x002fc4000fffe0ff */
[----:B------:R-:W-:Y:S02]  /*1d90*/  USEL UR24, UR6, 0x2, UP1 ;  /* 0x0000000206187887 */ /* 0x000fe40008800000 */
[----:B------:R-:W-:Y:S01]  /*1da0*/  USHF.R.S32.HI UR14, URZ, 0x1f, UR4 ;  /* 0x0000001fff0e7899 */ /* 0x000fe20008011404 */
[----:B------:R-:W-:-:S03]  /*1db0*/  UMOV UR25, URZ ;  /* 0x000000ff00197c82 */ /* 0x000fc60008000000 */
[----:B------:R-:W-:Y:S02]  /*1dc0*/  ULEA.HI UR14, UR14, UR4, URZ, 0x4 ;  /* 0x000000040e0e7291 */ /* 0x000fe4000f8f20ff */
[----:B------:R-:W-:Y:S02]  /*1dd0*/  UIADD3 UR4, UPT, UPT, UR7, -0x1, URZ ;  /* 0xffffffff07047890 */ /* 0x000fe4000fffe0ff */
[----:B------:R-:W-:Y:S02]  /*1de0*/  USHF.R.S32.HI UR14, URZ, 0x4, UR14 ;  /* 0x00000004ff0e7899 */ /* 0x000fe4000801140e */
[----:B------:R-:W-:Y:S02]  /*1df0*/  UISETP.GE.U32.AND UP2, UPT, UR4, -0x1f, UPT ;  /* 0xffffffe10400788c */ /* 0x000fe4000bf46070 */
[----:B------:R-:W-:Y:S02]  /*1e00*/  UISETP.LT.U32.AND UP0, UPT, UR14, 0x3c, UPT ;  /* 0x0000003c0e00788c */ /* 0x000fe4000bf01070 */
[----:B------:R-:W-:-:S02]  /*1e10*/  UIADD3 UR7, UPT, UPT, UR7, 0x1e, URZ ;  /* 0x0000001e07077890 */ /* 0x000fc4000fffe0ff */
[----:B------:R-:W-:-:S04]  /*1e20*/  USEL UR13, UR14, 0x3c, UP0 ;  /* 0x0000003c0e0d7887 */ /* 0x000fc80008000000 */
[----:B------:R-:W-:Y:S02]  /*1e30*/  UIADD3 UR21, UPT, UPT, UR13, -0x1, URZ ;  /* 0xffffffff0d157890 */ /* 0x000fe4000fffe0ff */
[----:B------:R-:W-:Y:S02]  /*1e40*/  @UP2 UIADD3 UR21, UPT, UPT, UR13, URZ, URZ ;  /* 0x000000ff0d152290 */ /* 0x000fe4000fffe0ff */
[----:B------:R-:W-:Y:S02]  /*1e50*/  UIADD3 UR26, UPT, UPT, UR14, -UR13, URZ ;  /* 0x8000000d0e1a7290 */ /* 0x000fe4000fffe0ff */
[----:B------:R-:W-:Y:S02]  /*1e60*/  UIADD3 UR15, UPT, UPT, UR21, 0x1, URZ ;  /* 0x00000001150f7890 */ /* 0x000fe4000fffe0ff */
[----:B--2-4-:R-:W-:-:S12]  /*1e70*/  UIADD3 UR21, UPT, UPT, -UR21, URZ, URZ ;  /* 0x000000ff15157290 */ /* 0x014fd8000fffe1ff */
.L_x_43:
[----:B------:R-:W-:Y:S01]  /*1e80*/  UISETP.NE.AND UP0, UPT, UR37, URZ, UPT ;  /* 0x000000ff2500728c */ /* 0x000fe2000bf05270 */
[----:B------:R-:W1:Y:S08]  /*1e90*/  S2UR UR37, SR_CgaCtaId ;  /* 0x00000000002579c3 */ /* 0x000e700000008800 */
[----:B------:R-:W-:Y:S05]  /*1ea0*/  BRA.U UP0, `(.L_x_24) ;  /* 0x0000000100347547 */ /* 0x000fea000b800000 */
[----:B------:R-:W2:Y:S01]  /*1eb0*/  S2R R2, SR_CgaCtaId ;  /* 0x0000000000027919 */ /* 0x000ea20000008800 */
[----:B------:R-:W-:-:S04]  /*1ec0*/  MOV R3, 0x400 ;  /* 0x0000040000037802 */ /* 0x000fc80000000f00 */
[----:B--2---:R-:W-:Y:S02]  /*1ed0*/  LEA R3, R2, R3, 0x18 ;  /* 0x0000000302037211 */ /* 0x004fe400078ec0ff */
[----:B------:R-:W-:-:S03]  /*1ee0*/  SHF.L.U32 R2, R8, 0x1f, RZ ;  /* 0x0000001f08027819 */ /* 0x000fc600000006ff */
[----:B------:R-:W-:-:S04]  /*1ef0*/  IMAD R3, R10, 0x8, R3 ;  /* 0x000000080a037824 */ /* 0x000fc800078e0203 */
[----:B------:R-:W2:Y:S02]  /*1f00*/  SYNCS.PHASECHK.TRANS64.TRYWAIT P0, [R3+URZ+0x470], R2 ;  /* 0x00047002030075a7 */ /* 0x000ea400080011ff */
[----:B--2---:R-:W-:Y:S05]  /*1f10*/  @!P0 BRA `(.L_x_25) ;  /* 0x0000008000f48947 */ /* 0x004fea0003800000 */
.L_x_197:
[----:B------:R-:W-:Y:S01]  /*1f20*/  VIADD R10, R10, 0x1 ;  /* 0x000000010a0a7836 */ /* 0x000fe20000000000 */
[----:B------:R2:W-:Y:S04]  /*1f30*/  SYNCS.ARRIVE.TRANS64.A1T0 RZ, [R3+URZ+0x460], RZ ;  /* 0x000460ff03ff79a7 */ /* 0x0005e800081000ff */
[----:B------:R-:W-:-:S04]  /*1f40*/  ISETP.NE.AND P0, PT, R10, 0x2, PT ;  /* 0x000000020a00780c */ /* 0x000fc80003f05270 */
[----:B------:R-:W-:Y:S02]  /*1f50*/  SEL R10, R10, RZ, P0 ;  /* 0x000000ff0a0a7207 */ /* 0x000fe40000000000 */
[----:B--2---:R-:W-:-:S04]  /*1f60*/  SEL R3, RZ, 0x1, P0 ;  /* 0x00000001ff037807 */ /* 0x004fc80000000000 */
[----:B------:R-:W-:-:S07]  /*1f70*/  LOP3.LUT R8, R8, R3, RZ, 0x3c, !PT ;  /* 0x0000000308087212 */ /* 0x000fce00078e3cff */
.L_x_24:
[----:B------:R-:W-:Y:S01]  /*1f80*/  UMOV UR4, 0x400 ;  /* 0x0000040000047882 */ /* 0x000fe20000000000 */
[----:B------:R-:W-:Y:S01]  /*1f90*/  LEA.HI R3, R21, R21, RZ, 0x1 ;  /* 0x0000001515037211 */ /* 0x000fe200078f08ff */
[----:B-1----:R-:W-:Y:S01]  /*1fa0*/  ULEA UR4, UR37, UR4, 0x18 ;  /* 0x0000000425047291 */ /* 0x002fe2000f8ec0ff */
[----:B------:R-:W-:Y:S01]  /*1fb0*/  SHF.L.U32 R2, R15, 0x1f, RZ ;  /* 0x0000001f0f027819 */ /* 0x000fe200000006ff */
[----:B------:R-:W-:Y:S01]  /*1fc0*/  IMAD R20, R20, 0x2, R17 ;  /* 0x0000000214147824 */ /* 0x000fe200078e0211 */
[----:B------:R-:W-:Y:S01]  /*1fd0*/  UISETP.GE.U32.AND UP0, UPT, UR7, 0x1f, UPT ;  /* 0x0000001f0700788c */ /* 0x000fe2000bf06070 */
[----:B------:R-:W-:Y:S01]  /*1fe0*/  IMAD.SHL.U32 R3, R3, 0x40, RZ ;  /* 0x0000004003037824 */ /* 0x000fe200078e00ff */
[----:B------:R-:W-:Y:S01]  /*1ff0*/  ULEA UR5, UR25, UR4, 0x3 ;  /* 0x0000000419057291 */ /* 0x000fe2000f8e18ff */
[----:B------:R-:W-:Y:S01]  /*2000*/  R2UR UR35, R16 ;  /* 0x00000000102372ca */ /* 0x000fe200000e0000 */
[----:B------:R-:W-:Y:S01]  /*2010*/  UMOV UR27, URZ ;  /* 0x000000ff001b7c82 */ /* 0x000fe20008000000 */
[----:B------:R-:W-:-:S02]  /*2020*/  R2UR UR11, R20 ;  /* 0x00000000140b72ca */ /* 0x000fc400000e0000 */
[----:B------:R-:W-:-:S04]  /*2030*/  LOP3.LUT R3, R3, 0xffffff80, RZ, 0xc0, !PT ;  /* 0xffffff8003037812 */ /* 0x000fc800078ec0ff */
[----:B------:R1:W2:Y:S01]  /*2040*/  SYNCS.PHASECHK.TRANS64.TRYWAIT P0, [UR5+0x1e0], R2 ;  /* 0x0001e002ff0075a7 */ /* 0x0002a20008001105 */
[----:B------:R-:W-:-:S06]  /*2050*/  R2UR UR5, R3 ;  /* 0x00000000030572ca */ /* 0x000fcc00000e0000 */
[----:B------:R-:W-:-:S07]  /*2060*/  UIMAD UR11, UR11, 0x30, URZ ;  /* 0x000000300b0b78a4 */ /* 0x000fce000f8e02ff */
[----:B------:R-:W-:Y:S01]  /*2070*/  ULOP3.LUT UR35, UR5, 0x40, UR35, 0xf8, !UPT ;  /* 0x0000004005237892 */ /* 0x000fe2000f8ef823 */
[----:B------:R-:W-:Y:S11]  /*2080*/  BRA.U !UP0, `(.L_x_26) ;  /* 0x0000000108c07547 */ /* 0x000ff6000b800000 */
[----:B------:R-:W-:Y:S01]  /*2090*/  UMOV UR16, UR21 ;  /* 0x0000001500107c82 */ /* 0x000fe20008000000 */
[----:B------:R-:W-:Y:S01]  /*20a0*/  UMOV UR6, UR25 ;  /* 0x0000001900067c82 */ /* 0x000fe20008000000 */
[----:B------:R-:W-:-:S05]  /*20b0*/  UMOV UR34, URZ ;  /* 0x000000ff00227c82 */ /* 0x000fca0008000000 */
.L_x_32:
[----:B------:R-:W-:Y:S01]  /*20c0*/  @P5 MOV R3, 0x1c00 ;  /* 0x00001c0000035802 */ /* 0x000fe20000000f00 */
[----:B------:R-:W-:Y:S01]  /*20d0*/  ULEA UR33, UR6, UR4, 0x3 ;  /* 0x0000000406217291 */ /* 0x000fe2000f8e18ff */
[----:B-12-4-:R-:W-:Y:S11]  /*20e0*/  @P0 BRA `(.L_x_27) ;  /* 0x00000000000c0947 */ /* 0x016ff60003800000 */
[----:B------:R-:W-:Y:S04]  /*20f0*/  SHF.L.U32 R5, R15, 0x1f, RZ ;  /* 0x0000001f0f057819 */ /* 0x000fe800000006ff */
[----:B------:R-:W2:Y:S02]  /*2100*/  SYNCS.PHASECHK.TRANS64.TRYWAIT P0, [UR33+0x1e0], R5 ;  /* 0x0001e005ff0075a7 */ /* 0x000ea40008001121 */
[----:B--2---:R-:W-:Y:S05]  /*2110*/  @!P0 BRA `(.L_x_28) ;  /* 0x0000008000888947 */ /* 0x004fea0003800000 */
.L_x_27:
[----:B------:R2:W-:Y:S01]  /*2120*/  @P5 SYNCS.ARRIVE.TRANS64 RZ, [UR33], R3 ;  /* 0x00000003ffff59a7 */ /* 0x0005e20008000021 */
[----:B------:R-:W-:Y:S02]  /*2130*/  ULOP3.LUT UR5, UR24, 0x2, URZ, 0xfc, !UPT ;  /* 0x0000000218057892 */ /* 0x000fe4000f8efcff */
[----:B------:R-:W-:Y:S02]  /*2140*/  UIADD3 UR16, UPT, UPT, UR16, 0x1, URZ ;  /* 0x0000000110107890 */ /* 0x000fe4000fffe0ff */
[----:B------:R-:W-:Y:S02]  /*2150*/  UISETP.NE.AND UP0, UPT, UR5, 0x2, UPT ;  /* 0x000000020500788c */ /* 0x000fe4000bf05270 */
[----:B------:R-:W-:Y:S07]  /*2160*/  UISETP.NE.AND UP2, UPT, UR16, 0x1, UPT ;  /* 0x000000011000788c */ /* 0x000fee000bf45270 */
[----:B------:R-:W-:Y:S05]  /*2170*/  BRA.U UP0, `(.L_x_29) ;  /* 0x0000000100047547 */ /* 0x000fea000b800000 */
[----:B------:R-:W-:Y:S05]  /*2180*/  BPT.TRAP 0x1 ;  /* 0x000000040000795c */ /* 0x000fea0000300000 */
.L_x_29:
[----:B------:R-:W-:Y:S04]  /*2190*/  BSSY.RECONVERGENT B0, `(.L_x_30) ;  /* 0x0000003000007945 */ /* 0x000fe80003800200 */
[----:B------:R-:W-:Y:S05]  /*21a0*/  @!P4 BRA `(.L_x_31) ;  /* 0x000000000004c947 */ /* 0x000fea0003800000 */
[----:B------:R-:W-:Y:S05]  /*21b0*/  BPT.TRAP 0x1 ;  /* 0x000000040000795c */ /* 0x000fea0000300000 */
.L_x_31:
[----:B------:R-:W-:Y:S05]  /*21c0*/  BSYNC.RECONVERGENT B0 ;  /* 0x0000000000007941 */ /* 0x000fea0003800200 */
.L_x_30:
[----:B------:R-:W-:Y:S02]  /*21d0*/  UIADD3 UR25, UPT, UPT, UR6, 0x1, URZ ;  /* 0x0000000106197890 */ /* 0x000fe4000fffe0ff */
[----:B------:R-:W-:Y:S02]  /*21e0*/  UIADD3 UR18, UP1, UPT, UR22, 0x80, URZ ;  /* 0x0000008016127890 */ /* 0x000fe4000ff3e0ff */
[----:B------:R-:W-:Y:S02]  /*21f0*/  UISETP.NE.AND UP0, UPT, UR25, 0x3c, UPT ;  /* 0x0000003c1900788c */ /* 0x000fe4000bf05270 */
[----:B------:R-:W-:Y:S02]  /*2200*/  ULEA UR32, UR6, UR4, 0xb ;  /* 0x0000000406207291 */ /* 0x000fe4000f8e58ff */
[----:B------:R-:W-:Y:S02]  /*2210*/  USEL UR9, URZ, 0x1, UP0 ;  /* 0x00000001ff097887 */ /* 0x000fe40008000000 */
[----:B------:R-:W-:Y:S02]  /*2220*/  USEL UR25, UR25, URZ, UP0 ;  /* 0x000000ff19197287 */ /* 0x000fe40008000000 */
[----:B------:R-:W-:Y:S02]  /*2230*/  ULOP3.LUT UR33, UR33, 0xfefffff8, URZ, 0xc0, !UPT ;  /* 0xfefffff821217892 */ /* 0x000fe4000f8ec0ff */
[----:B------:R-:W-:Y:S01]  /*2240*/  ULEA UR8, UR25, UR4, 0x3 ;  /* 0x0000000419087291 */ /* 0x000fe2000f8e18ff */
[----:B------:R-:W-:Y:S01]  /*2250*/  LOP3.LUT R15, R15, UR9, RZ, 0x3c, !PT ;  /* 0x000000090f0f7c12 */ /* 0x000fe2000f8e3cff */
[----:B------:R-:W-:Y:S02]  /*2260*/  UIADD3.X UR19, UPT, UPT, URZ, UR23, URZ, UP1, !UPT ;  /* 0x00000017ff137290 */ /* 0x000fe40008ffe4ff */
[----:B------:R-:W-:Y:S01]  /*2270*/  UIADD3 UR32, UPT, UPT, UR32, 0x3600, URZ ;  /* 0x0000360020207890 */ /* 0x000fe2000fffe0ff */
[----:B-1----:R-:W-:Y:S01]  /*2280*/  SHF.L.U32 R2, R15, 0x1f, RZ ;  /* 0x0000001f0f027819 */ /* 0x002fe200000006ff */
[----:B------:R-:W-:Y:S01]  /*2290*/  UIMAD UR5, UR6, 0x600, UR4 ;  /* 0x00000600060578a4 */ /* 0x000fe2000f8e0204 */
[----:B------:R-:W-:Y:S02]  /*22a0*/  UMOV UR30, 0x0 ;  /* 0x00000000001e7882 */ /* 0x000fe40000000000 */
[----:B------:R4:W1:Y:S01]  /*22b0*/  SYNCS.PHASECHK.TRANS64.TRYWAIT P0, [UR8+0x1e0], R2 ;  /* 0x0001e002ff0075a7 */ /* 0x0008620008001108 */
[----:B------:R-:W-:Y:S01]  /*22c0*/  UMOV UR31, 0x10000000 ;  /* 0x10000000001f7882 */ /* 0x000fe20000000000 */
[----:B------:R-:W-:Y:S02]  /*22d0*/  UIADD3 UR28, UP0, UPT, UR22, 0x180, URZ ;  /* 0x00000180161c7890 */ /* 0x000fe4000ff1e0ff */
[----:B------:R2:W-:Y:S01]  /*22e0*/  UTMALDG.3D.2CTA [UR32], [UR18], desc[UR30] ;  /* 0x00001e20120075b4 */ /* 0x0005e20008211000 */
[----:B------:R-:W-:Y:S02]  /*22f0*/  UIADD3 UR8, UPT, UPT, UR5, 0x21600, URZ ;  /* 0x0002160005087890 */ /* 0x000fe4000fffe0ff */
[----:B------:R-:W-:Y:S01]  /*2300*/  UIADD3.X UR29, UPT, UPT, URZ, UR23, URZ, UP0, !UPT ;  /* 0x00000017ff1d7290 */ /* 0x000fe200087fe4ff */
[----:B------:R-:W-:Y:S01]  /*2310*/  UMOV UR10, UR34 ;  /* 0x00000022000a7c82 */ /* 0x000fe20008000000 */
[----:B------:R-:W-:Y:S01]  /*2320*/  UMOV UR12, UR36 ;  /* 0x00000024000c7c82 */ /* 0x000fe20008000000 */
[----:B------:R-:W-:Y:S01]  /*2330*/  UMOV UR9, UR33 ;  /* 0x0000002100097c82 */ /* 0x000fe20008000000 */
[----:B------:R-:W-:Y:S01]  /*2340*/  UMOV UR27, UR15 ;  /* 0x0000000f001b7c82 */ /* 0x000fe20008000000 */
[----:B------:R-:W-:Y:S04]  /*2350*/  UMOV UR6, UR25 ;  /* 0x0000001900067c82 */ /* 0x000fe80008000000 */
[----:B------:R4:W-:Y:S01]  /*2360*/  UTMALDG.3D.2CTA [UR8], [UR28], desc[UR30] ;  /* 0x00001e081c0075b4 */ /* 0x0009e20008211000 */
[----:B--2---:R-:W-:Y:S01]  /*2370*/  UIADD3 UR34, UPT, UPT, UR34, 0x10, URZ ;  /* 0x0000001022227890 */ /* 0x004fe2000fffe0ff */
[----:B------:R-:W-:Y:S11]  /*2380*/  BRA.U UP2, `(.L_x_32) ;  /* 0xfffffffd024c7547 */ /* 0x000ff6000b83ffff */
.L_x_26:
[----:B------:R-:W-:Y:S01]  /*2390*/  ULEA UR5, UR25, UR4, 0x3 ;  /* 0x0000000419057291 */ /* 0x000fe2000f8e18ff */
[----:B-1--4-:R-:W-:Y:S01]  /*23a0*/  SHF.L.U32 R2, R15, 0x1f, RZ ;  /* 0x0000001f0f027819 */ /* 0x012fe200000006ff */
[----:B------:R-:W-:Y:S01]  /*23b0*/  @!P1 SYNCS.ARRIVE.TRANS64.A1T0 RZ, [UR4+0x3f8], RZ ;  /* 0x0003f8ffffff99a7 */ /* 0x000fe20008100004 */
[----:B------:R-:W-:-:S06]  /*23c0*/  UISETP.GT.AND UP0, UPT, UR14, UR13, UPT ;  /* 0x0000000d0e00728c */ /* 0x000fcc000bf04270 */
[----:B--2---:R1:W2:Y:S03]  /*23d0*/  SYNCS.PHASECHK.TRANS64.TRYWAIT P0, [UR5+0x1e0], R2 ;  /* 0x0001e002ff0075a7 */ /* 0x0042a60008001105 */
[----:B------:R-:W-:Y:S05]  /*23e0*/  BRA.U !UP0, `(.L_x_33) ;  /* 0x0000000108c07547 */ /* 0x000fea000b800000 */
[----:B------:R-:W-:Y:S01]  /*23f0*/  UIADD3 UR28, UPT, UPT, UR26, UR27, URZ ;  /* 0x0000001b1a1c7290 */ /* 0x000fe2000fffe0ff */
[----:B------:R-:W-:-:S11]  /*2400*/  UMOV UR6, UR25 ;  /* 0x0000001900067c82 */ /* 0x000fd60008000000 */
.L_x_39:
[----:B--2---:R-:W-:Y:S01]  /*2410*/  @P5 MOV R3, 0x1c00 ;  /* 0x00001c0000035802 */ /* 0x004fe20000000f00 */
[----:B------:R-:W-:Y:S01]  /*2420*/  ULEA UR17, UR6, UR4, 0x3 ;  /* 0x0000000406117291 */ /* 0x000fe2000f8e18ff */
[----:B-12---:R-:W-:Y:S11]  /*2430*/  @P0 BRA `(.L_x_34) ;  /* 0x00000000000c0947 */ /* 0x006ff60003800000 */
[----:B------:R-:W-:Y:S04]  /*2440*/  SHF.L.U32 R5, R15, 0x1f, RZ ;  /* 0x0000001f0f057819 */ /* 0x000fe800000006ff */
[----:B------:R-:W2:Y:S02]  /*2450*/  SYNCS.PHASECHK.TRANS64.TRYWAIT P0, [UR17+0x1e0], R5 ;  /* 0x0001e005ff0075a7 */ /* 0x000ea40008001111 */
[----:B--2---:R-:W-:Y:S05]  /*2460*/  @!P0 BRA `(.L_x_35) ;  /* 0x0000007c00cc8947 */ /* 0x004fea0003800000 */
.L_x_34:
[----:B------:R2:W-:Y:S01]  /*2470*/  @P5 SYNCS.ARRIVE.TRANS64 RZ, [UR17], R3 ;  /* 0x00000003ffff59a7 */ /* 0x0005e20008000011 */
[----:B------:R-:W-:Y:S04]  /*2480*/  ULOP3.LUT UR5, UR24, 0x2, URZ, 0xfc, !UPT ;  /* 0x0000000218057892 */ /* 0x000fe8000f8efcff */
[----:B------:R-:W-:Y:S09]  /*2490*/  UISETP.NE.AND UP0, UPT, UR5, 0x2, UPT ;  /* 0x000000020500788c */ /* 0x000ff2000bf05270 */
[----:B------:R-:W-:Y:S05]  /*24a0*/  BRA.U UP0, `(.L_x_36) ;  /* 0x0000000100047547 */ /* 0x000fea000b800000 */
[----:B------:R-:W-:Y:S05]  /*24b0*/  BPT.TRAP 0x1 ;  /* 0x000000040000795c */ /* 0x000fea0000300000 */
.L_x_36:
[----:B------:R-:W-:Y:S04]  /*24c0*/  BSSY.RECONVERGENT B0, `(.L_x_37) ;  /* 0x0000003000007945 */ /* 0x000fe80003800200 */
[----:B------:R-:W-:Y:S05]  /*24d0*/  @!P4 BRA `(.L_x_38) ;  /* 0x000000000004c947 */ /* 0x000fea0003800000 */
[----:B------:R-:W-:Y:S05]  /*24e0*/  BPT.TRAP 0x1 ;  /* 0x000000040000795c */ /* 0x000fea0000300000 */
.L_x_38:
[----:B------:R-:W-:Y:S05]  /*24f0*/  BSYNC.RECONVERGENT B0 ;  /* 0x0000000000007941 */ /* 0x000fea0003800200 */
.L_x_37:
[----:B------:R-:W-:Y:S02]  /*2500*/  UIADD3 UR25, UPT, UPT, UR6, 0x1, URZ ;  /* 0x0000000106197890 */ /* 0x000fe4000fffe0ff */
[----:B------:R-:W-:Y:S02]  /*2510*/  ULEA UR16, UR6, UR4, 0xb ;  /* 0x0000000406107291 */ /* 0x000fe4000f8e58ff */
[----:B------:R-:W-:Y:S02]  /*2520*/  UISETP.NE.AND UP0, UPT, UR25, 0x3c, UPT ;  /* 0x0000003c1900788c */ /* 0x000fe4000bf05270 */
[----:B------:R-:W-:Y:S02]  /*2530*/  UIADD3 UR38, UP1, UPT, UR22, 0x80, URZ ;  /* 0x0000008016267890 */ /* 0x000fe4000ff3e0ff */
[----:B------:R-:W-:Y:S02]  /*2540*/  USEL UR9, URZ, 0x1, UP0 ;  /* 0x00000001ff097887 */ /* 0x000fe40008000000 */
[----:B------:R-:W-:Y:S02]  /*2550*/  USEL UR25, UR25, URZ, UP0 ;  /* 0x000000ff19197287 */ /* 0x000fe40008000000 */
[----:B------:R-:W-:Y:S02]  /*2560*/  ULOP3.LUT UR17, UR17, 0xfefffff8, URZ, 0xc0, !UPT ;  /* 0xfefffff811117892 */ /* 0x000fe4000f8ec0ff */
[----:B------:R-:W-:Y:S01]  /*2570*/  ULEA UR8, UR25, UR4, 0x3 ;  /* 0x0000000419087291 */ /* 0x000fe2000f8e18ff */
[----:B------:R-:W-:Y:S01]  /*2580*/  LOP3.LUT R15, R15, UR9, RZ, 0x3c, !PT ;  /* 0x000000090f0f7c12 */ /* 0x000fe2000f8e3cff */
[----:B------:R-:W-:Y:S02]  /*2590*/  USHF.L.U32 UR18, UR27, 0x4, URZ ;  /* 0x000000041b127899 */ /* 0x000fe400080006ff */
[----:B------:R-:W-:Y:S01]  /*25a0*/  UIADD3 UR16, UPT, UPT, UR16, 0x3600, URZ ;  /* 0x0000360010107890 */ /* 0x000fe2000fffe0ff */
[----:B-1----:R-:W-:Y:S01]  /*25b0*/  SHF.L.U32 R2, R15, 0x1f, RZ ;  /* 0x0000001f0f027819 */ /* 0x002fe200000006ff */
[----:B------:R-:W-:Y:S02]  /*25c0*/  UIADD3.X UR39, UPT, UPT, URZ, UR23, URZ, UP1, !UPT ;  /* 0x00000017ff277290 */ /* 0x000fe40008ffe4ff */
[----:B------:R-:W-:Y:S01]  /*25d0*/  UIMAD UR5, UR6, 0x600, UR4 ;  /* 0x00000600060578a4 */ /* 0x000fe2000f8e0204 */
[----:B------:R4:W1:Y:S01]  /*25e0*/  SYNCS.PHASECHK.TRANS64.TRYWAIT P0, [UR8+0x1e0], R2 ;  /* 0x0001e002ff0075a7 */ /* 0x0008620008001108 */
[----:B------:R-:W-:Y:S02]  /*25f0*/  UIADD3 UR32, UP0, UPT, UR22, 0x180, URZ ;  /* 0x0000018016207890 */ /* 0x000fe4000ff1e0ff */
[----:B------:R-:W-:Y:S01]  /*2600*/  UIADD3 UR8, UPT, UPT, UR5, 0x21600, URZ ;  /* 0x0002160005087890 */ /* 0x000fe2000fffe0ff */
[----:B------:R-:W-:Y:S01]  /*2610*/  UMOV UR30, 0x0 ;  /* 0x00000000001e7882 */ /* 0x000fe20000000000 */
[----:B------:R-:W-:Y:S01]  /*2620*/  UMOV UR31, 0x10000000 ;  /* 0x10000000001f7882 */ /* 0x000fe20000000000 */
[----:B------:R-:W-:Y:S01]  /*2630*/  UMOV UR19, UR35 ;  /* 0x0000002300137c82 */ /* 0x000fe20008000000 */
[----:B------:R-:W-:Y:S01]  /*2640*/  UMOV UR20, UR36 ;  /* 0x0000002400147c82 */ /* 0x000fe20008000000 */
[----:B------:R-:W-:Y:S01]  /*2650*/  UIADD3.X UR33, UPT, UPT, URZ, UR23, URZ, UP0, !UPT ;  /* 0x00000017ff217290 */ /* 0x000fe200087fe4ff */
[----:B------:R4:W-:Y:S01]  /*2660*/  UTMALDG.3D.2CTA [UR16], [UR38], desc[UR30] ;  /* 0x00001e10260075b4 */ /* 0x0009e20008211000 */
[----:B------:R-:W-:Y:S01]  /*2670*/  UIADD3 UR27, UPT, UPT, UR27, 0x1, URZ ;  /* 0x000000011b1b7890 */ /* 0x000fe2000fffe0ff */
[----:B------:R-:W-:Y:S01]  /*2680*/  UMOV UR12, UR36 ;  /* 0x00000024000c7c82 */ /* 0x000fe20008000000 */
[----:B------:R-:W-:Y:S01]  /*2690*/  UMOV UR9, UR17 ;  /* 0x0000001100097c82 */ /* 0x000fe20008000000 */
[----:B------:R-:W-:Y:S01]  /*26a0*/  UMOV UR10, UR18 ;  /* 0x00000012000a7c82 */ /* 0x000fe20008000000 */
[----:B------:R-:W-:Y:S03]  /*26b0*/  UISETP.NE.AND UP0, UPT, UR27, UR28, UPT ;  /* 0x0000001c1b00728c */ /* 0x000fe6000bf05270 */
[----:B------:R4:W-:Y:S01]  /*26c0*/  UTMALDG.3D.2CTA [UR8], [UR32], desc[UR30] ;  /* 0x00001e08200075b4 */ /* 0x0009e20008211000 */
[----:B------:R-:W-:Y:S05]  /*26d0*/  UMOV UR6, UR25 ;  /* 0x0000001900067c82 */ /* 0x000fea0008000000 */
[----:B----4-:R-:W-:Y:S05]  /*26e0*/  BRA.U UP0, `(.L_x_39) ;  /* 0xfffffffd00487547 */ /* 0x010fea000b83ffff */
.L_x_33:
[----:B-1----:R-:W-:Y:S01]  /*26f0*/  LEA R2, R14, UR4, 0x3 ;  /* 0x000000040e027c11 */ /* 0x002fe2000f8e18ff */
[----:B------:R-:W-:Y:S01]  /*2700*/  NOP ;  /* 0x0000000000007918 */ /* 0x000fe20000000000 */
[----:B--2---:R-:W-:Y:S02]  /*2710*/  SHF.L.U32 R3, R12, 0x1f, RZ ;  /* 0x0000001f0c037819 */ /* 0x004fe400000006ff */
[----:B------:R-:W-:Y:S02]  /*2720*/  LEA R4, R14, UR4, 0x4 ;  /* 0x000000040e047c11 */ /* 0x000fe4000f8e20ff */
[----:B------:R-:W1:Y:S02]  /*2730*/  SYNCS.PHASECHK.TRANS64.TRYWAIT P0, [R2+URZ+0x400], R3 ;  /* 0x00040003020075a7 */ /* 0x000e6400080011ff */
[----:B-1----:R-:W-:Y:S05]  /*2740*/  @!P0 BRA `(.L_x_40) ;  /* 0x0000007c002c8947 */ /* 0x002fea0003800000 */
.L_x_200:
[----:B------:R-:W2:Y:S01]  /*2750*/  LDS.128 R4, [R4+0x490] ;  /* 0x0004900004047984 */ /* 0x000ea20000000c00 */
[----:B------:R-:W-:Y:S01]  /*2760*/  ISETP.GE.AND P0, PT, R26, 0x1, PT ;  /* 0x000000011a00780c */ /* 0x000fe20003f06270 */
[----:B-1----:R-:W-:Y:S01]  /*2770*/  VIADD R2, R2, 0x410 ;  /* 0x0000041002027836 */ /* 0x002fe20000000000 */
[----:B------:R-:W-:Y:S01]  /*2780*/  @!PT LDS RZ, [RZ] ;  /* 0x00000000fffff984 */ /* 0x000fe20000000800 */
[----:B------:R-:W-:Y:S01]  /*2790*/  @!PT LDS RZ, [RZ] ;  /* 0x00000000fffff984 */ /* 0x000fe20000000800 */
[----:B------:R-:W-:Y:S01]  /*27a0*/  @!PT LDS RZ, [RZ] ;  /* 0x00000000fffff984 */ /* 0x000fe20000000800 */
[----:B------:R-:W-:Y:S01]  /*27b0*/  @!PT LDS RZ, [RZ] ;  /* 0x00000000fffff984 */ /* 0x000fe20000000800 */
[----:B------:R1:W-:Y:S06]  /*27c0*/  MEMBAR.ALL.CTA ;  /* 0x0000000000007992 */ /* 0x0003ec0000008000 */
[----:B-1----:R-:W1:Y:S01]  /*27d0*/  FENCE.VIEW.ASYNC.S ;  /* 0x00000000000073c6 */ /* 0x002e620000000000 */
[----:B------:R-:W-:-:S04]  /*27e0*/  PRMT R2, RZ, 0x654, R2 ;  /* 0x00000654ff027816 */ /* 0x000fc80000000002 */
[----:B-1----:R1:W-:Y:S01]  /*27f0*/  SYNCS.ARRIVE.TRANS64.RED.A1T0 RZ, [R2+URZ], RZ ;  /* 0x000000ff02ff79a7 */ /* 0x0023e200081004ff */
[----:B--2---:R-:W-:-:S13]  /*2800*/  LOP3.LUT P2, RZ, R6, 0x1, RZ, 0xc0, !PT ;  /* 0x0000000106ff7812 */ /* 0x004fda000784c0ff */
[----:B------:R-:W-:Y:S01]  /*2810*/  @P2 SHF.R.U32.HI R3, RZ, 0x10, R5 ;  /* 0x00000010ff032819 */ /* 0x000fe20000011605 */
[----:B------:R-:W-:Y:S01]  /*2820*/  VOTEU.ANY UP0, P2 ;  /* 0x0000000000ff7886 */ /* 0x000fe20001000100 */
[----:B------:R-:W-:Y:S02]  /*2830*/  @P2 MOV R13, R4 ;  /* 0x00000004000d2202 */ /* 0x000fe40000000f00 */
[----:B------:R-:W-:Y:S02]  /*2840*/  @P2 R2UR.BROADCAST UR5, R3 ;  /* 0x00000000030522ca */ /* 0x000fe400008e0000 */
[----:B------:R-:W-:-:S11]  /*2850*/  @P2 LOP3.LUT R11, R5, 0xffff, RZ, 0xc0, !PT ;  /* 0x0000ffff050b2812 */ /* 0x000fd600078ec0ff */
[----:B------:R-:W-:Y:S01]  /*2860*/  @UP0 UMOV UR36, UR5 ;  /* 0x0000000500240c82 */ /* 0x000fe20008000000 */
[----:B-1----:R-:W-:Y:S05]  /*2870*/  @!P0 BRA `(.L_x_41) ;  /* 0x0000000000b88947 */ /* 0x002fea0003800000 */
[----:B------:R-:W3:Y:S01]  /*2880*/  LDC.64 R4, c[0x0][0xb18] ;  /* 0x0002c600ff047b82 */ /* 0x000ee20000000a00 */
[----:B------:R-:W-:-:S07]  /*2890*/  ISETP.NE.AND P3, PT, R26, 0x1, PT ;  /* 0x000000011a00780c */ /* 0x000fce0003f65270 */
[----:B------:R-:W1:Y:S08]  /*28a0*/  LDC.64 R6, c[0x0][0xb10] ;  /* 0x0002c400ff067b82 */ /* 0x000e700000000a00 */
[----:B------:R-:W2:Y:S08]  /*28b0*/  LDC R18, c[0x0][0xb20] ;  /* 0x0002c800ff127b82 */ /* 0x000eb00000000800 */
[----:B------:R-:W4:Y:S01]  /*28c0*/  LDC R20, c[0x0][0xb0c] ;  /* 0x0002c300ff147b82 */ /* 0x000f220000000800 */
[----:B---3--:R-:W-:Y:S01]  /*28d0*/  IMAD.HI.U32 R19, R0, R5, RZ ;  /* 0x0000000500137227 */ /* 0x008fe200078e00ff */
[----:B------:R-:W-:-:S03]  /*28e0*/  ISETP.NE.AND P0, PT, R4, 0x1, PT ;  /* 0x000000010400780c */ /* 0x000fc60003f05270 */
[----:B------:R-:W-:-:S03]  /*28f0*/  IMAD.HI.U32 R5, R11, R5, RZ ;  /* 0x000000050b057227 */ /* 0x000fc600078e00ff */
[----:B------:R-:W3:Y:S01]  /*2900*/  LDC.64 R2, c[0x0][0xb28] ;  /* 0x0002ca00ff027b82 */ /* 0x000ee20000000a00 */
[----:B-1----:R-:W-:-:S04]  /*2910*/  IMAD.HI.U32 R22, R9, R6, RZ ;  /* 0x0000000609167227 */ /* 0x002fc800078e00ff */
[----:B------:R-:W-:Y:S01]  /*2920*/  IMAD.HI.U32 R24, R13, R6, RZ ;  /* 0x000000060d187227 */ /* 0x000fe200078e00ff */
[----:B------:R-:W-:Y:S02]  /*2930*/  SHF.R.U32.HI R22, RZ, R7, R22 ;  /* 0x00000007ff167219 */ /* 0x000fe40000011616 */
[-C--:B--2---:R-:W-:Y:S02]  /*2940*/  SHF.R.U32.HI R19, RZ, R18.reuse, R19 ;  /* 0x00000012ff137219 */ /* 0x084fe40000011613 */
[----:B------:R-:W-:Y:S02]  /*2950*/  SHF.R.U32.HI R18, RZ, R18, R5 ;  /* 0x00000012ff127219 */ /* 0x000fe40000011605 */
[----:B------:R-:W-:Y:S02]  /*2960*/  SEL R19, R0, R19, !P0 ;  /* 0x0000001300137207 */ /* 0x000fe40004000000 */
[----:B------:R-:W-:Y:S02]  /*2970*/  SHF.R.U32.HI R24, RZ, R7, R24 ;  /* 0x00000007ff187219 */ /* 0x000fe40000011618 */
[----:B----4-:R-:W-:-:S02]  /*2980*/  ISETP.NE.AND P1, PT, R20, 0x1, PT ;  /* 0x000000011400780c */ /* 0x010fc40003f25270 */
[----:B------:R-:W-:Y:S02]  /*2990*/  SEL R5, R11, R18, !P0 ;  /* 0x000000120b057207 */ /* 0x000fe40004000000 */
[----:B------:R-:W-:Y:S02]  /*29a0*/  SEL R21, R9, R22, !P1 ;  /* 0x0000001609157207 */ /* 0x000fe40004800000 */
[----:B------:R-:W-:Y:S01]  /*29b0*/  SEL R7, R13, R24, !P1 ;  /* 0x000000180d077207 */ /* 0x000fe20004800000 */
[----:B---3--:R-:W-:-:S04]  /*29c0*/  IMAD.HI.U32 R22, R19, R2, RZ ;  /* 0x0000000213167227 */ /* 0x008fc800078e00ff */
[----:B------:R-:W-:Y:S01]  /*29d0*/  IMAD.HI.U32 R6, R21, R2, RZ ;  /* 0x0000000215067227 */ /* 0x000fe200078e00ff */
[----:B------:R-:W-:-:S04]  /*29e0*/  @P3 SHF.R.U32.HI R19, RZ, R3, R22 ;  /* 0x00000003ff133219 */ /* 0x000fc80000011616 */
        /* <DEDUP_REMOVED lines=8> */
[----:B------:R-:W-:-:S04]  /*2a70*/  @!P0 IMAD.HI.U32 R18, R7, R2, RZ ;  /* 0x0000000207128227 */ /* 0x000fc800078e00ff */
[----:B------:R-:W-:Y:S01]  /*2a80*/  IMAD.MOV R2, RZ, RZ, -R6 ;  /* 0x000000ffff027224 */ /* 0x000fe200078e0a06 */
[----:B------:R-:W-:-:S03]  /*2a90*/  @!P0 SHF.R.U32.HI R18, RZ, R3, R18 ;  /* 0x00000003ff128219 */ /* 0x000fc60000011612 */
[----:B------:R-:W-:Y:S01]  /*2aa0*/  IMAD R2, R26, R2, R5 ;  /* 0x000000021a027224 */ /* 0x000fe200078e0205 */
[----:B------:R-:W-:Y:S02]  /*2ab0*/  @!P0 SEL R3, R7, R18, !P3 ;  /* 0x0000001207038207 */ /* 0x000fe40005800000 */
[----:B------:R-:W-:-:S03]  /*2ac0*/  IADD3 R18, PT, PT, -R5, RZ, RZ ;  /* 0x000000ff05127210 */ /* 0x000fc60007ffe1ff */
[--C-:B------:R-:W-:Y:S02]  /*2ad0*/  @!P0 IMAD.IADD R6, R6, 0x1, -R3.reuse ;  /* 0x0000000106068824 */ /* 0x100fe400078e0a03 */
[----:B------:R-:W-:Y:S01]  /*2ae0*/  @!P0 IMAD R3, R2, R21, R3 ;  /* 0x0000001502038224 */ /* 0x000fe200078e0203 */
[----:B------:R-:W-:Y:S01]  /*2af0*/  IADD3 R2, PT, PT, -R7, RZ, RZ ;  /* 0x000000ff07027210 */ /* 0x000fe20007ffe1ff */
[----:B------:R-:W-:Y:S02]  /*2b00*/  @!P0 IMAD R5, R26, R6, R7 ;  /* 0x000000061a058224 */ /* 0x000fe400078e0207 */
[----:B------:R-:W-:Y:S02]  /*2b10*/  IMAD R11, R4, R18, R11 ;  /* 0x00000012040b7224 */ /* 0x000fe400078e020b */
[----:B------:R-:W-:Y:S02]  /*2b20*/  @!P0 IMAD.MOV.U32 R7, RZ, RZ, R3 ;  /* 0x000000ffff078224 */ /* 0x000fe400078e0003 */
[----:B------:R-:W-:-:S02]  /*2b30*/  IMAD R2, R20, R2, R13 ;  /* 0x0000000214027224 */ /* 0x000fc400078e020d */
[----:B------:R-:W-:Y:S02]  /*2b40*/  IMAD R11, R5, R4, R11 ;  /* 0x00000004050b7224 */ /* 0x000fe400078e020b */
[----:B------:R-:W-:Y:S02]  /*2b50*/  IMAD R13, R7, R20, R2 ;  /* 0x00000014070d7224 */ /* 0x000fe400078e0202 */
.L_x_41:
[----:B------:R-:W1:Y:S02]  /*2b60*/  LDCU UR5, c[0x0][0xb30] ;  /* 0x00016600ff0577ac */ /* 0x000e640008000800 */
[----:B-1----:R-:W-:-:S09]  /*2b70*/  UISETP.NE.AND UP0, UPT, UR5, 0x1, UPT ;  /* 0x000000010500788c */ /* 0x002fd2000bf05270 */
[----:B------:R-:W-:Y:S05]  /*2b80*/  BRA.U UP0, `(.L_x_42) ;  /* 0x0000000100407547 */ /* 0x000fea000b800000 */
[----:B------:R-:W1:Y:S08]  /*2b90*/  LDC.64 R4, c[0x0][0xb10] ;  /* 0x0002c400ff047b82 */ /* 0x000e700000000a00 */
[----:B------:R-:W2:Y:S08]  /*2ba0*/  LDC.64 R2, c[0x0][0xb18] ;  /* 0x0002c600ff027b82 */ /* 0x000eb00000000a00 */
[----:B------:R-:W4:Y:S08]  /*2bb0*/  LDC R6, c[0x0][0xb20] ;  /* 0x0002c800ff067b82 */ /* 0x000f300000000800 */
[----:B------:R-:W3:Y:S01]  /*2bc0*/  LDC R18, c[0x0][0xb0c] ;  /* 0x0002c300ff127b82 */ /* 0x000ee20000000800 */
[----:B-1----:R-:W-:-:S05]  /*2bd0*/  IMAD.HI.U32 R4, R13, R4, RZ ;  /* 0x000000040d047227 */ /* 0x002fca00078e00ff */
[----:B------:R-:W-:Y:S01]  /*2be0*/  SHF.R.U32.HI R4, RZ, R5, R4 ;  /* 0x00000005ff047219 */ /* 0x000fe20000011604 */
[----:B--2---:R-:W-:Y:S01]  /*2bf0*/  IMAD.HI.U32 R3, R11, R3, RZ ;  /* 0x000000030b037227 */ /* 0x004fe200078e00ff */
[----:B------:R-:W-:-:S04]  /*2c00*/  ISETP.NE.AND P0, PT, R2, 0x1, PT ;  /* 0x000000010200780c */ /* 0x000fc80003f05270 */
[----:B----4-:R-:W-:-:S04]  /*2c10*/  SHF.R.U32.HI R6, RZ, R6, R3 ;  /* 0x00000006ff067219 */ /* 0x010fc80000011603 */
[----:B------:R-:W-:Y:S02]  /*2c20*/  SEL R3, R11, R6, !P0 ;  /* 0x000000060b037207 */ /* 0x000fe40004000000 */
[----:B---3--:R-:W-:-:S04]  /*2c30*/  ISETP.NE.AND P1, PT, R18, 0x1, PT ;  /* 0x000000011200780c */ /* 0x008fc80003f25270 */
[----:B------:R-:W-:-:S05]  /*2c40*/  SEL R4, R13, R4, !P1 ;  /* 0x000000040d047207 */ /* 0x000fca0004800000 */
[----:B------:R-:W-:Y:S02]  /*2c50*/  IMAD.IADD R5, R3, 0x1, -R4 ;  /* 0x0000000103057824 */ /* 0x000fe400078e0a04 */
[----:B------:R-:W-:Y:S02]  /*2c60*/  IMAD.IADD R3, R4, 0x1, -R3 ;  /* 0x0000000104037824 */ /* 0x000fe400078e0a03 */
[----:B------:R-:W-:Y:S02]  /*2c70*/  IMAD R13, R5, R18, R13 ;  /* 0x00000012050d7224 */ /* 0x000fe400078e020d */
[----:B------:R-:W-:-:S07]  /*2c80*/  IMAD R11, R3, R2, R11 ;  /* 0x00000002030b7224 */ /* 0x000fce00078e020b */
.L_x_42:
[----:B------:R-:W-:Y:S01]  /*2c90*/  VIADD R14, R14, 0x1 ;  /* 0x000000010e0e7836 */ /* 0x000fe20000000000 */
[----:B------:R-:W-:Y:S01]  /*2ca0*/  PLOP3.LUT P1, PT, PT, PT, PT, 0x80, 0x8 ;  /* 0x000000000008781c */ /* 0x000fe20003f2f070 */
[----:B------:R-:W-:Y:S02]  /*2cb0*/  IMAD.IADD R21, R13, 0x1, R60 ;  /* 0x000000010d157824 */ /* 0x000fe400078e023c */
[----:B------:R-:W-:Y:S01]  /*2cc0*/  IMAD.IADD R20, R11, 0x1, R58 ;  /* 0x000000010b147824 */ /* 0x000fe200078e023a */
[----:B------:R-:W-:-:S04]  /*2cd0*/  ISETP.NE.AND P0, PT, R14, 0x2, PT ;  /* 0x000000020e00780c */ /* 0x000fc80003f05270 */
[----:B------:R-:W-:Y:S02]  /*2ce0*/  SEL R3, RZ, 0x1, P0 ;  /* 0x00000001ff037807 */ /* 0x000fe40000000000 */
[----:B------:R-:W-:Y:S02]  /*2cf0*/  SEL R14, R14, RZ, P0 ;  /* 0x000000ff0e0e7207 */ /* 0x000fe40000000000 */
[----:B------:R-:W-:Y:S01]  /*2d00*/  LOP3.LUT R12, R12, R3, RZ, 0x3c, !PT ;  /* 0x000000030c0c7212 */ /* 0x000fe200078e3cff */
[----:B------:R-:W-:Y:S06]  /*2d10*/  @P2 BRA `(.L_x_43) ;  /* 0xfffffff000582947 */ /* 0x000fec000383ffff */
[----:B------:R-:W-:Y:S01]  /*2d20*/  UIADD3 UR4, UPT, UPT, UR4, 0x1e0, URZ ;  /* 0x000001e004047890 */ /* 0x000fe2000fffe0ff */
[----:B------:R-:W-:-:S03]  /*2d30*/  SHF.L.U32 R3, R15, 0x1f, RZ ;  /* 0x0000001f0f037819 */ /* 0x000fc600000006ff */
[----:B------:R-:W-:-:S09]  /*2d40*/  ULEA UR5, UR25, UR4, 0x3 ;  /* 0x0000000419057291 */ /* 0x000fd2000f8e18ff */
[----:B------:R-:W1:Y:S02]  /*2d50*/  SYNCS.PHASECHK.TRANS64.TRYWAIT P0, [UR5], R3 ;  /* 0x00000003ff0075a7 */ /* 0x000e640008001105 */
[----:B-1----:R-:W-:Y:S05]  /*2d60*/  @!P0 BRA `(.L_x_44) ;  /* 0x0000007400b88947 */ /* 0x002fea0003800000 */
.L_x_202:
[----:B------:R-:W-:-:S04]  /*2d70*/  UIADD3 UR6, UPT, UPT, UR25, 0x1, URZ ;  /* 0x0000000119067890 */ /* 0x000fc8000fffe0ff */
[----:B------:R-:W-:-:S04]  /*2d80*/  UISETP.NE.AND UP0, UPT, UR6, 0x3c, UPT ;  /* 0x0000003c0600788c */ /* 0x000fc8000bf05270 */
[----:B------:R-:W-:Y:S02]  /*2d90*/  USEL UR7, URZ, 0x1, UP0 ;  /* 0x00000001ff077887 */ /* 0x000fe40008000000 */
[----:B------:R-:W-:-:S04]  /*2da0*/  USEL UR6, UR6, URZ, UP0 ;  /* 0x000000ff06067287 */ /* 0x000fc80008000000 */
[----:B------:R-:W-:Y:S01]  /*2db0*/  ULEA UR5, UR6, UR4, 0x3 ;  /* 0x0000000406057291 */ /* 0x000fe2000f8e18ff */
[----:B------:R-:W-:-:S04]  /*2dc0*/  LOP3.LUT R2, R15, UR7, RZ, 0x3c, !PT ;  /* 0x000000070f027c12 */ /* 0x000fc8000f8e3cff */
[----:B-1----:R-:W-:-:S04]  /*2dd0*/  SHF.L.U32 R3, R2, 0x1f, RZ ;  /* 0x0000001f02037819 */ /* 0x002fc800000006ff */
[----:B------:R-:W1:Y:S02]  /*2de0*/  SYNCS.PHASECHK.TRANS64.TRYWAIT P0, [UR5], R3 ;  /* 0x00000003ff0075a7 */ /* 0x000e640008001105 */
[----:B-1----:R-:W-:Y:S05]  /*2df0*/  @!P0 BRA `(.L_x_45) ;  /* 0x0000007400ac8947 */ /* 0x002fea0003800000 */
.L_x_204:
        /* <DEDUP_REMOVED lines=9> */
.L_x_206:
        /* <DEDUP_REMOVED lines=9> */
.L_x_208:
        /* <DEDUP_REMOVED lines=9> */
.L_x_210:
        /* <DEDUP_REMOVED lines=9> */
.L_x_212:
        /* <DEDUP_REMOVED lines=9> */
.L_x_214:
        /* <DEDUP_REMOVED lines=9> */
.L_x_216:
        /* <DEDUP_REMOVED lines=9> */
.L_x_218:
        /* <DEDUP_REMOVED lines=9> */
.L_x_220:
        /* <DEDUP_REMOVED lines=9> */
.L_x_222:
        /* <DEDUP_REMOVED lines=9> */
.L_x_224:
        /* <DEDUP_REMOVED lines=9> */
.L_x_226:
        /* <DEDUP_REMOVED lines=9> */
.L_x_228:
        /* <DEDUP_REMOVED lines=9> */
.L_x_230:
        /* <DEDUP_REMOVED lines=9> */
.L_x_232:
        /* <DEDUP_REMOVED lines=9> */
.L_x_234:
        /* <DEDUP_REMOVED lines=9> */
.L_x_236:
        /* <DEDUP_REMOVED lines=9> */
.L_x_238:
        /* <DEDUP_REMOVED lines=9> */
.L_x_240:
        /* <DEDUP_REMOVED lines=9> */
.L_x_242:
        /* <DEDUP_REMOVED lines=9> */
.L_x_244:
        /* <DEDUP_REMOVED lines=9> */
.L_x_246:
        /* <DEDUP_REMOVED lines=9> */
.L_x_248:
        /* <DEDUP_REMOVED lines=9> */
.L_x_250:
        /* <DEDUP_REMOVED lines=9> */
.L_x_252:
        /* <DEDUP_REMOVED lines=9> */
.L_x_254:
        /* <DEDUP_REMOVED lines=9> */
.L_x_256:
        /* <DEDUP_REMOVED lines=9> */
.L_x_258:
        /* <DEDUP_REMOVED lines=9> */
.L_x_260:
        /* <DEDUP_REMOVED lines=9> */
.L_x_262:
        /* <DEDUP_REMOVED lines=9> */
.L_x_264:
        /* <DEDUP_REMOVED lines=9> */
.L_x_266:
        /* <DEDUP_REMOVED lines=9> */
.L_x_268:
        /* <DEDUP_REMOVED lines=9> */
.L_x_270:
        /* <DEDUP_REMOVED lines=9> */
.L_x_272:
        /* <DEDUP_REMOVED lines=9> */
.L_x_274:
        /* <DEDUP_REMOVED lines=9> */
.L_x_276:
        /* <DEDUP_REMOVED lines=9> */
.L_x_278:
        /* <DEDUP_REMOVED lines=9> */
.L_x_280:
        /* <DEDUP_REMOVED lines=9> */
.L_x_282:
        /* <DEDUP_REMOVED lines=9> */
.L_x_284:
        /* <DEDUP_REMOVED lines=9> */
.L_x_286:
        /* <DEDUP_REMOVED lines=9> */
.L_x_288:
        /* <DEDUP_REMOVED lines=9> */
.L_x_290:
        /* <DEDUP_REMOVED lines=9> */
.L_x_292:
        /* <DEDUP_REMOVED lines=9> */
.L_x_294:
        /* <DEDUP_REMOVED lines=9> */
.L_x_296:
        /* <DEDUP_REMOVED lines=9> */
.L_x_298:
        /* <DEDUP_REMOVED lines=9> */
.L_x_300:
        /* <DEDUP_REMOVED lines=9> */
.L_x_302:
        /* <DEDUP_REMOVED lines=9> */
.L_x_304:
        /* <DEDUP_REMOVED lines=9> */
.L_x_306:
        /* <DEDUP_REMOVED lines=9> */
.L_x_308:
        /* <DEDUP_REMOVED lines=9> */
.L_x_310:
        /* <DEDUP_REMOVED lines=9> */
.L_x_312:
        /* <DEDUP_REMOVED lines=9> */
.L_x_314:
        /* <DEDUP_REMOVED lines=9> */
.L_x_316:
        /* <DEDUP_REMOVED lines=9> */
.L_x_318:
[----:B------:R-:W-:-:S04]  /*4e10*/  UIADD3 UR6, UPT, UPT, UR6, 0x1, URZ ;  /* 0x0000000106067890 */ /* 0x000fc8000fffe0ff */
[----:B------:R-:W-:-:S04]  /*4e20*/  UISETP.NE.AND UP0, UPT, UR6, 0x3c, UPT ;  /* 0x0000003c0600788c */ /* 0x000fc8000bf05270 */
[----:B------:R-:W-:Y:S02]  /*4e30*/  USEL UR5, URZ, 0x1, UP0 ;  /* 0x00000001ff057887 */ /* 0x000fe40008000000 */
[----:B------:R-:W-:-:S04]  /*4e40*/  USEL UR6, UR6, URZ, UP0 ;  /* 0x000000ff06067287 */ /* 0x000fc80008000000 */
[----:B------:R-:W-:Y:S01]  /*4e50*/  ULEA UR6, UR6, UR4, 0x3 ;  /* 0x0000000406067291 */ /* 0x000fe2000f8e18ff */
[----:B-1----:R-:W-:-:S04]  /*4e60*/  LOP3.LUT R3, R2, UR5, RZ, 0x3c, !PT ;  /* 0x0000000502037c12 */ /* 0x002fc8000f8e3cff */
[----:B------:R-:W-:Y:S01]  /*4e70*/  SHF.L.U32 R3, R3, 0x1f, RZ ;  /* 0x0000001f03037819 */ /* 0x000fe200000006ff */
[----:B---3--:R-:W-:-:S07]  /*4e80*/  IMAD.U32 R0, RZ, RZ, UR6 ;  /* 0x00000006ff007e24 */ /* 0x008fce000f8e00ff */
.L_x_103:
[----:B-1----:R1:W2:Y:S02]  /*4e90*/  SYNCS.PHASECHK.TRANS64.TRYWAIT P0, [R0+URZ], R3 ;  /* 0x00000003000075a7 */ /* 0x0022a400080011ff */
[----:B--2---:R-:W-:Y:S05]  /*4ea0*/  @!P0 NANOSLEEP.SYNCS 0x989680 ;  /* 0x009896800000895d */ /* 0x004fea0003900000 */
[----:B------:R-:W2:Y:S02]  /*4eb0*/  @!P0 SYNCS.PHASECHK.TRANS64 P0, [R0+URZ], R3 ;  /* 0x00000003000085a7 */ /* 0x000ea400080010ff */
[----:B--2---:R-:W-:Y:S05]  /*4ec0*/  @P0 EXIT ;  /* 0x000000000000094d */ /* 0x004fea0003800000 */
[----:B------:R-:W-:Y:S05]  /*4ed0*/  BRA `(.L_x_103) ;  /* 0xfffffffc00ec7947 */ /* 0x000fea000383ffff */
.L_x_23:
[----:B------:R-:W-:-:S04]  /*4ee0*/  UISETP.NE.AND UP1, UPT, UR37, URZ, UPT ;  /* 0x000000ff2500728c */ /* 0x000fc8000bf25270 */
[----:B------:R-:W-:-:S09]  /*4ef0*/  UISETP.NE.OR UP1, UPT, UR10, 0x1, UP1 ;  /* 0x000000010a00788c */ /* 0x000fd20008f25670 */
[----:B------:R-:W-:Y:S05]  /*4f00*/  BRA.U UP1, `(.L_x_104) ;  /* 0x00000005014c7547 */ /* 0x000fea000b800000 */
[----:B------:R-:W-:Y:S01]  /*4f10*/  HFMA2 R11, -RZ, RZ, 0, 0 ;  /* 0x00000000ff0b7431 */ /* 0x000fe200000001ff */
[----:B------:R-:W-:Y:S01]  /*4f20*/  ISETP.GE.U32.AND P2, PT, R10, 0x2, PT ;  /* 0x000000020a00780c */ /* 0x000fe20003f46070 */
[----:B------:R-:W-:Y:S01]  /*4f30*/  IMAD.MOV.U32 R12, RZ, RZ, 0x1 ;  /* 0x00000001ff0c7424 */ /* 0x000fe200078e00ff */
[----:B------:R-:W-:Y:S01]  /*4f40*/  CS2R R8, SRZ ;  /* 0x0000000000087805 */ /* 0x000fe2000001ff00 */
[----:B------:R-:W-:Y:S01]  /*4f50*/  IMAD.MOV.U32 R3, RZ, RZ, RZ ;  /* 0x000000ffff037224 */ /* 0x000fe200078e00ff */
[----:B------:R-:W-:Y:S01]  /*4f60*/  UMOV UR4, 0x400 ;  /* 0x0000040000047882 */ /* 0x000fe20000000000 */
[----:B------:R-:W-:Y:S01]  /*4f70*/  UMOV UR6, URZ ;  /* 0x000000ff00067c82 */ /* 0x000fe20008000000 */
[----:B------:R-:W-:-:S12]  /*4f80*/  ULEA UR37, UR37, UR4, 0x18 ;  /* 0x0000000425257291 */ /* 0x000fd8000f8ec0ff */
.L_x_108:
[----:B------:R-:W-:Y:S02]  /*4f90*/  LEA R0, R3, UR37, 0x3 ;  /* 0x0000002503007c11 */ /* 0x000fe4000f8e18ff */
[----:B------:R-:W-:-:S03]  /*4fa0*/  SHF.L.U32 R5, R8, 0x1f, RZ ;  /* 0x0000001f08057819 */ /* 0x000fc600000006ff */
[----:B------:R-:W-:Y:S01]  /*4fb0*/  VIADD R4, R0, 0x470 ;  /* 0x0000047000047836 */ /* 0x000fe20000000000 */
[----:B------:R-:W1:Y:S02]  /*4fc0*/  SYNCS.PHASECHK.TRANS64.TRYWAIT P0, [R0+URZ+0x460], R5 ;  /* 0x00046005000075a7 */ /* 0x000e6400080011ff */
[----:B-1----:R-:W-:Y:S05]  /*4fd0*/  @!P0 BRA `(.L_x_105) ;  /* 0x0000006800a48947 */ /* 0x002fea0003800000 */
.L_x_319:
[----:B------:R-:W-:Y:S01]  /*4fe0*/  ULEA UR5, UR6, UR37, 0x3 ;  /* 0x0000002506057291 */ /* 0x000fe2000f8e18ff */
[----:B------:R-:W-:Y:S01]  /*4ff0*/  PRMT R4, RZ, 0x654, R4 ;  /* 0x00000654ff047816 */ /* 0x000fe20000000004 */
[----:B-1----:R-:W-:Y:S01]  /*5000*/  @!P2 IMAD.MOV.U32 R5, RZ, RZ, 0x10 ;  /* 0x00000010ff05a424 */ /* 0x002fe200078e00ff */
[----:B------:R-:W-:Y:S01]  /*5010*/  SHF.L.U32 R7, R12, 0x1f, RZ ;  /* 0x0000001f0c077819 */ /* 0x000fe200000006ff */
[----:B------:R-:W-:Y:S01]  /*5020*/  UIADD3 UR4, UPT, UPT, UR5, 0x400, URZ ;  /* 0x0000040005047890 */ /* 0x000fe2000fffe0ff */
[----:B------:R1:W-:Y:S05]  /*5030*/  SYNCS.ARRIVE.TRANS64.RED.A1T0 RZ, [R4+URZ], RZ ;  /* 0x000000ff04ff79a7 */ /* 0x0003ea00081004ff */
[----:B------:R-:W-:Y:S01]  /*5040*/  IMAD.U32 R13, RZ, RZ, UR4 ;  /* 0x00000004ff0d7e24 */ /* 0x000fe2000f8e00ff */
[----:B------:R-:W2:Y:S04]  /*5050*/  SYNCS.PHASECHK.TRANS64.TRYWAIT P0, [UR5+0x410], R7 ;  /* 0x00041007ff0075a7 */ /* 0x000ea80008001105 */
[----:B------:R-:W-:Y:S01]  /*5060*/  PRMT R13, R10, 0x654, R13 ;  /* 0x000006540a0d7816 */ /* 0x000fe2000000000d */
[----:B-12---:R-:W-:Y:S06]  /*5070*/  @!P0 BRA `(.L_x_106) ;  /* 0x0000006800908947 */ /* 0x006fec0003800000 */
.L_x_321:
[----:B------:R-:W-:Y:S01]  /*5080*/  ULEA UR4, UR6, UR37, 0x4 ;  /* 0x0000002506047291 */ /* 0x000fe2000f8e20ff */
[----:B------:R-:W-:Y:S01]  /*5090*/  SEL R2, R13, R2, !P2 ;  /* 0x000000020d027207 */ /* 0x000fe20005000000 */
[----:B------:R-:W-:Y:S01]  /*50a0*/  UIADD3 UR5, UPT, UPT, UR5, 0x400, URZ ;  /* 0x0000040005057890 */ /* 0x000fe2000fffe0ff */
[----:B-1----:R-:W-:Y:S01]  /*50b0*/  LEA R0, R11, UR37, 0x3 ;  /* 0x000000250b007c11 */ /* 0x002fe2000f8e18ff */
[----:B------:R-:W-:Y:S01]  /*50c0*/  UIADD3 UR4, UPT, UPT, UR4, 0x490, URZ ;  /* 0x0000049004047890 */ /* 0x000fe2000fffe0ff */
[----:B------:R1:W-:Y:S01]  /*50d0*/  @!P2 SYNCS.ARRIVE.TRANS64.RED RZ, [R2+URZ], R5 ;  /* 0x0000000502ffa9a7 */ /* 0x0003e200080004ff */
[----:B------:R-:W-:Y:S01]  /*50e0*/  UIADD3 UR6, UPT, UPT, UR6, 0x1, URZ ;  /* 0x0000000106067890 */ /* 0x000fe2000fffe0ff */
[----:B------:R-:W-:-:S03]  /*50f0*/  VIADD R3, R3, 0x1 ;  /* 0x0000000103037836 */ /* 0x000fc60000000000 */
[----:B------:R-:W-:Y:S02]  /*5100*/  UISETP.NE.AND UP0, UPT, UR6, 0x2, UPT ;  /* 0x000000020600788c */ /* 0x000fe4000bf05270 */
[----:B------:R-:W-:Y:S01]  /*5110*/  ISETP.NE.AND P0, PT, R3, 0x2, PT ;  /* 0x000000020300780c */ /* 0x000fe20003f05270 */
[----:B------:R-:W-:Y:S06]  /*5120*/  UGETNEXTWORKID.BROADCAST [UR4], [UR5] ;  /* 0x00000000040073ca */ /* 0x000fec0008000100 */
[----:B------:R-:W-:Y:S02]  /*5130*/  USEL UR4, URZ, 0x1, UP0 ;  /* 0x00000001ff047887 */ /* 0x000fe40008000000 */
[----:B------:R-:W-:-:S04]  /*5140*/  USEL UR6, UR6, URZ, UP0 ;  /* 0x000000ff06067287 */ /* 0x000fc80008000000 */
[----:B------:R-:W-:Y:S02]  /*5150*/  LOP3.LUT R12, R12, UR4, RZ, 0x3c, !PT ;  /* 0x000000040c0c7c12 */ /* 0x000fe4000f8e3cff */
[----:B-1----:R-:W-:-:S04]  /*5160*/  SHF.L.U32 R5, R9, 0x1f, RZ ;  /* 0x0000001f09057819 */ /* 0x002fc800000006ff */
[----:B------:R-:W1:Y:S02]  /*5170*/  SYNCS.PHASECHK.TRANS64.TRYWAIT P1, [R0+URZ+0x400], R5 ;  /* 0x00040005000075a7 */ /* 0x000e6400080211ff */
[----:B-1----:R-:W-:Y:S05]  /*5180*/  @!P1 BRA `(.L_x_107) ;  /* 0x0000006800649947 */ /* 0x002fea0003800000 */
.L_x_322:
[----:B------:R-:W-:Y:S01]  /*5190*/  LEA R4, R11, UR37, 0x4 ;  /* 0x000000250b047c11 */ /* 0x000fe2000f8e20ff */
[----:B-1----:R-:W-:Y:S01]  /*51a0*/  VIADD R0, R0, 0x410 ;  /* 0x0000041000007836 */ /* 0x002fe20000000000 */
[----:B------:R-:W-:Y:S01]  /*51b0*/  SEL R3, R3, RZ, P0 ;  /* 0x000000ff03037207 */ /* 0x000fe20000000000 */
[----:B------:R-:W-:-:S03]  /*51c0*/  VIADD R11, R11, 0x1 ;  /* 0x000000010b0b7836 */ /* 0x000fc60000000000 */
[----:B------:R-:W1:Y:S01]  /*51d0*/  LDS.128 R4, [R4+0x490] ;  /* 0x0004900004047984 */ /* 0x000e620000000c00 */
[----:B------:R-:W-:Y:S02]  /*51e0*/  PRMT R0, RZ, 0x654, R0 ;  /* 0x00000654ff007816 */ /* 0x000fe40000000000 */
[C---:B------:R-:W-:Y:S01]  /*51f0*/  ISETP.NE.AND P1, PT, R11.reuse, 0x2, PT ;  /* 0x000000020b00780c */ /* 0x040fe20003f25270 */
[----:B------:R-:W-:Y:S01]  /*5200*/  @!PT LDS RZ, [RZ] ;  /* 0x00000000fffff984 */ /* 0x000fe20000000800 */
[----:B------:R-:W-:Y:S01]  /*5210*/  @!PT LDS RZ, [RZ] ;  /* 0x00000000fffff984 */ /* 0x000fe20000000800 */
[----:B------:R-:W-:Y:S01]  /*5220*/  @!PT LDS RZ, [RZ] ;  /* 0x00000000fffff984 */ /* 0x000fe20000000800 */
[----:B------:R-:W-:Y:S01]  /*5230*/  @!PT LDS RZ, [RZ] ;  /* 0x00000000fffff984 */ /* 0x000fe20000000800 */
[----:B------:R2:W-:Y:S06]  /*5240*/  MEMBAR.ALL.CTA ;  /* 0x0000000000007992 */ /* 0x0005ec0000008000 */
[----:B--2---:R-:W2:Y:S01]  /*5250*/  FENCE.VIEW.ASYNC.S ;  /* 0x00000000000073c6 */ /* 0x004ea20000000000 */
[----:B------:R-:W-:Y:S01]  /*5260*/  SEL R11, R11, RZ, P1 ;  /* 0x000000ff0b0b7207 */ /* 0x000fe20000800000 */
[----:B--2---:R2:W-:Y:S01]  /*5270*/  SYNCS.ARRIVE.TRANS64.RED.A1T0 RZ, [R0+URZ], RZ ;  /* 0x000000ff00ff79a7 */ /* 0x0045e200081004ff */
[----:B-1----:R-:W-:-:S02]  /*5280*/  LOP3.LUT P3, RZ, R6, 0x1, RZ, 0xc0, !PT ;  /* 0x0000000106ff7812 */ /* 0x002fc4000786c0ff */
[----:B------:R-:W-:-:S04]  /*5290*/  SEL R5, RZ, 0x1, P0 ;  /* 0x00000001ff057807 */ /* 0x000fc80000000000 */
[----:B------:R-:W-:Y:S02]  /*52a0*/  LOP3.LUT R8, R8, R5, RZ, 0x3c, !PT ;  /* 0x0000000508087212 */ /* 0x000fe400078e3cff */
[----:B--2---:R-:W-:-:S04]  /*52b0*/  SEL R0, RZ, 0x1, P1 ;  /* 0x00000001ff007807 */ /* 0x004fc80000800000 */
[----:B------:R-:W-:Y:S01]  /*52c0*/  LOP3.LUT R9, R9, R0, RZ, 0x3c, !PT ;  /* 0x0000000009097212 */ /* 0x000fe200078e3cff */
[----:B------:R-:W-:Y:S06]  /*52d0*/  @P3 BRA `(.L_x_108) ;  /* 0xfffffffc002c3947 */ /* 0x000fec000383ffff */
[----:B------:R-:W-:Y:S01]  /*52e0*/  ULEA UR5, UR6, UR37, 0x3 ;  /* 0x0000002506057291 */ /* 0x000fe2000f8e18ff */
[----:B------:R-:W-:-:S08]  /*52f0*/  SHF.L.U32 R3, R12, 0x1f, RZ ;  /* 0x0000001f0c037819 */ /* 0x000fd000000006ff */
[----:B------:R-:W1:Y:S02]  /*5300*/  SYNCS.PHASECHK.TRANS64 P0, [UR5+0x410], R3 ;  /* 0x00041003ff0075a7 */ /* 0x000e640008001005 */
[----:B-1----:R-:W-:Y:S05]  /*5310*/  @P0 BRA `(.L_x_109) ;  /* 0x0000000000080947 */ /* 0x002fea0003800000 */
[----:B------:R-:W1:Y:S02]  /*5320*/  SYNCS.PHASECHK.TRANS64.TRYWAIT P0, [UR5+0x410], R3 ;  /* 0x00041003ff0075a7 */ /* 0x000e640008001105 */
[----:B-1----:R-:W-:Y:S05]  /*5330*/  @!P0 BRA `(.L_x_110) ;  /* 0x00000068000c8947 */ /* 0x002fea0003800000 */
.L_x_109:
[----:B------:R-:W-:-:S04]  /*5340*/  UIADD3 UR4, UPT, UPT, UR6, 0x1, URZ ;  /* 0x0000000106047890 */ /* 0x000fc8000fffe0ff */
[----:B------:R-:W-:-:S04]  /*5350*/  UISETP.NE.AND UP0, UPT, UR4, 0x2, UPT ;  /* 0x000000020400788c */ /* 0x000fc8000bf05270 */
[----:B------:R-:W-:Y:S02]  /*5360*/  USEL UR7, URZ, 0x1, UP0 ;  /* 0x00000001ff077887 */ /* 0x000fe40008000000 */
[----:B------:R-:W-:-:S04]  /*5370*/  USEL UR4, UR4, URZ, UP0 ;  /* 0x000000ff04047287 */ /* 0x000fc80008000000 */
[----:B------:R-:W-:Y:S01]  /*5380*/  ULEA UR4, UR4, UR37, 0x3 ;  /* 0x0000002504047291 */ /* 0x000fe2000f8e18ff */
[----:B-1----:R-:W-:-:S04]  /*5390*/  LOP3.LUT R3, R12, UR7, RZ, 0x3c, !PT ;  /* 0x000000070c037c12 */ /* 0x002fc8000f8e3cff */
[----:B------:R-:W-:-:S04]  /*53a0*/  SHF.L.U32 R0, R3, 0x1f, RZ ;  /* 0x0000001f03007819 */ /* 0x000fc800000006ff */
[----:B------:R-:W1:Y:S02]  /*53b0*/  SYNCS.PHASECHK.TRANS64 P0, [UR4+0x410], R0 ;  /* 0x00041000ff0075a7 */ /* 0x000e640008001004 */
[----:B-1----:R-:W-:Y:S05]  /*53c0*/  @P0 EXIT ;  /* 0x000000000000094d */ /* 0x002fea0003800000 */
[----:B------:R-:W-:Y:S02]  /*53d0*/  SHF.L.U32 R3, R3, 0x1f, RZ ;  /* 0x0000001f03037819 */ /* 0x000fe400000006ff */
[----:B------:R-:W-:-:S07]  /*53e0*/  MOV R0, UR4 ;  /* 0x0000000400007c02 */ /* 0x000fce0008000f00 */
.L_x_111:
[----:B-1----:R1:W2:Y:S02]  /*53f0*/  SYNCS.PHASECHK.TRANS64.TRYWAIT P0, [R0+URZ+0x410], R3 ;  /* 0x00041003000075a7 */ /* 0x0022a400080011ff */
[----:B--2---:R-:W-:Y:S05]  /*5400*/  @!P0 NANOSLEEP.SYNCS 0x989680 ;  /* 0x009896800000895d */ /* 0x004fea0003900000 */
[----:B------:R-:W2:Y:S02]  /*5410*/  @!P0 SYNCS.PHASECHK.TRANS64 P0, [R0+URZ+0x410], R3 ;  /* 0x00041003000085a7 */ /* 0x000ea400080010ff */
[----:B--2---:R-:W-:Y:S05]  /*5420*/  @P0 EXIT ;  /* 0x000000000000094d */ /* 0x004fea0003800000 */
[----:B------:R-:W-:Y:S05]  /*5430*/  BRA `(.L_x_111) ;  /* 0xfffffffc00ec7947 */ /* 0x000fea000383ffff */
.L_x_104:
[----:B------:R-:W-:Y:S05]  /*5440*/  BRA.U UP4, `(.L_x_112) ;  /* 0x0000001104847547 */ /* 0x000fea000b800000 */
[----:B------:R-:W-:Y:S01]  /*5450*/  UMOV UR4, 0x40 ;  /* 0x0000004000047882 */ /* 0x000fe20000000000 */
[----:B------:R-:W-:Y:S01]  /*5460*/  NOP ;  /* 0x0000000000007918 */ /* 0x000fe20000000000 */
[----:B------:R-:W-:Y:S01]  /*5470*/  ULEA UR4, UR37, UR4, 0x18 ;  /* 0x0000000425047291 */ /* 0x000fe2000f8ec0ff */
[----:B------:R-:W-:Y:S02]  /*5480*/  UMOV UR5, 0x400 ;  /* 0x0000040000057882 */ /* 0x000fe40000000000 */
[----:B------:R-:W-:-:S06]  /*5490*/  ULEA UR37, UR37, UR5, 0x18 ;  /* 0x0000000525257291 */ /* 0x000fcc000f8ec0ff */
[----:B------:R-:W1:Y:S02]  /*54a0*/  LDS.U8 R2, [UR4+0x1c] ;  /* 0x00001c04ff027984 */ /* 0x000e640008000000 */
[----:B-1----:R-:W-:-:S13]  /*54b0*/  ISETP.NE.AND P0, PT, R2, RZ, PT ;  /* 0x000000ff0200720c */ /* 0x002fda0003f05270 */
[----:B------:R-:W-:Y:S05]  /*54c0*/  @P0 BRA `(.L_x_113) ;  /* 0x0000000400080947 */ /* 0x000fea0003800000 */
[----:B------:R-:W-:Y:S02]  /*54d0*/  UISETP.NE.U32.AND UP0, UPT, UR9, 0x1, UPT ;  /* 0x000000010900788c */ /* 0x000fe4000bf05070 */
[----:B------:R-:W-:-:S07]  /*54e0*/  UIADD3 UR6, UPT, UPT, UR4, 0x8, URZ ;  /* 0x0000000804067890 */ /* 0x000fce000fffe0ff */
[----:B------:R-:W-:Y:S05]  /*54f0*/  BRA.U !UP0, `(.L_x_114) ;  /* 0x00000001089c7547 */ /* 0x000fea000b800000 */
[----:B------:R-:W-:Y:S01]  /*5500*/  ELECT P0, URZ, PT ;  /* 0x0000000000ff782f */ /* 0x000fe20003800000 */
[----:B------:R-:W-:-:S12]  /*5510*/  BSSY B0, `(.L_x_114) ;  /* 0x0000025000007945 */ /* 0x000fd80003800000 */
[----:B------:R-:W-:Y:S05]  /*5520*/  @!P0 BRA `(.L_x_115) ;  /* 0x00000000008c8947 */ /* 0x000fea0003800000 */
[----:B------:R-:W-:-:S05]  /*5530*/  UMOV UR5, 0x10 ;  /* 0x0000001000057882 */ /* 0x000fca0000000000 */
[----:B------:R-:W-:Y:S04]  /*5540*/  DEPBAR.LE SB1, 0x36 ;  /* 0x00009d800000791a */ /* 0x000fe80000000000 */
[----:B------:R-:W1:Y:S02]  /*5550*/  UTCATOMSWS.2CTA.FIND_AND_SET.ALIGN UP1, UR5, UR5 ;  /* 0x00000005000575e3 */ /* 0x000e640008220800 */
[----:B-1----:R-:W-:Y:S01]  /*5560*/  MOV R11, UR5 ;  /* 0x00000005000b7c02 */ /* 0x002fe20008000f00 */
[----:B------:R-:W-:Y:S06]  /*5570*/  BRA.U UP1, `(.L_x_116) ;  /* 0x0000000101187547 */ /* 0x000fec000b800000 */
.L_x_117:
[----:B------:R-:W-:Y:S05]  /*5580*/  NANOSLEEP 0x64 ;  /* 0x000000640000795d */ /* 0x000fea0003800000 */
[----:B------:R-:W-:-:S05]  /*5590*/  UMOV UR5, 0x10 ;  /* 0x0000001000057882 */ /* 0x000fca0000000000 */
[----:B------:R-:W-:Y:S04]  /*55a0*/  DEPBAR.LE SB1, 0x36 ;  /* 0x00009d800000791a */ /* 0x000fe80000000000 */
[----:B------:R-:W1:Y:S02]  /*55b0*/  UTCATOMSWS.2CTA.FIND_AND_SET.ALIGN UP1, UR5, UR5 ;  /* 0x00000005000575e3 */ /* 0x000e640008220800 */
[----:B-1----:R-:W-:Y:S01]  /*55c0*/  MOV R11, UR5 ;  /* 0x00000005000b7c02 */ /* 0x002fe20008000f00 */
[----:B------:R-:W-:Y:S05]  /*55d0*/  BRA.U !UP1, `(.L_x_117) ;  /* 0xfffffffd09e87547 */ /* 0x000fea000b83ffff */
.L_x_116:
[----:B------:R-:W1:Y:S01]  /*55e0*/  LDS R5, [UR4+0x10] ;  /* 0x00001004ff057984 */ /* 0x000e620008000800 */
[----:B------:R-:W-:Y:S01]  /*55f0*/  IMAD.U32 R3, RZ, RZ, UR37 ;  /* 0x00000025ff037e24 */ /* 0x000fe2000f8e00ff */
[----:B------:R-:W-:-:S03]  /*5600*/  MOV R2, UR8 ;  /* 0x0000000800027c02 */ /* 0x000fc60008000f00 */
[----:B------:R-:W-:Y:S01]  /*5610*/  VIADD R3, R3, 0x4b0 ;  /* 0x000004b003037836 */ /* 0x000fe20000000000 */
[----:B-1----:R-:W-:-:S04]  /*5620*/  SHF.L.U32 R5, R5, 0x1f, RZ ;  /* 0x0000001f05057819 */ /* 0x002fc800000006ff */
[----:B------:R-:W1:Y:S02]  /*5630*/  SYNCS.PHASECHK.TRANS64.TRYWAIT P0, [UR4+0x8], R5 ;  /* 0x00000805ff0075a7 */ /* 0x000e640008001104 */
[----:B-1----:R-:W-:Y:S05]  /*5640*/  @P0 BRA `(.L_x_118) ;  /* 0x0000000000080947 */ /* 0x002fea0003800000 */
[----:B------:R-:W1:Y:S02]  /*5650*/  SYNCS.PHASECHK.TRANS64.TRYWAIT P0, [UR4+0x8], R5 ;  /* 0x00000805ff0075a7 */ /* 0x000e640008001104 */
[----:B-1----:R-:W-:Y:S05]  /*5660*/  @!P0 BRA `(.L_x_119) ;  /* 0x0000006400588947 */ /* 0x002fea0003800000 */
.L_x_118:
[----:B-1----:R-:W-:Y:S01]  /*5670*/  HFMA2 R4, -RZ, RZ, 0, 5.9604644775390625e-08 ;  /* 0x00000001ff047431 */ /* 0x002fe200000001ff */
[----:B------:R-:W-:Y:S01]  /*5680*/  UPRMT UR5, UR8, 0x654, UR6 ;  /* 0x0000065408057896 */ /* 0x000fe20008000006 */
[----:B------:R-:W-:Y:S01]  /*5690*/  IMAD.MOV.U32 R6, RZ, RZ, 0xffff ;  /* 0x0000ffffff067424 */ /* 0x000fe200078e00ff */
[----:B------:R-:W-:Y:S01]  /*56a0*/  PRMT R2, R2, 0x654, R3 ;  /* 0x0000065402027816 */ /* 0x000fe20000000003 */
[----:B------:R-:W-:Y:S02]  /*56b0*/  IMAD.MOV.U32 R5, RZ, RZ, 0x4 ;  /* 0x00000004ff057424 */ /* 0x000fe400078e00ff */
[----:B------:R-:W-:Y:S01]  /*56c0*/  IMAD.SHL.U32 R9, R11, 0x20, RZ ;  /* 0x000000200b097824 */ /* 0x000fe200078e00ff */
[----:B------:R-:W-:Y:S02]  /*56d0*/  MOV R3, UR5 ;  /* 0x0000000500037c02 */ /* 0x000fe40008000f00 */
[-C--:B------:R-:W-:Y:S01]  /*56e0*/  SHF.L.U32 R7, R6, R11.reuse, RZ ;  /* 0x0000000b06077219 */ /* 0x080fe200000006ff */
[----:B------:R1:W-:Y:S01]  /*56f0*/  SYNCS.ARRIVE.TRANS64.RED RZ, [UR5], R5 ;  /* 0x00000005ffff79a7 */ /* 0x0003e20008000405 */
[----:B------:R-:W-:Y:S01]  /*5700*/  SHF.L.U32 R6, R4, R11, RZ ;  /* 0x0000000b04067219 */ /* 0x000fe200000006ff */
[----:B------:R1:W-:Y:S04]  /*5710*/  STS [UR37+0x4b0], R9 ;  /* 0x0004b009ff007988 */ /* 0x0003e80008000825 */
[----:B------:R1:W-:Y:S04]  /*5720*/  STAS [R2.64], R11 ;  /* 0x0000000b02007dbd */ /* 0x0003e8000c0008ff */
[----:B------:R1:W-:Y:S04]  /*5730*/  ATOMS.OR RZ, [UR4+0x14], R7 ;  /* 0x00001407ffff798c */ /* 0x0003e8000b000004 */
[----:B------:R1:W-:Y:S04]  /*5740*/  ATOMS.OR RZ, [UR4+0x18], R6 ;  /* 0x00001806ffff798c */ /* 0x0003e8000b000004 */
[----:B------:R1:W-:Y:S02]  /*5750*/  ATOMS.XOR RZ, [UR4+0x10], R4 ;  /* 0x00001004ffff798c */ /* 0x0003e4000b800004 */
.L_x_115:
[----:B------:R-:W-:Y:S05]  /*5760*/  BSYNC B0 ;  /* 0x0000000000007941 */ /* 0x000fea0003800000 */
.L_x_114:
[----:B------:R-:W-:Y:S05]  /*5770*/  BRA.U UP0, `(.L_x_120) ;  /* 0x00000001006c7547 */ /* 0x000fea000b800000 */
[----:B------:R-:W-:-:S03]  /*5780*/  UMOV UR5, 0xffffffff ;  /* 0xffffffff00057882 */ /* 0x000fc60000000000 */
[----:B------:R-:W-:Y:S05]  /*5790*/  BRA.DIV UR5, `(.L_x_121) ;  /* 0x0000006605247947 */ /* 0x000fea000b800000 */
[----:B------:R-:W-:-:S13]  /*57a0*/  ELECT P6, URZ, PT ;  /* 0x0000000000ff782f */ /* 0x000fda00038c0000 */
.L_x_326:
[----:B------:R-:W-:Y:S05]  /*57b0*/  @!P6 BRA `(.L_x_120) ;  /* 0x00000000005ce947 */ /* 0x000fea0003800000 */
[----:B-1----:R-:W1:Y:S02]  /*57c0*/  LDS R3, [UR4+0x10] ;  /* 0x00001004ff037984 */ /* 0x002e640008000800 */
[----:B-1----:R-:W-:-:S04]  /*57d0*/  SHF.L.U32 R3, R3, 0x1f, RZ ;  /* 0x0000001f03037819 */ /* 0x002fc800000006ff */
[----:B------:R-:W1:Y:S02]  /*57e0*/  SYNCS.PHASECHK.TRANS64.TRYWAIT P0, [UR4+0x8], R3 ;  /* 0x00000803ff0075a7 */ /* 0x000e640008001104 */
[----:B-1----:R-:W-:Y:S05]  /*57f0*/  @P0 BRA `(.L_x_122) ;  /* 0x0000000000080947 */ /* 0x002fea0003800000 */
[----:B------:R-:W1:Y:S02]  /*5800*/  SYNCS.PHASECHK.TRANS64.TRYWAIT P0, [UR4+0x8], R3 ;  /* 0x00000803ff0075a7 */ /* 0x000e640008001104 */
[----:B-1----:R-:W-:Y:S05]  /*5810*/  @!P0 BRA `(.L_x_123) ;  /* 0x0000006400248947 */ /* 0x002fea0003800000 */
.L_x_122:
[----:B------:R-:W2:Y:S01]  /*5820*/  LDS R5, [UR37+0x4b0] ;  /* 0x0004b025ff057984 */ /* 0x000ea20008000800 */
[----:B-1----:R-:W-:Y:S02]  /*5830*/  HFMA2 R2, -RZ, RZ, 0, 5.9604644775390625e-08 ;  /* 0x00000001ff027431 */ /* 0x002fe400000001ff */
[----:B------:R-:W-:Y:S01]  /*5840*/  IMAD.MOV.U32 R3, RZ, RZ, 0xffff ;  /* 0x0000ffffff037424 */ /* 0x000fe200078e00ff */
[----:B------:R-:W-:Y:S01]  /*5850*/  UPRMT UR5, UR8, 0x654, UR6 ;  /* 0x0000065408057896 */ /* 0x000fe20008000006 */
[----:B--2---:R-:W-:-:S03]  /*5860*/  IMAD.SHL.U32 R4, R5, 0x20, RZ ;  /* 0x0000002005047824 */ /* 0x004fc600078e00ff */
[-C--:B------:R-:W-:Y:S02]  /*5870*/  SHF.L.U32 R3, R3, R5.reuse, RZ ;  /* 0x0000000503037219 */ /* 0x080fe400000006ff */
[----:B------:R-:W-:Y:S01]  /*5880*/  SHF.L.U32 R5, R2, R5, RZ ;  /* 0x0000000502057219 */ /* 0x000fe200000006ff */
[----:B------:R2:W-:Y:S04]  /*5890*/  STS [UR37+0x4b0], R4 ;  /* 0x0004b004ff007988 */ /* 0x0005e80008000825 */
[----:B------:R2:W-:Y:S04]  /*58a0*/  ATOMS.OR RZ, [UR4+0x14], R3 ;  /* 0x00001403ffff798c */ /* 0x0005e8000b000004 */
[----:B------:R2:W-:Y:S01]  /*58b0*/  ATOMS.OR RZ, [UR4+0x18], R5 ;  /* 0x00001805ffff798c */ /* 0x0005e2000b000004 */
[----:B------:R-:W-:Y:S03]  /*58c0*/  SYNCS.ARRIVE.TRANS64.RED.A1T0 RZ, [UR5], RZ ;  /* 0x000000ffffff79a7 */ /* 0x000fe60008100405 */
[----:B------:R2:W-:Y:S01]  /*58d0*/  ATOMS.XOR RZ, [UR4+0x10], R2 ;  /* 0x00001002ffff798c */ /* 0x0005e2000b800004 */
[----:B------:R-:W-:Y:S05]  /*58e0*/  BRA `(.L_x_120) ;  /* 0x0000000000107947 */ /* 0x000fea0003800000 */
.L_x_113:
[----:B------:R-:W-:-:S05]  /*58f0*/  MOV R2, 0xffffffff ;  /* 0xffffffff00027802 */ /* 0x000fca0000000f00 */
[----:B------:R1:W-:Y:S02]  /*5900*/  STS [UR37+0x4b0], R2 ;  /* 0x0004b002ff007988 */ /* 0x0003e40008000825 */
[----:B-1----:R-:W-:Y:S02]  /*5910*/  MOV R2, 0x5930 ;  /* 0x0000593000027802 */ /* 0x002fe40000000f00 */
[----:B-----5:R-:W-:Y:S05]  /*5920*/  CALL.REL.NOINC `($__internal_1_$__cuda_sm10x_tcgen05_guardrail_trap_phase_invalid_during_alloc) ;  /* 0x0000006800b47944 */ /* 0x020fea0003c00000 */
.L_x_120:
[----:B------:R-:W-:Y:S05]  /*5930*/  WARPSYNC.ALL ;  /* 0x0000000000007948 */ /* 0x000fea0003800000 */
[----:B------:R-:W3:Y:S01]  /*5940*/  S2UR UR11, SR_CgaCtaId ;  /* 0x00000000000b79c3 */ /* 0x000ee20000008800 */
[----:B------:R-:W-:Y:S01]  /*5950*/  UMOV UR4, 0x400 ;  /* 0x0000040000047882 */ /* 0x000fe20000000000 */
[----:B------:R-:W-:-:S06]  /*5960*/  NOP ;  /* 0x0000000000007918 */ /* 0x000fcc0000000000 */
[----:B------:R-:W-:Y:S06]  /*5970*/  BAR.ARV 0x6, 0xa0 ;  /* 0x0182800000007b1d */ /* 0x000fec0000002000 */
[----:B------:R-:W4:Y:S01]  /*5980*/  LDCU UR5, c[0x0][0x38c] ;  /* 0x00007180ff0577ac */ /* 0x000f220008000800 */
[----:B------:R-:W-:Y:S01]  /*5990*/  LOP3.LUT R0, R0, 0xffff, RZ, 0xc0, !PT ;  /* 0x0000ffff00007812 */ /* 0x000fe200078ec0ff */
[----:B-1----:R-:W-:Y:S01]  /*59a0*/  IMAD.MOV.U32 R9, RZ, RZ, 0x1 ;  /* 0x00000001ff097424 */ /* 0x002fe200078e00ff */
[----:B------:R-:W-:Y:S01]  /*59b0*/  LOP3.LUT R8, R8, 0xffff, RZ, 0xc0, !PT ;  /* 0x0000ffff08087812 */ /* 0x000fe200078ec0ff */
[----:B------:R-:W-:Y:S01]  /*59c0*/  UMOV UR16, URZ ;  /* 0x000000ff00107c82 */ /* 0x000fe20008000000 */
[----:B------:R-:W-:Y:S01]  /*59d0*/  R2UR UR12, R0 ;  /* 0x00000000000c72ca */ /* 0x000fe200000e0000 */
[----:B------:R-:W-:Y:S01]  /*59e0*/  UMOV UR15, URZ ;  /* 0x000000ff000f7c82 */ /* 0x000fe20008000000 */
[----:B------:R-:W-:Y:S01]  /*59f0*/  R2UR UR13, R8 ;  /* 0x00000000080d72ca */ /* 0x000fe200000e0000 */
[----:B------:R-:W-:Y:S01]  /*5a00*/  IMAD.MOV.U32 R8, RZ, RZ, RZ ;  /* 0x000000ffff087224 */ /* 0x000fe200078e00ff */
[----:B------:R-:W-:-:S02]  /*5a10*/  UISETP.NE.AND UP2, UPT, UR9, URZ, UPT ;  /* 0x000000ff0900728c */ /* 0x000fc4000bf45270 */
[----:B---3--:R-:W-:Y:S01]  /*5a20*/  ULEA UR11, UR11, UR4, 0x18 ;  /* 0x000000040b0b7291 */ /* 0x008fe2000f8ec0ff */
[----:B------:R-:W-:Y:S01]  /*5a30*/  UMOV UR22, URZ ;  /* 0x000000ff00167c82 */ /* 0x000fe20008000000 */
[----:B------:R-:W-:Y:S02]  /*5a40*/  UMOV UR26, 0x0 ;  /* 0x00000000001a7882 */ /* 0x000fe40000000000 */
[----:B------:R-:W-:Y:S02]  /*5a50*/  UIADD3 UR14, UPT, UPT, UR11, 0x3600, URZ ;  /* 0x000036000b0e7890 */ /* 0x000fe4000fffe0ff */
[----:B------:R-:W-:Y:S02]  /*5a60*/  UIADD3 UR4, UPT, UPT, UR11, 0x21600, URZ ;  /* 0x000216000b047890 */ /* 0x000fe4000fffe0ff */
[----:B----4-:R-:W-:Y:S01]  /*5a70*/  UIADD3 UR5, UPT, UPT, UR5, 0xf, URZ ;  /* 0x0000000f05057890 */ /* 0x010fe2000fffe0ff */
[----:B--2---:R-:W1:Y:S01]  /*5a80*/  LDS R2, [UR11+0x4b0] ;  /* 0x0004b00bff027984 */ /* 0x004e620008000800 */
[----:B------:R-:W-:-:S02]  /*5a90*/  USHF.R.U32.HI UR14, URZ, 0x4, UR14 ;  /* 0x00000004ff0e7899 */ /* 0x000fc4000801160e */
[----:B------:R-:W-:Y:S02]  /*5aa0*/  USHF.R.S32.HI UR10, URZ, 0x1f, UR5 ;  /* 0x0000001fff0a7899 */ /* 0x000fe40008011405 */
[----:B------:R-:W-:Y:S02]  /*5ab0*/  USHF.R.U32.HI UR4, URZ, 0x4, UR4 ;  /* 0x00000004ff047899 */ /* 0x000fe40008011604 */
[----:B------:R-:W-:Y:S02]  /*5ac0*/  ULEA.HI UR10, UR10, UR5, URZ, 0x4 ;  /* 0x000000050a0a7291 */ /* 0x000fe4000f8f20ff */
[----:B------:R-:W-:Y:S02]  /*5ad0*/  ULOP3.LUT UR14, UR14, 0x3fff, URZ, 0xc0, !UPT ;  /* 0x00003fff0e0e7892 */ /* 0x000fe4000f8ec0ff */
[----:B------:R-:W-:Y:S02]  /*5ae0*/  USHF.R.S32.HI UR10, URZ, 0x4, UR10 ;  /* 0x00000004ff0a7899 */ /* 0x000fe4000801140a */
[----:B------:R-:W-:-:S02]  /*5af0*/  ULOP3.LUT UR4, UR4, 0x3fff, URZ, 0xc0, !UPT ;  /* 0x00003fff04047892 */ /* 0x000fc4000f8ec0ff */
[----:B------:R-:W-:Y:S02]  /*5b00*/  UISETP.LT.AND UP0, UPT, UR10, 0x1, UPT ;  /* 0x000000010a00788c */ /* 0x000fe4000bf01270 */
[----:B------:R-:W-:Y:S02]  /*5b10*/  ULOP3.LUT UR14, UR14, 0x10000, URZ, 0xfc, !UPT ;  /* 0x000100000e0e7892 */ /* 0x000fe4000f8efcff */
[----:B------:R-:W-:Y:S02]  /*5b20*/  ULOP3.LUT UR4, UR4, 0x10000, URZ, 0xfc, !UPT ;  /* 0x0001000004047892 */ /* 0x000fe4000f8efcff */
[----:B------:R-:W-:Y:S01]  /*5b30*/  USEL UR23, UR10, 0x1, !UP0 ;  /* 0x000000010a177887 */ /* 0x000fe2000c000000 */
[----:B------:R-:W-:Y:S01]  /*5b40*/  UMOV UR27, 0x8180010 ;  /* 0x08180010001b7882 */ /* 0x000fe20000000000 */
[----:B-1----:R-:W-:Y:S02]  /*5b50*/  R2UR UR17, R2 ;  /* 0x00000000021172ca */ /* 0x002fe400000e0000 */
[----:B------:R-:W-:-:S13]  /*5b60*/  CS2R R2, SRZ ;  /* 0x0000000000027805 */ /* 0x000fda000001ff00 */
.L_x_131:
[C---:B------:R-:W-:Y:S02]  /*5b70*/  LEA R0, R8.reuse, UR11, 0x3 ;  /* 0x0000000b08007c11 */ /* 0x040fe4000f8e18ff */
[----:B------:R-:W-:Y:S02]  /*5b80*/  SHF.L.U32 R5, R3, 0x1f, RZ ;  /* 0x0000001f03057819 */ /* 0x000fe400000006ff */
[----:B------:R-:W-:Y:S02]  /*5b90*/  LEA R4, R8, UR11, 0x4 ;  /* 0x0000000b08047c11 */ /* 0x000fe4000f8e20ff */
[----:B------:R-:W1:Y:S02]  /*5ba0*/  SYNCS.PHASECHK.TRANS64.TRYWAIT P0, [R0+URZ+0x400], R5 ;  /* 0x00040005000075a7 */ /* 0x000e6400080011ff */
[----:B-1-34-:R-:W-:Y:S05]  /*5bb0*/  @!P0 BRA `(.L_x_124) ;  /* 0x0000006000548947 */ /* 0x01afea0003800000 */
.L_x_327:
[----:B-1----:R-:W1:Y:S01]  /*5bc0*/  LDS.128 R4, [R4+0x490] ;  /* 0x0004900004047984 */ /* 0x002e620000000c00 */
[----:B------:R-:W-:Y:S02]  /*5bd0*/  VIADD R0, R0, 0x410 ;  /* 0x0000041000007836 */ /* 0x000fe40000000000 */
[----:B------:R-:W-:Y:S01]  /*5be0*/  VIADD R8, R8, 0x1 ;  /* 0x0000000108087836 */ /* 0x000fe20000000000 */
[----:B------:R-:W-:Y:S01]  /*5bf0*/  @!PT LDS RZ, [RZ] ;  /* 0x00000000fffff984 */ /* 0x000fe20000000800 */
[----:B------:R-:W-:Y:S01]  /*5c00*/  @!PT LDS RZ, [RZ] ;  /* 0x00000000fffff984 */ /* 0x000fe20000000800 */
[----:B------:R-:W-:Y:S01]  /*5c10*/  @!PT LDS RZ, [RZ] ;  /* 0x00000000fffff984 */ /* 0x000fe20000000800 */
[----:B------:R-:W-:Y:S01]  /*5c20*/  @!PT LDS RZ, [RZ] ;  /* 0x00000000fffff984 */ /* 0x000fe20000000800 */
[----:B------:R2:W-:Y:S06]  /*5c30*/  MEMBAR.ALL.CTA ;  /* 0x0000000000007992 */ /* 0x0005ec0000008000 */
[----:B--2---:R-:W2:Y:S01]  /*5c40*/  FENCE.VIEW.ASYNC.S ;  /* 0x00000000000073c6 */ /* 0x004ea20000000000 */
[----:B------:R-:W-:-:S04]  /*5c50*/  PRMT R0, RZ, 0x654, R0 ;  /* 0x00000654ff007816 */ /* 0x000fc80000000000 */
[----:B--2---:R2:W-:Y:S01]  /*5c60*/  SYNCS.ARRIVE.TRANS64.RED.A1T0 RZ, [R0+URZ], RZ ;  /* 0x000000ff00ff79a7 */ /* 0x0045e200081004ff */
[----:B-1----:R-:W-:Y:S01]  /*5c70*/  LOP3.LUT P1, RZ, R6, 0x1, RZ, 0xc0, !PT ;  /* 0x0000000106ff7812 */ /* 0x002fe2000782c0ff */
[----:B--2---:R-:W-:-:S12]  /*5c80*/  BRA.U UP2, `(.L_x_125) ;  /* 0x0000000102cc7547 */ /* 0x004fd8000b800000 */
[----:B------:R-:W1:Y:S01]  /*5c90*/  LDCU UR5, c[0x0][0x38c] ;  /* 0x00007180ff0577ac */ /* 0x000e620008000800 */
[----:B------:R-:W-:Y:S02]  /*5ca0*/  PLOP3.LUT P2, PT, PT, PT, PT, 0x80, 0x8 ;  /* 0x000000000008781c */ /* 0x000fe40003f4f070 */
[----:B------:R-:W-:Y:S01]  /*5cb0*/  SHF.L.U32 R5, R9, 0x1f, RZ ;  /* 0x0000001f09057819 */ /* 0x000fe200000006ff */
[----:B------:R-:W-:Y:S02]  /*5cc0*/  ULEA UR19, UR16, UR11, 0x3 ;  /* 0x0000000b10137291 */ /* 0x000fe4000f8e18ff */
[----:B-1----:R-:W-:-:S06]  /*5cd0*/  UISETP.GE.AND UP0, UPT, UR5, 0x1, UPT ;  /* 0x000000010500788c */ /* 0x002fcc000bf06270 */
[----:B------:R-:W-:-:S05]  /*5ce0*/  PLOP3.LUT P0, PT, PT, PT, UP0, 0x80, 0x8 ;  /* 0x000000000008781c */ /* 0x000fca0003f0f008 */
[----:B------:R-:W-:-:S08]  /*5cf0*/  @UP0 ULEA UR5, UR15, UR11, 0x3 ;  /* 0x0000000b0f050291 */ /* 0x000fd0000f8e18ff */
[----:B------:R-:W-:-:S04]  /*5d00*/  @P0 SHF.L.U32 R0, R2, 0x1f, RZ ;  /* 0x0000001f02000819 */ /* 0x000fc800000006ff */
[----:B------:R1:W2:Y:S01]  /*5d10*/  @P0 SYNCS.PHASECHK.TRANS64.TRYWAIT P2, [UR5], R0 ;  /* 0x00000000ff0005a7 */ /* 0x0002a20008041105 */
[----:B------:R-:W3:Y:S02]  /*5d20*/  SYNCS.PHASECHK.TRANS64.TRYWAIT P0, [UR19+0x440], R5 ;  /* 0x00044005ff0075a7 */ /* 0x000ee40008001113 */
[----:B-123--:R-:W-:Y:S05]  /*5d30*/  @!P0 BRA `(.L_x_126) ;  /* 0x0000006000088947 */ /* 0x00efea0003800000 */
.L_x_329:
[----:B------:R-:W-:Y:S01]  /*5d40*/  UMOV UR21, UR22 ;  /* 0x0000001600157c82 */ /* 0x000fe20008000000 */
[----:B------:R-:W-:Y:S05]  /*5d50*/  BRA.U !UP0, `(.L_x_127) ;  /* 0x0000000108887547 */ /* 0x000fea000b800000 */
[----:B------:R-:W-:Y:S02]  /*5d60*/  UIADD3 UR21, UPT, UPT, UR23, UR22, URZ ;  /* 0x0000001617157290 */ /* 0x000fe4000fffe0ff */
[----:B------:R-:W-:Y:S02]  /*5d70*/  UIMAD UR18, UR16, 0x30, UR17 ;  /* 0x00000030101278a4 */ /* 0x000fe4000f8e0211 */
[----:B------:R-:W-:Y:S01]  /*5d80*/  UPLOP3.LUT UP3, UPT, UPT, UPT, UPT, 0x40, 0x4 ;  /* 0x000000000004789c */ /* 0x000fe20003f6e870 */
[----:B------:R-:W-:Y:S01]  /*5d90*/  UMOV UR20, UR10 ;  /* 0x0000000a00147c82 */ /* 0x000fe20008000000 */
[----:B------:R-:W-:-:S09]  /*5da0*/  UMOV UR5, UR15 ;  /* 0x0000000f00057c82 */ /* 0x000fd20008000000 */
.L_x_130:
[----:B--2---:R-:W-:Y:S01]  /*5db0*/  ULEA UR7, UR5, UR11, 0x3 ;  /* 0x0000000b05077291 */ /* 0x004fe2000f8e18ff */
[----:B---3--:R-:W-:Y:S11]  /*5dc0*/  @P2 BRA `(.L_x_128) ;  /* 0x00000000000c2947 */ /* 0x008ff60003800000 */
[----:B-1----:R-:W-:Y:S04]  /*5dd0*/  SHF.L.U32 R5, R2, 0x1f, RZ ;  /* 0x0000001f02057819 */ /* 0x002fe800000006ff */
[----:B------:R-:W1:Y:S02]  /*5de0*/  SYNCS.PHASECHK.TRANS64.TRYWAIT P0, [UR7], R5 ;  /* 0x00000005ff0075a7 */ /* 0x000e640008001107 */
[----:B-1----:R-:W-:Y:S05]  /*5df0*/  @!P0 BRA `(.L_x_129) ;  /* 0x0000005c00f08947 */ /* 0x002fea0003800000 */
.L_x_128:
[----:B------:R-:W-:Y:S01]  /*5e00*/  UISETP.NE.AND UP0, UPT, UR20, 0x1, UPT ;  /* 0x000000011400788c */ /* 0x000fe2000bf05270 */
[----:B------:R-:W-:Y:S01]  /*5e10*/  PLOP3.LUT P2, PT, PT, PT, PT, 0x80, 0x8 ;  /* 0x000000000008781c */ /* 0x000fe20003f4f070 */
[----:B------:R-:W-:Y:S02]  /*5e20*/  UIADD3 UR15, UPT, UPT, UR5, 0x1, URZ ;  /* 0x00000001050f7890 */ /* 0x000fe4000fffe0ff */
[----:B------:R-:W-:Y:S02]  /*5e30*/  UIMAD UR6, UR5, 0x60, UR4 ;  /* 0x00000060050678a4 */ /* 0x000fe4000f8e0204 */
[----:B------:R-:W-:Y:S01]  /*5e40*/  UISETP.NE.AND UP1, UPT, UR15, 0x3c, UPT ;  /* 0x0000003c0f00788c */ /* 0x000fe2000bf25270 */
[----:B------:R-:W-:Y:S01]  /*5e50*/  PLOP3.LUT P0, PT, PT, PT, UP0, 0x80, 0x8 ;  /* 0x000000000008781c */ /* 0x000fe20003f0f008 */
[----:B------:R-:W-:Y:S02]  /*5e60*/  ULEA UR28, UR5, UR14, 0x7 ;  /* 0x0000000e051c7291 */ /* 0x000fe4000f8e38ff */
[----:B------:R-:W-:Y:S02]  /*5e70*/  USEL UR25, URZ, 0x1, UP1 ;  /* 0x00000001ff197887 */ /* 0x000fe40008800000 */
[----:B------:R-:W-:Y:S01]  /*5e80*/  USEL UR15, UR15, URZ, UP1 ;  /* 0x000000ff0f0f7287 */ /* 0x000fe20008800000 */
[----:B------:R-:W-:Y:S01]  /*5e90*/  UMOV UR29, 0xc0004010 ;  /* 0xc0004010001d7882 */ /* 0x000fe20000000000 */
[----:B------:R-:W-:Y:S02]  /*5ea0*/  UIADD3 UR22, UPT, UPT, UR22, 0x1, URZ ;  /* 0x0000000116167890 */ /* 0x000fe4000fffe0ff */
[----:B------:R-:W-:Y:S01]  /*5eb0*/  LOP3.LUT R2, R2, UR25, RZ, 0x3c, !PT ;  /* 0x0000001902027c12 */ /* 0x000fe2000f8e3cff */
[----:B------:R-:W-:Y:S02]  /*5ec0*/  @UP0 ULEA UR24, UR15, UR11, 0x3 ;  /* 0x0000000b0f180291 */ /* 0x000fe4000f8e18ff */
[----:B------:R-:W-:Y:S01]  /*5ed0*/  UISETP.NE.AND UP0, UPT, UR22, UR21, UPT ;  /* 0x000000151600728c */ /* 0x000fe2000bf05270 */
[----:B-1----:R-:W-:Y:S01]  /*5ee0*/  @P0 SHF.L.U32 R0, R2, 0x1f, RZ ;  /* 0x0000001f02000819 */ /* 0x002fe200000006ff */
[----:B------:R-:W-:Y:S01]  /*5ef0*/  UIADD3 UR20, UPT, UPT, UR20, -0x1, URZ ;  /* 0xffffffff14147890 */ /* 0x000fe2000fffe0ff */
[----:B------:R-:W-:Y:S04]  /*5f00*/  UMOV UR5, UR15 ;  /* 0x0000000f00057c82 */ /* 0x000fe80008000000 */
[----:B------:R2:W3:Y:S01]  /*5f10*/  @P0 SYNCS.PHASECHK.TRANS64.TRYWAIT P2, [UR24], R0 ;  /* 0x00000000ff0005a7 */ /* 0x0004e20008041118 */
[----:B------:R-:W-:Y:S03]  /*5f20*/  UIADD3 UR24, UPT, UPT, UR7, 0x1e0, URZ ;  /* 0x000001e007187890 */ /* 0x000fe6000fffe0ff */
[----:B------:R-:W-:Y:S02]  /*5f30*/  UMOV UR7, 0xc0004010 ;  /* 0xc000401000077882 */ /* 0x000fe40000000000 */
[----:B------:R2:W-:Y:S01]  /*5f40*/  UTCHMMA.2CTA gdesc[UR28], gdesc[UR6], tmem[UR18], tmem[UR26], idesc[UR27], UP3 ;  /* 0x00ff1a061c0075ea */ /* 0x0005e20009a00012 */
[----:B------:R-:W-:Y:S03]  /*5f50*/  UPLOP3.LUT UP3, UPT, UPT, UPT, UPT, 0x80, 0x8 ;  /* 0x000000000008789c */ /* 0x000fe60003f6f070 */
[----:B------:R2:W-:Y:S01]  /*5f60*/  UTCBAR.2CTA.MULTICAST [UR24], URZ, UR13 ;  /* 0x000000ff180073e9 */ /* 0x0005e2000820080d */
[----:B------:R-:W-:Y:S07]  /*5f70*/  BRA.U UP0, `(.L_x_130) ;  /* 0xfffffffd008c7547 */ /* 0x000fee000b83ffff */
.L_x_127:
[----:B------:R-:W-:Y:S01]  /*5f80*/  UIADD3 UR19, UPT, UPT, UR19, 0x420, URZ ;  /* 0x0000042013137890 */ /* 0x000fe2000fffe0ff */
[----:B------:R-:W-:-:S08]  /*5f90*/  UMOV UR22, UR21 ;  /* 0x0000001500167c82 */ /* 0x000fd00008000000 */
[----:B------:R4:W-:Y:S01]  /*5fa0*/  UTCBAR.2CTA.MULTICAST [UR19], URZ, UR12 ;  /* 0x000000ff130073e9 */ /* 0x0009e2000820080c */
[----:B------:R-:W-:Y:S02]  /*5fb0*/  NOP ;  /* 0x0000000000007918 */ /* 0x000fe40000000000 */
.L_x_125:
[----:B------:R-:W-:Y:S01]  /*5fc0*/  UIADD3 UR16, UPT, UPT, UR16, 0x1, URZ ;  /* 0x0000000110107890 */ /* 0x000fe2000fffe0ff */
[----:B------:R-:W-:-:S03]  /*5fd0*/  ISETP.NE.AND P0, PT, R8, 0x2, PT ;  /* 0x000000020800780c */ /* 0x000fc60003f05270 */
[----:B------:R-:W-:Y:S01]  /*5fe0*/  UISETP.NE.AND UP0, UPT, UR16, 0x4, UPT ;  /* 0x000000041000788c */ /* 0x000fe2000bf05270 */
[----:B-12---:R-:W-:Y:S02]  /*5ff0*/  SEL R0, RZ, 0x1, P0 ;  /* 0x00000001ff007807 */ /* 0x006fe40000000000 */
[----:B------:R-:W-:Y:S01]  /*6000*/  SEL R8, R8, RZ, P0 ;  /* 0x000000ff08087207 */ /* 0x000fe20000000000 */
[----:B------:R-:W-:Y:S01]  /*6010*/  USEL UR5, URZ, 0x1, UP0 ;  /* 0x00000001ff057887 */ /* 0x000fe20008000000 */
[----:B------:R-:W-:Y:S01]  /*6020*/  LOP3.LUT R3, R3, R0, RZ, 0x3c, !PT ;  /* 0x0000000003037212 */ /* 0x000fe200078e3cff */
[----:B------:R-:W-:-:S04]  /*6030*/  USEL UR16, UR16, URZ, UP0 ;  /* 0x000000ff10107287 */ /* 0x000fc80008000000 */
[----:B------:R-:W-:Y:S01]  /*6040*/  LOP3.LUT R9, R9, UR5, RZ, 0x3c, !PT ;  /* 0x0000000509097c12 */ /* 0x000fe2000f8e3cff */
[----:B------:R-:W-:Y:S07]  /*6050*/  @P1 BRA `(.L_x_131) ;  /* 0xfffffff800c41947 */ /* 0x000fee000383ffff */
[----:B------:R-:W1:Y:S01]  /*6060*/  S2UR UR4, SR_CgaCtaId ;  /* 0x00000000000479c3 */ /* 0x000e620000008800 */
[----:B------:R-:W-:Y:S01]  /*6070*/  ELECT P0, URZ, PT ;  /* 0x0000000000ff782f */ /* 0x000fe20003800000 */
[----:B------:R-:W-:Y:S01]  /*6080*/  HFMA2 R0, -RZ, RZ, 0, 5.9604644775390625e-08 ;  /* 0x00000001ff007431 */ /* 0x000fe200000001ff */
[----:B------:R-:W-:-:S05]  /*6090*/  UMOV UR5, 0x40 ;  /* 0x0000004000057882 */ /* 0x000fca0000000000 */
[----:B------:R-:W-:Y:S01]  /*60a0*/  UVIRTCOUNT.DEALLOC.SMPOOL 0x80 ;  /* 0x000000800000784c */ /* 0x000fe20000000000 */
[----:B------:R-:W-:Y:S02]  /*60b0*/  UISETP.NE.AND UP0, UPT, UR9, URZ, UPT ;  /* 0x000000ff0900728c */ /* 0x000fe4000bf05270 */
[----:B-1----:R-:W-:-:S09]  /*60c0*/  ULEA UR4, UR4, UR5, 0x18 ;  /* 0x0000000504047291 */ /* 0x002fd2000f8ec0ff */
[----:B------:R1:W-:Y:S01]  /*60d0*/  @P0 STS.U8 [UR4+0x1c], R0 ;  /* 0x00001c00ff000988 */ /* 0x0003e20008000004 */
[----:B------:R-:W-:Y:S05]  /*60e0*/  BRA.U UP0, `(.L_x_132) ;  /* 0x0000000100a07547 */ /* 0x000fea000b800000 */
[----:B------:R-:W-:Y:S01]  /*60f0*/  UIADD3 UR5, UPT, UPT, UR11, 0x440, URZ ;  /* 0x000004400b057890 */ /* 0x000fe2000fffe0ff */
[----:B------:R-:W-:-:S03]  /*6100*/  SHF.L.U32 R3, R9, 0x1f, RZ ;  /* 0x0000001f09037819 */ /* 0x000fc600000006ff */
[----:B------:R-:W-:-:S09]  /*6110*/  ULEA UR6, UR16, UR5, 0x3 ;  /* 0x0000000510067291 */ /* 0x000fd2000f8e18ff */
[----:B------:R-:W2:Y:S02]  /*6120*/  SYNCS.PHASECHK.TRANS64.TRYWAIT P0, [UR6], R3 ;  /* 0x00000003ff0075a7 */ /* 0x000ea40008001106 */
[----:B--2---:R-:W-:Y:S05]  /*6130*/  @!P0 BRA `(.L_x_133) ;  /* 0x0000005c00388947 */ /* 0x004fea0003800000 */
.L_x_332:
        /* <DEDUP_REMOVED lines=9> */
.L_x_334:
        /* <DEDUP_REMOVED lines=9> */
.L_x_336:
[----:B------:R-:W-:-:S04]  /*6260*/  UIADD3 UR7, UPT, UPT, UR7, 0x1, URZ ;  /* 0x0000000107077890 */ /* 0x000fc8000fffe0ff */
[----:B------:R-:W-:-:S04]  /*6270*/  UISETP.NE.AND UP1, UPT, UR7, 0x4, UPT ;  /* 0x000000040700788c */ /* 0x000fc8000bf25270 */
[----:B------:R-:W-:Y:S02]  /*6280*/  USEL UR6, URZ, 0x1, UP1 ;  /* 0x00000001ff067887 */ /* 0x000fe40008800000 */
[----:B------:R-:W-:-:S04]  /*6290*/  USEL UR7, UR7, URZ, UP1 ;  /* 0x000000ff07077287 */ /* 0x000fc80008800000 */
[----:B------:R-:W-:Y:S01]  /*62a0*/  ULEA UR7, UR7, UR5, 0x3 ;  /* 0x0000000507077291 */ /* 0x000fe2000f8e18ff */
[----:B-1----:R-:W-:-:S04]  /*62b0*/  LOP3.LUT R3, R2, UR6, RZ, 0x3c, !PT ;  /* 0x0000000602037c12 */ /* 0x002fc8000f8e3cff */
[----:B------:R-:W-:Y:S01]  /*62c0*/  SHF.L.U32 R3, R3, 0x1f, RZ ;  /* 0x0000001f03037819 */ /* 0x000fe200000006ff */
[----:B------:R-:W-:-:S04]  /*62d0*/  IMAD.U32 R0, RZ, RZ, UR7 ;  /* 0x00000007ff007e24 */ /* 0x000fc8000f8e00ff */
[----:B------:R1:W2:Y:S03]  /*62e0*/  SYNCS.PHASECHK.TRANS64.TRYWAIT P0, [R0+URZ], R3 ;  /* 0x00000003000075a7 */ /* 0x0002a600080011ff */
[----:B--2---:R-:W-:Y:S05]  /*62f0*/  @!P0 NANOSLEEP.SYNCS 0x989680 ;  /* 0x009896800000895d */ /* 0x004fea0003900000 */
[----:B------:R-:W2:Y:S02]  /*6300*/  @!P0 SYNCS.PHASECHK.TRANS64 P0, [R0+URZ], R3 ;  /* 0x00000003000085a7 */ /* 0x000ea400080010ff */
[----:B--2---:R-:W-:Y:S05]  /*6310*/  @P0 BRA `(.L_x_136) ;  /* 0x0000000000200947 */ /* 0x004fea0003800000 */
.L_x_137:
[----:B--2---:R2:W1:Y:S02]  /*6320*/  SYNCS.PHASECHK.TRANS64.TRYWAIT P0, [R0+URZ], R3 ;  /* 0x00000003000075a7 */ /* 0x00446400080011ff */
[----:B-1----:R-:W-:Y:S05]  /*6330*/  @!P0 NANOSLEEP.SYNCS 0x989680 ;  /* 0x009896800000895d */ /* 0x002fea0003900000 */
[----:B------:R-:W1:Y:S02]  /*6340*/  @!P0 SYNCS.PHASECHK.TRANS64 P0, [R0+URZ], R3 ;  /* 0x00000003000085a7 */ /* 0x000e6400080010ff */
[----:B-1----:R-:W-:Y:S05]  /*6350*/  @!P0 BRA `(.L_x_137) ;  /* 0xfffffffc00f08947 */ /* 0x002fea000383ffff */
[----:B------:R-:W-:Y:S05]  /*6360*/  BRA `(.L_x_136) ;  /* 0x00000000000c7947 */ /* 0x000fea0003800000 */
.L_x_132:
[----:B------:R-:W-:-:S04]  /*6370*/  UIADD3 UR5, UPT, UPT, UR11, 0x480, URZ ;  /* 0x000004800b057890 */ /* 0x000fc8000fffe0ff */
[----:B------:R-:W-:-:S09]  /*6380*/  UPRMT UR5, UR8, 0x654, UR5 ;  /* 0x0000065408057896 */ /* 0x000fd20008000005 */
[----:B------:R-:W-:Y:S03]  /*6390*/  SYNCS.ARRIVE.TRANS64.RED.A1T0 RZ, [UR5], RZ ;  /* 0x000000ffffff79a7 */ /* 0x000fe60008100405 */
.L_x_136:
[----:B-12---:R-:W-:Y:S01]  /*63a0*/  SHF.L.U32 R3, RZ, 0x1f, RZ ;  /* 0x0000001fff037819 */ /* 0x006fe200000006ff */
[----:B------:R-:W-:Y:S01]  /*63b0*/  UIADD3 UR5, UPT, UPT, UR11, 0x480, URZ ;  /* 0x000004800b057890 */ /* 0x000fe2000fffe0ff */
[----:B------:R-:W-:Y:S02]  /*63c0*/  PLOP3.LUT P0, PT, PT, PT, UP0, 0x80, 0x8 ;  /* 0x000000000008781c */ /* 0x000fe40003f0f008 */
[----:B------:R-:W1:Y:S02]  /*63d0*/  SYNCS.PHASECHK.TRANS64.TRYWAIT P1, [UR11+0x480], R3 ;  /* 0x00048003ff0075a7 */ /* 0x000e64000802110b */
[----:B-1----:R-:W-:Y:S09]  /*63e0*/  @!P1 BRA `(.L_x_138) ;  /* 0x0000005800d49947 */ /* 0x002ff20003800000 */
.L_x_338:
[----:B------:R-:W-:Y:S02]  /*63f0*/  @!UP0 UPRMT UR5, UR8, 0x654, UR5 ;  /* 0x0000065408058896 */ /* 0x000fe40008000005 */
[----:B------:R-:W-:Y:S01]  /*6400*/  ULOP3.LUT UR6, UR17, 0xffff, URZ, 0xc0, !UPT ;  /* 0x0000ffff11067892 */ /* 0x000fe2000f8ec0ff */
[----:B------:R-:W-:-:S03]  /*6410*/  UMOV UR8, 0xffff ;  /* 0x0000ffff00087882 */ /* 0x000fc60000000000 */
[----:B------:R-:W-:-:S03]  /*6420*/  USHF.R.U32.HI UR6, URZ, 0x5, UR6 ;  /* 0x00000005ff067899 */ /* 0x000fc60008011606 */
[----:B------:R-:W-:Y:S01]  /*6430*/  @!P0 SYNCS.ARRIVE.TRANS64.RED.A1T0 RZ, [UR5], RZ ;  /* 0x000000ffffff89a7 */ /* 0x000fe20008100405 */
[----:B------:R-:W-:Y:S01]  /*6440*/  NOP ;  /* 0x0000000000007918 */ /* 0x000fe20000000000 */
[----:B-1----:R-:W1:Y:S01]  /*6450*/  LDS R0, [UR4+0x14] ;  /* 0x00001404ff007984 */ /* 0x002e620008000800 */
[----:B------:R-:W-:Y:S01]  /*6460*/  USHF.L.U32 UR8, UR8, UR6, URZ ;  /* 0x0000000608087299 */ /* 0x000fe200080006ff */
[----:B------:R-:W-:Y:S02]  /*6470*/  UMOV UR5, 0x1 ;  /* 0x0000000100057882 */ /* 0x000fe40000000000 */
[----:B------:R-:W-:-:S03]  /*6480*/  USHF.L.U32 UR5, UR5, UR6, URZ ;  /* 0x0000000605057299 */ /* 0x000fc600080006ff */
[----:B-1----:R-:W-:-:S04]  /*6490*/  LOP3.LUT R0, R0, UR8, RZ, 0xc0, !PT ;  /* 0x0000000800007c12 */ /* 0x002fc8000f8ec0ff */
[----:B------:R-:W-:-:S13]  /*64a0*/  ISETP.NE.AND P0, PT, R0, UR8, PT ;  /* 0x0000000800007c0c */ /* 0x000fda000bf05270 */
[----:B------:R-:W-:Y:S05]  /*64b0*/  @P0 BRA `(.L_x_139) ;  /* 0x0000000000580947 */ /* 0x000fea0003800000 */
[----:B------:R-:W1:Y:S02]  /*64c0*/  LDS R0, [UR4+0x18] ;  /* 0x00001804ff007984 */ /* 0x000e640008000800 */
[----:B-1----:R-:W-:-:S04]  /*64d0*/  LOP3.LUT R0, R0, UR5, RZ, 0xc0, !PT ;  /* 0x0000000500007c12 */ /* 0x002fc8000f8ec0ff */
[----:B------:R-:W-:-:S13]  /*64e0*/  ISETP.NE.AND P0, PT, R0, UR5, PT ;  /* 0x0000000500007c0c */ /* 0x000fda000bf05270 */
[----:B------:R-:W-:Y:S05]  /*64f0*/  @P0 BRA `(.L_x_140) ;  /* 0x00000000003c0947 */ /* 0x000fea0003800000 */
[----:B------:R-:W1:Y:S01]  /*6500*/  S2R R2, SR_LANEID ;  /* 0x0000000000027919 */ /* 0x000e620000000000 */
[----:B------:R-:W-:Y:S01]  /*6510*/  ULOP3.LUT UR8, URZ, UR8, URZ, 0x33, !UPT ;  /* 0x00000008ff087292 */ /* 0x000fe2000f8e33ff */
[----:B------:R-:W-:Y:S01]  /*6520*/  LOP3.LUT R4, RZ, UR5, RZ, 0x33, !PT ;  /* 0x00000005ff047c12 */ /* 0x000fe2000f8e33ff */
[----:B------:R-:W-:Y:S02]  /*6530*/  VOTEU.ANY UR7, UPT, PT ;  /* 0x0000000000077886 */ /* 0x000fe400038e0100 */
[----:B------:R-:W-:Y:S01]  /*6540*/  UFLO.U32 UR7, UR7 ;  /* 0x00000007000772bd */ /* 0x000fe200080e0000 */
[----:B------:R-:W2:Y:S01]  /*6550*/  REDUX UR5, R4 ;  /* 0x00000000040573c4 */ /* 0x000ea20000000000 */
[----:B------:R-:W-:-:S06]  /*6560*/  IMAD.U32 R0, RZ, RZ, UR8 ;  /* 0x00000008ff007e24 */ /* 0x000fcc000f8e00ff */
[----:B------:R1:W-:Y:S01]  /*6570*/  UTCATOMSWS.AND URZ, UR8 ;  /* 0x0000000800ff79e3 */ /* 0x0003e20008000000 */
[----:B------:R-:W3:Y:S01]  /*6580*/  REDUX UR6, R0 ;  /* 0x00000000000673c4 */ /* 0x000ee20000000000 */
[----:B-1----:R-:W-:Y:S01]  /*6590*/  ISETP.EQ.U32.AND P0, PT, R2, UR7, PT ;  /* 0x0000000702007c0c */ /* 0x002fe2000bf02070 */
[----:B--2---:R-:W-:Y:S01]  /*65a0*/  IMAD.U32 R2, RZ, RZ, UR5 ;  /* 0x00000005ff027e24 */ /* 0x004fe2000f8e00ff */
[----:B---3--:R-:W-:-:S11]  /*65b0*/  MOV R3, UR6 ;  /* 0x0000000600037c02 */ /* 0x008fd60008000f00 */
[----:B------:R1:W-:Y:S04]  /*65c0*/  @P0 ATOMS.AND RZ, [UR4+0x14], R3 ;  /* 0x00001403ffff098c */ /* 0x0003e8000a800004 */
[----:B------:R1:W-:Y:S01]  /*65d0*/  @P0 ATOMS.AND RZ, [UR4+0x18], R2 ;  /* 0x00001802ffff098c */ /* 0x0003e2000a800004 */
[----:B------:R-:W-:Y:S05]  /*65e0*/  BRA `(.L_x_141) ;  /* 0x0000000000147947 */ /* 0x000fea0003800000 */
.L_x_140:
[----:B------:R-:W-:Y:S02]  /*65f0*/  MOV R2, 0x6610 ;  /* 0x0000661000027802 */ /* 0x000fe40000000f00 */
[----:B---345:R-:W-:Y:S05]  /*6600*/  CALL.REL.NOINC `($__internal_0_$__cuda_sm10x_tcgen05_guardrail_trap_col_being_dealloced_not_returned_by_alloc) ;  /* 0x0000005c00707944 */ /* 0x038fea0003c00000 */
[----:B------:R-:W-:Y:S05]  /*6610*/  BRA `(.L_x_141) ;  /* 0x0000000000087947 */ /* 0x000fea0003800000 */
.L_x_139:
[----:B------:R-:W-:Y:S02]  /*6620*/  MOV R2, 0x6640 ;  /* 0x0000664000027802 */ /* 0x000fe40000000f00 */
[----:B---345:R-:W-:Y:S05]  /*6630*/  CALL.REL.NOINC `($__internal_2_$__cuda_sm10x_tcgen05_guardrail_trap_unallocated_columns_being_dealloced) ;  /* 0x0000005c007c7944 */ /* 0x038fea0003c00000 */
.L_x_141:
[----:B------:R-:W-:Y:S01]  /*6640*/  NOP ;  /* 0x0000000000007918 */ /* 0x000fe20000000000 */
[----:B----4-:R-:W-:Y:S05]  /*6650*/  EXIT ;  /* 0x000000000000794d */ /* 0x010fea0003800000 */
.L_x_112:
[----:B------:R-:W-:-:S09]  /*6660*/  UISETP.NE.OR UP5, UPT, UR10, 0x3, !UP5 ;  /* 0x000000030a00788c */ /* 0x000fd2000efa5670 */
[----:B------:R-:W-:Y:S05]  /*6670*/  BRA.U UP5, `(.L_x_142) ;  /* 0x0000000d05f47547 */ /* 0x000fea000b800000 */
[----:B------:R-:W1:Y:S01]  /*6680*/  LDC R0, c[0x0][0xb30] ;  /* 0x0002cc00ff007b82 */ /* 0x000e620000000800 */
[----:B------:R-:W2:Y:S01]  /*6690*/  LDCU.64 UR8, c[0x0][0x888] ;  /* 0x00011100ff0877ac */ /* 0x000ea20008000a00 */
[----:B------:R-:W-:Y:S02]  /*66a0*/  HFMA2 R25, -RZ, RZ, 0, 0 ;  /* 0x00000000ff197431 */ /* 0x000fe400000001ff */
[----:B------:R-:W-:Y:S01]  /*66b0*/  IMAD.MOV.U32 R32, RZ, RZ, 0x1 ;  /* 0x00000001ff207424 */ /* 0x000fe200078e00ff */
[----:B------:R-:W-:Y:S01]  /*66c0*/  MOV R23, 0x1000 ;  /* 0x0000100000177802 */ /* 0x000fe20000000f00 */
[----:B------:R-:W3:Y:S01]  /*66d0*/  LDCU.64 UR4, c[0x0][0x890] ;  /* 0x00011200ff0477ac */ /* 0x000ee20008000a00 */
[----:B------:R-:W-:Y:S01]  /*66e0*/  IMAD.MOV.U32 R27, RZ, RZ, RZ ;  /* 0x000000ffff1b7224 */ /* 0x000fe200078e00ff */
[----:B------:R-:W4:Y:S01]  /*66f0*/  LDC R19, c[0x0][0x370] ;  /* 0x0000dc00ff137b82 */ /* 0x000f220000000800 */
[----:B------:R-:W-:Y:S01]  /*6700*/  UMOV UR7, 0x400 ;  /* 0x0000040000077882 */ /* 0x000fe20000000000 */
[----:B------:R-:W-:-:S02]  /*6710*/  UPLOP3.LUT UP1, UPT, UPT, UPT, UPT, 0x40, 0x4 ;  /* 0x000000000004789c */ /* 0x000fc40003f2e870 */
[----:B------:R-:W-:-:S04]  /*6720*/  ULEA UR7, UR37, UR7, 0x18 ;  /* 0x0000000725077291 */ /* 0x000fc8000f8ec0ff */
[----:B------:R-:W4:Y:S01]  /*6730*/  LDC R2, c[0x0][0xb0c] ;  /* 0x0002c300ff027b82 */ /* 0x000f220000000800 */
[----:B------:R-:W-:Y:S02]  /*6740*/  UIADD3 UR13, UPT, UPT, UR7, 0x3d0, URZ ;  /* 0x000003d0070d7890 */ /* 0x000fe4000fffe0ff */
[----:B--2---:R-:W-:Y:S02]  /*6750*/  UISETP.NE.U32.AND UP3, UPT, UR8, URZ, UPT ;  /* 0x000000ff0800728c */ /* 0x004fe4000bf65070 */
[----:B------:R-:W-:Y:S02]  /*6760*/  UIADD3 UR33, UPT, UPT, UR7, 0x3c0, URZ ;  /* 0x000003c007217890 */ /* 0x000fe4000fffe0ff */
[----:B---3--:R-:W-:Y:S01]  /*6770*/  UISETP.NE.U32.AND UP4, UPT, UR4, URZ, UPT ;  /* 0x000000ff0400728c */ /* 0x008fe2000bf85070 */
[----:B------:R-:W2:Y:S01]  /*6780*/  LDC R18, c[0x0][0xb20] ;  /* 0x0002c800ff127b82 */ /* 0x000ea20000000800 */
[----:B-1----:R-:W-:Y:S01]  /*6790*/  ISETP.NE.AND P1, PT, R0, 0x1, PT ;  /* 0x000000010000780c */ /* 0x002fe20003f25270 */
[----:B------:R-:W-:-:S02]  /*67a0*/  UISETP.NE.AND.EX UP3, UPT, UR9, URZ, UPT, UP3 ;  /* 0x000000ff0900728c */ /* 0x000fc4000bf65330 */
[----:B------:R-:W-:Y:S02]  /*67b0*/  UIADD3 UR25, UPT, UPT, UR7, 0x3c8, URZ ;  /* 0x000003c807197890 */ /* 0x000fe4000fffe0ff */
[----:B------:R-:W-:Y:S02]  /*67c0*/  UPRMT UR13, UR37, 0x654, UR13 ;  /* 0x00000654250d7896 */ /* 0x000fe4000800000d */
[----:B------:R-:W1:Y:S01]  /*67d0*/  LDC.64 R36, c[0x0][0x348] ;  /* 0x0000d200ff247b82 */ /* 0x000e620000000a00 */
[----:B------:R-:W-:-:S07]  /*67e0*/  UISETP.NE.AND.EX UP4, UPT, UR5, URZ, UPT, UP4 ;  /* 0x000000ff0500728c */ /* 0x000fce000bf85340 */
[----:B------:R-:W3:Y:S08]  /*67f0*/  LDC.64 R16, c[0x0][0xb10] ;  /* 0x0002c400ff107b82 */ /* 0x000ef00000000a00 */
[----:B------:R-:W1:Y:S08]  /*6800*/  LDC.64 R6, c[0x0][0xb18] ;  /* 0x0002c600ff067b82 */ /* 0x000e700000000a00 */
[----:B------:R-:W1:Y:S08]  /*6810*/  LDC.64 R4, c[0x0][0xb28] ;  /* 0x0002ca00ff047b82 */ /* 0x000e700000000a00 */
[----:B--2-4-:R-:W1:Y:S02]  /*6820*/  LDC R22, c[0x0][0x374] ;  /* 0x0000dd00ff167b82 */ /* 0x014e640000000800 */
.L_x_152:
[----:B------:R-:W-:Y:S02]  /*6830*/  LEA R0, R27, UR7, 0x3 ;  /* 0x000000071b007c11 */ /* 0x000fe4000f8e18ff */
[----:B------:R-:W-:Y:S02]  /*6840*/  SHF.L.U32 R3, R25, 0x1f, RZ ;  /* 0x0000001f19037819 */ /* 0x000fe400000006ff */
[----:B------:R-:W-:Y:S02]  /*6850*/  LEA R28, R27, UR7, 0x4 ;  /* 0x000000071b1c7c11 */ /* 0x000fe4000f8e20ff */
[----:B--2---:R-:W2:Y:S02]  /*6860*/  SYNCS.PHASECHK.TRANS64.TRYWAIT P0, [R0+URZ+0x400], R3 ;  /* 0x00040003000075a7 */ /* 0x004ea400080011ff */
[----:B--2---:R-:W-:Y:S05]  /*6870*/  @!P0 BRA `(.L_x_143) ;  /* 0x0000005400c88947 */ /* 0x004fea0003800000 */
.L_x_339:
[----:B------:R-:W-:Y:S01]  /*6880*/  ISETP.GE.AND P0, PT, R26, 0x1, PT ;  /* 0x000000011a00780c */ /* 0x000fe20003f06270 */
[----:B-----5:R-:W4:Y:S01]  /*6890*/  LDS.128 R28, [R28+0x490] ;  /* 0x000490001c1c7984 */ /* 0x020f220000000c00 */
[----:B--2---:R-:W-:Y:S01]  /*68a0*/  VIADD R0, R0, 0x410 ;  /* 0x0000041000007836 */ /* 0x004fe20000000000 */
[----:B------:R-:W-:Y:S01]  /*68b0*/  @!PT LDS RZ, [RZ] ;  /* 0x00000000fffff984 */ /* 0x000fe20000000800 */
[----:B------:R-:W-:Y:S01]  /*68c0*/  @!PT LDS RZ, [RZ] ;  /* 0x00000000fffff984 */ /* 0x000fe20000000800 */
[----:B------:R-:W-:Y:S01]  /*68d0*/  @!PT LDS RZ, [RZ] ;  /* 0x00000000fffff984 */ /* 0x000fe20000000800 */
[----:B------:R-:W-:Y:S01]  /*68e0*/  @!PT LDS RZ, [RZ] ;  /* 0x00000000fffff984 */ /* 0x000fe20000000800 */
[----:B------:R2:W-:Y:S06]  /*68f0*/  MEMBAR.ALL.CTA ;  /* 0x0000000000007992 */ /* 0x0005ec0000008000 */
[----:B--2---:R-:W2:Y:S01]  /*6900*/  FENCE.VIEW.ASYNC.S ;  /* 0x00000000000073c6 */ /* 0x004ea20000000000 */
[----:B------:R-:W-:Y:S04]  /*6910*/  PRMT R0, RZ, 0x654, R0 ;  /* 0x00000654ff007816 */ /* 0x000fe80000000000 */
[----:B--2---:R2:W-:Y:S01]  /*6920*/  SYNCS.ARRIVE.TRANS64.RED.A1T0 RZ, [R0+URZ], RZ ;  /* 0x000000ff00ff79a7 */ /* 0x0045e200081004ff */
[----:B----4-:R-:W-:Y:S11]  /*6930*/  LOP3.LUT P3, RZ, R30, 0x1, RZ, 0xc0, !PT ;  /* 0x000000011eff7812 */ /* 0x010ff6000786c0ff */
[----:B------:R-:W-:Y:S02]  /*6940*/  @!UPT UIADD3 URZ, UPT, UPT, URZ, URZ, URZ ;  /* 0x000000fffffff290 */ /* 0x000fe4000fffe0ff */
[----:B------:R-:W-:Y:S02]  /*6950*/  @P3 MOV R13, R28 ;  /* 0x0000001c000d3202 */ /* 0x000fe40000000f00 */
[----:B------:R-:W-:Y:S01]  /*6960*/  @P3 LOP3.LUT R8, R29, 0xffff, RZ, 0xc0, !PT ;  /* 0x0000ffff1d083812 */ /* 0x000fe200078ec0ff */
[----:B--2---:R-:W-:Y:S06]  /*6970*/  @!P0 BRA `(.L_x_144) ;  /* 0x0000000000a48947 */ /* 0x004fec0003800000 */
[----:B-1----:R-:W-:Y:S01]  /*6980*/  IMAD.HI.U32 R33, R22, R7, RZ ;  /* 0x0000000716217227 */ /* 0x002fe200078e00ff */
[----:B------:R-:W-:Y:S02]  /*6990*/  ISETP.NE.AND P0, PT, R6, 0x1, PT ;  /* 0x000000010600780c */ /* 0x000fe40003f05270 */
[----:B------:R-:W-:Y:S01]  /*69a0*/  ISETP.NE.AND P2, PT, R26, 0x1, PT ;  /* 0x000000011a00780c */ /* 0x000fe20003f45270 */
[----:B---3--:R-:W-:Y:S01]  /*69b0*/  IMAD.HI.U32 R34, R19, R16, RZ ;  /* 0x0000001013227227 */ /* 0x008fe200078e00ff */
[----:B------:R-:W-:Y:S02]  /*69c0*/  SHF.R.U32.HI R33, RZ, R18, R33 ;  /* 0x00000012ff217219 */ /* 0x000fe40000011621 */
[----:B------:R-:W-:Y:S01]  /*69d0*/  ISETP.NE.AND P4, PT, R2, 0x1, PT ;  /* 0x000000010200780c */ /* 0x000fe20003f85270 */
[----:B------:R-:W-:Y:S01]  /*69e0*/  IMAD.HI.U32 R38, R13, R16, RZ ;  /* 0x000000100d267227 */ /* 0x000fe200078e00ff */
[----:B------:R-:W-:Y:S02]  /*69f0*/  SHF.R.U32.HI R34, RZ, R17, R34 ;  /* 0x00000011ff227219 */ /* 0x000fe40000011622 */
[----:B------:R-:W-:Y:S01]  /*6a00*/  SEL R3, R22, R33, !P0 ;  /* 0x0000002116037207 */ /* 0x000fe20004000000 */
[C---:B------:R-:W-:Y:S01]  /*6a10*/  IMAD.HI.U32 R33, R8.reuse, R7, RZ ;  /* 0x0000000708217227 */ /* 0x040fe200078e00ff */
[----:B------:R-:W-:Y:S02]  /*6a20*/  SEL R11, R19, R34, !P4 ;  /* 0x00000022130b7207 */ /* 0x000fe40006000000 */
[----:B------:R-:W-:Y:S01]  /*6a30*/  SHF.R.U32.HI R38, RZ, R17, R38 ;  /* 0x00000011ff267219 */ /* 0x000fe20000011626 */
[----:B------:R-:W-:Y:S01]  /*6a40*/  IMAD.HI.U32 R40, R3, R4, RZ ;  /* 0x0000000403287227 */ /* 0x000fe200078e00ff */
[----:B------:R-:W-:Y:S03]  /*6a50*/  SHF.R.U32.HI R33, RZ, R18, R33 ;  /* 0x00000012ff217219 */ /* 0x000fe60000011621 */
[----:B------:R-:W-:Y:S01]  /*6a60*/  IMAD.HI.U32 R34, R11, R4, RZ ;  /* 0x000000040b227227 */ /* 0x000fe200078e00ff */
[----:B------:R-:W-:Y:S02]  /*6a70*/  @P2 SHF.R.U32.HI R3, RZ, R5, R40 ;  /* 0x00000005ff032219 */ /* 0x000fe40000011628 */
[----:B------:R-:W-:Y:S02]  /*6a80*/  SEL R9, R8, R33, !P0 ;  /* 0x0000002108097207 */ /* 0x000fe40004000000 */
[----:B------:R-:W-:Y:S01]  /*6a90*/  @P2 SHF.R.U32.HI R11, RZ, R5, R34 ;  /* 0x00000005ff0b2219 */ /* 0x000fe20000011622 */
[C---:B------:R-:W-:Y:S01]  /*6aa0*/  IMAD R10, R26.reuse, R3, RZ ;  /* 0x000000031a0a7224 */ /* 0x040fe200078e02ff */
[----:B------:R-:W-:Y:S01]  /*6ab0*/  SEL R3, R13, R38, !P4 ;  /* 0x000000260d037207 */ /* 0x000fe20006000000 */
[C---:B------:R-:W-:Y:S03]  /*6ac0*/  IMAD.HI.U32 R14, R9.reuse, R4, RZ ;  /* 0x00000004090e7227 */ /* 0x040fe600078e00ff */
[----:B------:R-:W-:Y:S01]  /*6ad0*/  ISETP.GE.AND P0, PT, R9, R10, PT ;  /* 0x0000000a0900720c */ /* 0x000fe20003f06270 */
[C---:B------:R-:W-:Y:S01]  /*6ae0*/  IMAD R12, R26.reuse, R11, RZ ;  /* 0x0000000b1a0c7224 */ /* 0x040fe200078e02ff */
[-C--:B------:R-:W-:Y:S04]  /*6af0*/  SHF.R.U32.HI R14, RZ, R5.reuse, R14 ;  /* 0x00000005ff0e7219 */ /* 0x080fe8000001160e */
[----:B------:R-:W-:Y:S02]  /*6b00*/  ISETP.GE.OR P0, PT, R3, R12, P0 ;  /* 0x0000000c0300720c */ /* 0x000fe40000706670 */
[----:B------:R-:W-:Y:S05]  /*6b10*/  SEL R15, R9, R14, !P2 ;  /* 0x0000000e090f7207 */ /* 0x000fea0005000000 */
[----:B------:R-:W-:Y:S04]  /*6b20*/  IMAD.MOV R14, RZ, RZ, -R15 ;  /* 0x000000ffff0e7224 */ /* 0x000fe800078e0a0f */
[----:B------:R-:W-:Y:S02]  /*6b30*/  IMAD R14, R26, R14, R9 ;  /* 0x0000000e1a0e7224 */ /* 0x000fe400078e0209 */
[C---:B------:R-:W-:Y:S05]  /*6b40*/  @!P0 IMAD.HI.U32 R10, R3.reuse, R4, RZ ;  /* 0x00000004030a8227 */ /* 0x040fea00078e00ff */
[----:B------:R-:W-:Y:S04]  /*6b50*/  @!P0 SHF.R.U32.HI R10, RZ, R5, R10 ;  /* 0x00000005ff0a8219 */ /* 0x000fe8000001160a */
[----:B------:R-:W-:Y:S01]  /*6b60*/  @!P0 SEL R0, R3, R10, !P2 ;  /* 0x0000000a03008207 */ /* 0x000fe20005000000 */
[----:B------:R-:W-:Y:S03]  /*6b70*/  IMAD.MOV R10, RZ, RZ, -R3 ;  /* 0x000000ffff0a7224 */ /* 0x000fe600078e0a03 */
[----:B------:R-:W-:Y:S01]  /*6b80*/  @!P0 IADD3 R15, PT, PT, R15, -R0, RZ ;  /* 0x800000000f0f8210 */ /* 0x000fe20007ffe0ff */
[----:B------:R-:W-:Y:S01]  /*6b90*/  @!P0 IMAD R0, R11, R14, R0 ;  /* 0x0000000e0b008224 */ /* 0x000fe200078e0200 */
[----:B------:R-:W-:Y:S01]  /*6ba0*/  IADD3 R11, PT, PT, -R9, RZ, RZ ;  /* 0x000000ff090b7210 */ /* 0x000fe20007ffe1ff */
[----:B------:R-:W-:Y:S02]  /*6bb0*/  IMAD R13, R2, R10, R13 ;  /* 0x0000000a020d7224 */ /* 0x000fe400078e020d */
[----:B------:R-:W-:Y:S02]  /*6bc0*/  @!P0 IMAD R9, R15, R26, R3 ;  /* 0x0000001a0f098224 */ /* 0x000fe400078e0203 */
[----:B------:R-:W-:Y:S02]  /*6bd0*/  @!P0 IMAD.MOV.U32 R3, RZ, RZ, R0 ;  /* 0x000000ffff038224 */ /* 0x000fe400078e0000 */
[----:B------:R-:W-:Y:S02]  /*6be0*/  IMAD R8, R6, R11, R8 ;  /* 0x0000000b06087224 */ /* 0x000fe400078e0208 */
[----:B------:R-:W-:Y:S02]  /*6bf0*/  IMAD R13, R3, R2, R13 ;  /* 0x00000002030d7224 */ /* 0x000fe400078e020d */
[----:B------:R-:W-:Y:S02]  /*6c00*/  IMAD R8, R9, R6, R8 ;  /* 0x0000000609087224 */ /* 0x000fe400078e0208 */
.L_x_144:
[----:B------:R-:W-:Y:S05]  /*6c10*/  BRA.U UP1, `(.L_x_145) ;  /* 0x0000000101107547 */ /* 0x000fea000b800000 */
[----:B------:R-:W-:Y:S04]  /*6c20*/  MOV R0, UR6 ;  /* 0x0000000600007c02 */ /* 0x000fe80008000f00 */
[----:B------:R-:W-:Y:S04]  /*6c30*/  SHF.L.U32 R3, R0, 0x1f, RZ ;  /* 0x0000001f00037819 */ /* 0x000fe800000006ff */
[----:B------:R-:W2:Y:S02]  /*6c40*/  SYNCS.PHASECHK.TRANS64.TRYWAIT P0, [UR7+0x3f8], R3 ;  /* 0x0003f803ff0075a7 */ /* 0x000ea40008001107 */
[----:B--2---:R-:W-:Y:S05]  /*6c50*/  @!P0 BRA `(.L_x_146) ;  /* 0x0000005000e48947 */ /* 0x004fea0003800000 */
.L_x_145:
[----:B------:R-:W-:Y:S02]  /*6c60*/  R2UR UR34, R20 ;  /* 0x00000000142272ca */ /* 0x000fe400000e0000 */
[----:B------:R-:W-:Y:S02]  /*6c70*/  R2UR UR35, R21 ;  /* 0x00000000152372ca */ /* 0x000fe400000e0000 */
[----:B------:R-:W-:Y:S02]  /*6c80*/  ISETP.NE.U32.AND P2, PT, RZ, UR4, PT ;  /* 0x00000004ff007c0c */ /* 0x000fe4000bf45070 */
[----:B------:R-:W-:Y:S02]  /*6c90*/  SHF.L.U32 R12, R32, 0x1f, RZ ;  /* 0x0000001f200c7819 */ /* 0x000fe400000006ff */
[----:B------:R-:W-:Y:S05]  /*6ca0*/  ISETP.NE.AND.EX P2, PT, RZ, UR5, PT, P2 ;  /* 0x00000005ff007c0c */ /* 0x000fea000bf45320 */
[----:B------:R-:W-:Y:S02]  /*6cb0*/  UIMAD UR34, UR34, 0x60, URZ ;  /* 0x00000060222278a4 */ /* 0x000fe4000f8e02ff */
[----:B------:R-:W-:Y:S01]  /*6cc0*/  USHF.L.U32 UR35, UR35, 0x6, URZ ;  /* 0x0000000623237899 */ /* 0x000fe200080006ff */
[----:B------:R-:W-:Y:S11]  /*6cd0*/  BRA.U !UP4, `(.L_x_147) ;  /* 0x000000010c347547 */ /* 0x000ff6000b800000 */
[----:B------:R-:W-:Y:S01]  /*6ce0*/  UPLOP3.LUT UP0, UPT, UPT, UPT, UP3, 0x80, 0x8 ;  /* 0x000000000008789c */ /* 0x000fe20003f0f030 */
[----:B--2---:R-:W-:Y:S02]  /*6cf0*/  HFMA2 R0, -RZ, RZ, 0, 5.9604644775390625e-08 ;  /* 0x00000001ff007431 */ /* 0x004fe400000001ff */
[----:B------:R-:W-:Y:S03]  /*6d00*/  IMAD.MOV.U32 R59, RZ, RZ, 0x1 ;  /* 0x00000001ff3b7424 */ /* 0x000fe600078e00ff */
[----:B------:R-:W-:Y:S05]  /*6d10*/  PLOP3.LUT P0, PT, PT, PT, UP0, 0x80, 0x8 ;  /* 0x000000000008781c */ /* 0x000fea0003f0f008 */
[----:B------:R-:W2:Y:S01]  /*6d20*/  @UP0 LDCU.64 UR10, c[0x0][0x888] ;  /* 0x00011100ff0a07ac */ /* 0x000ea20008000a00 */
[----:B------:R-:W-:Y:S07]  /*6d30*/  @UP0 UIMAD UR8, UR36, UR4, URZ ;  /* 0x00000004240802a4 */ /* 0x000fee000f8e02ff */
[----:B------:R-:W-:Y:S01]  /*6d40*/  @!P0 PRMT R59, R0, 0x7610, R59 ;  /* 0x00007610003b8816 */ /* 0x000fe2000000003b */
[----:B--2---:R-:W-:Y:S03]  /*6d50*/  @UP0 UIMAD.WIDE UR10, UR8, 0x4, UR10 ;  /* 0x00000004080a08a5 */ /* 0x004fe6000f8e020a */
[----:B------:R-:W2:Y:S03]  /*6d60*/  @!UP0 LDCU UR8, c[0x0][0x880] ;  /* 0x00011000ff0887ac */ /* 0x000ea60008000800 */
[----:B------:R-:W-:Y:S01]  /*6d70*/  IMAD.U32 R10, RZ, RZ, UR10 ;  /* 0x0000000aff0a7e24 */ /* 0x000fe2000f8e00ff */
[----:B------:R-:W-:Y:S05]  /*6d80*/  MOV R11, UR11 ;  /* 0x0000000b000b7c02 */ /* 0x000fea0008000f00 */
[----:B------:R4:W5:Y:S02]  /*6d90*/  @P0 LDG.E R35, desc[UR46][R10.64] ;  /* 0x0000002e0a230981 */ /* 0x000964000c1e1900 */
[----:B--2-4-:R-:W-:Y:S07]  /*6da0*/  @!P0 IMAD.U32 R35, RZ, RZ, UR8 ;  /* 0x00000008ff238e24 */ /* 0x014fee000f8e00ff */
.L_x_147:
[----:B-----5:R-:W-:Y:S01]  /*6db0*/  @!P2 FSETP.EQ.AND P0, PT, R35, RZ, PT ;  /* 0x000000ff2300a20b */ /* 0x020fe20003f02000 */
[----:B------:R-:W-:Y:S01]  /*6dc0*/  @!UPT UIADD3 URZ, UPT, UPT, URZ, URZ, URZ ;  /* 0x000000fffffff290 */ /* 0x000fe2000fffe0ff */
[----:B------:R-:W-:Y:S11]  /*6dd0*/  @!P2 BRA `(.L_x_148) ;  /* 0x000000000014a947 */ /* 0x000ff60003800000 */
[----:B------:R-:W-:Y:S02]  /*6de0*/  LOP3.LUT P2, RZ, R59, 0xff, RZ, 0xc0, !PT ;  /* 0x000000ff3bff7812 */ /* 0x000fe4000784c0ff */
[----:B------:R-:W-:Y:S04]  /*6df0*/  PLOP3.LUT P0, PT, PT, PT, UP0, 0x80, 0x8 ;  /* 0x000000000008781c */ /* 0x000fe80003f0f008 */
[----:B------:R-:W-:Y:S07]  /*6e00*/  PLOP3.LUT P0, PT, P0, PT, PT, 0x8, 0x80 ;  /* 0x000000000080781c */ /* 0x000fee000070e170 */
[----:B------:R-:W-:Y:S11]  /*6e10*/  @P2 FSETP.EQ.AND P0, PT, R35, RZ, PT ;  /* 0x000000ff2300220b */ /* 0x000ff60003f02000 */
[----:B------:R-:W-:Y:S02]  /*6e20*/  @!UPT UIADD3 URZ, UPT, UPT, URZ, URZ, URZ ;  /* 0x000000fffffff290 */ /* 0x000fe4000fffe0ff */
.L_x_148:
[----:B------:R-:W4:Y:S01]  /*6e30*/  SYNCS.PHASECHK.TRANS64.TRYWAIT P2, [UR7+0x3d8], R12 ;  /* 0x0003d80cff0075a7 */ /* 0x000f220008041107 */
[----:B------:R-:W-:Y:S04]  /*6e40*/  ELECT P4, URZ, PT ;  /* 0x0000000000ff782f */ /* 0x000fe80003880000 */
[----:B------:R-:W-:Y:S11]  /*6e50*/  PLOP3.LUT P4, PT, P0, P4, PT, 0xf2, 0x2f ;  /* 0x00000000002f781c */ /* 0x000ff60000789e72 */
[----:B------:R-:W-:Y:S02]  /*6e60*/  @!UPT UIADD3 URZ, UPT, UPT, URZ, URZ, URZ ;  /* 0x000000fffffff290 */ /* 0x000fe4000fffe0ff */
[----:B-1----:R-:W-:Y:S05]  /*6e70*/  @!P4 IADD3 R9, P0, PT, R36, 0x580, RZ ;  /* 0x000005802409c810 */ /* 0x002fea0007f1e0ff */
[----:B--2---:R-:W-:Y:S01]  /*6e80*/  @!P4 IMAD.X R0, RZ, RZ, R37, P0 ;  /* 0x000000ffff00c224 */ /* 0x004fe200000e0625 */
[----:B----4-:R-:W-:Y:S07]  /*6e90*/  @!P2 BRA `(.L_x_149) ;  /* 0x00000050006ca947 */ /* 0x010fee0003800000 */
.L_x_342:
[----:B------:R-:W-:Y:S01]  /*6ea0*/  @!P4 R2UR UR9, R9 ;  /* 0x000000000909c2ca */ /* 0x000fe200000e0000 */
[----:B------:R-:W-:Y:S01]  /*6eb0*/  VOTEU.ALL UP1, P4 ;  /* 0x0000000000ff7886 */ /* 0x000fe20002020000 */
[----:B------:R-:W-:Y:S01]  /*6ec0*/  @!P4 R2UR UR8, R0 ;  /* 0x000000000008c2ca */ /* 0x000fe200000e0000 */
[----:B------:R-:W-:Y:S01]  /*6ed0*/  VOTEU.ALL UP2, P4 ;  /* 0x0000000000ff7886 */ /* 0x000fe20002040000 */
[----:B------:R-:W-:Y:S01]  /*6ee0*/  UMOV UR16, 0x0 ;  /* 0x0000000000107882 */ /* 0x000fe20000000000 */
[----:B------:R-:W-:Y:S01]  /*6ef0*/  UMOV UR17, 0x10000000 ;  /* 0x1000000000117882 */ /* 0x000fe20000000000 */
[----:B------:R-:W-:Y:S01]  /*6f00*/  @!UP1 UIADD3 UR32, UPT, UPT, UR7, 0x500, URZ ;  /* 0x0000050007209890 */ /* 0x000fe2000fffe0ff */
[----:B------:R-:W-:Y:S01]  /*6f10*/  @!P4 IMAD.MOV.U32 R0, RZ, RZ, 0x1000 ;  /* 0x00001000ff00c424 */ /* 0x000fe200078e00ff */
[----:B------:R-:W-:Y:S01]  /*6f20*/  @!UP1 UIADD3 UR10, UPT, UPT, UR34, 0x30, URZ ;  /* 0x00000030220a9890 */ /* 0x000fe2000fffe0ff */
[----:B------:R-:W-:Y:S01]  /*6f30*/  @!P4 IADD3 R21, P0, PT, R36, 0x580, RZ ;  /* 0x000005802415c810 */ /* 0x000fe20007f1e0ff */
[----:B------:R-:W-:Y:S01]  /*6f40*/  UMOV UR11, UR35 ;  /* 0x00000023000b7c82 */ /* 0x000fe20008000000 */
[----:B------:R-:W-:Y:S01]  /*6f50*/  UMOV UR12, UR36 ;  /* 0x00000024000c7c82 */ /* 0x000fe20008000000 */
[----:B------:R-:W-:Y:S01]  /*6f60*/  UPRMT UR14, UR37, 0x654, UR33 ;  /* 0x00000654250e7896 */ /* 0x000fe20008000021 */
[----:B------:R-:W-:Y:S01]  /*6f70*/  IMAD.U32 R10, RZ, RZ, UR9 ;  /* 0x00000009ff0a7e24 */ /* 0x000fe2000f8e00ff */
[----:B------:R-:W-:Y:S01]  /*6f80*/  UMOV UR9, UR33 ;  /* 0x0000002100097c82 */ /* 0x000fe20008000000 */
[----:B------:R-:W-:Y:S01]  /*6f90*/  IMAD.U32 R11, RZ, RZ, UR8 ;  /* 0x00000008ff0b7e24 */ /* 0x000fe2000f8e00ff */
[----:B------:R-:W-:Y:S01]  /*6fa0*/  @!UP1 UIADD3 UR8, UPT, UPT, UR7, 0xd00, URZ ;  /* 0x00000d0007089890 */ /* 0x000fe2000fffe0ff */
[----:B------:R-:W-:Y:S01]  /*6fb0*/  @!P4 IMAD.X R20, RZ, RZ, R37, P0 ;  /* 0x000000ffff14c224 */ /* 0x000fe200000e0625 */
[----:B------:R-:W-:Y:S01]  /*6fc0*/  @!P4 R2UR UR18, R10 ;  /* 0x000000000a12c2ca */ /* 0x000fe200000e0000 */
[----:B------:R-:W-:Y:S01]  /*6fd0*/  VOTEU.ALL UP1, P4 ;  /* 0x0000000000ff7886 */ /* 0x000fe20002020000 */
[----:B------:R-:W-:Y:S11]  /*6fe0*/  @!P4 R2UR UR19, R11 ;  /* 0x000000000b13c2ca */ /* 0x000ff600000e0000 */
[----:B------:R-:W-:Y:S02]  /*6ff0*/  @!UPT UIADD3 URZ, UPT, UPT, URZ, URZ, URZ ;  /* 0x000000fffffff290 */ /* 0x000fe4000fffe0ff */
[----:B------:R2:W-:Y:S01]  /*7000*/  @!UP2 UTMALDG.3D [UR32], [UR18], desc[UR16] ;  /* 0x000010201200a5b4 */ /* 0x0005e20008011000 */
[----:B------:R2:W-:Y:S01]  /*7010*/  @!UP1 UTMALDG.3D [UR8], [UR18], desc[UR16] ;  /* 0x00001008120095b4 */ /* 0x0005e20008011000 */
[----:B------:R2:W-:Y:S01]  /*7020*/  @!P4 SYNCS.ARRIVE.TRANS64.RED.A0TR RZ, [UR7+0x3c0], R0 ;  /* 0x0003c000ffffc9a7 */ /* 0x0005e20008300407 */
[----:B------:R-:W-:Y:S01]  /*7030*/  SYNCS.ARRIVE.TRANS64.RED.A1T0 RZ, [UR14], RZ ;  /* 0x000000ffffff79a7 */ /* 0x000fe2000810040e */
[----:B------:R-:W4:Y:S02]  /*7040*/  SYNCS.PHASECHK.TRANS64.TRYWAIT P2, [UR7+0x3e0], R12 ;  /* 0x0003e00cff0075a7 */ /* 0x000f240008041107 */
[----:B--2-4-:R-:W-:Y:S05]  /*7050*/  @!P2 BRA `(.L_x_150) ;  /* 0x000000500014a947 */ /* 0x014fea0003800000 */
.L_x_344:
[----:B------:R-:W2:Y:S01]  /*7060*/  LDC.64 R14, c[0x0][0xb10] ;  /* 0x0002c400ff0e7b82 */ /* 0x000ea20000000a00 */
[----:B------:R-:W-:Y:S01]  /*7070*/  @!P4 R2UR UR9, R21 ;  /* 0x000000001509c2ca */ /* 0x000fe200000e0000 */
[----:B------:R-:W-:Y:S01]  /*7080*/  VOTEU.ALL UP1, P4 ;  /* 0x0000000000ff7886 */ /* 0x000fe20002020000 */
[----:B------:R-:W-:Y:S01]  /*7090*/  @!P4 R2UR UR8, R20 ;  /* 0x000000001408c2ca */ /* 0x000fe200000e0000 */
[----:B------:R-:W-:Y:S01]  /*70a0*/  VOTEU.ALL UP2, P4 ;  /* 0x0000000000ff7886 */ /* 0x000fe20002040000 */
[----:B------:R-:W-:Y:S03]  /*70b0*/  UMOV UR16, 0x0 ;  /* 0x0000000000107882 */ /* 0x000fe60000000000 */
[----:B------:R-:W4:Y:S01]  /*70c0*/  LDC.64 R10, c[0x0][0xb18] ;  /* 0x0002c600ff0a7b82 */ /* 0x000f220000000a00 */
[----:B------:R-:W-:Y:S01]  /*70d0*/  @!UP1 UIADD3 UR26, UPT, UPT, UR34, 0x10, URZ ;  /* 0x00000010221a9890 */ /* 0x000fe2000fffe0ff */
[----:B------:R-:W-:Y:S01]  /*70e0*/  @P3 SHF.R.U32.HI R24, RZ, 0x10, R29 ;  /* 0x00000010ff183819 */ /* 0x000fe2000001161d */
[----:B------:R-:W-:Y:S01]  /*70f0*/  @!UP1 UIADD3 UR24, UPT, UPT, UR7, 0x1500, URZ ;  /* 0x0000150007189890 */ /* 0x000fe2000fffe0ff */
[----:B------:R-:W-:Y:S01]  /*7100*/  VIADD R27, R27, 0x1 ;  /* 0x000000011b1b7836 */ /* 0x000fe20000000000 */
[----:B------:R-:W-:Y:S03]  /*7110*/  UMOV UR17, 0x10000000 ;  /* 0x1000000000117882 */ /* 0x000fe60000000000 */
[----:B------:R-:W5:Y:S01]  /*7120*/  @!P1 LDC R0, c[0x0][0xb20] ;  /* 0x0002c800ff009b82 */ /* 0x000f620000000800 */
[----:B------:R-:W-:Y:S01]  /*7130*/  UMOV UR27, UR35 ;  /* 0x00000023001b7c82 */ /* 0x000fe20008000000 */
[----:B------:R-:W-:Y:S01]  /*7140*/  IMAD.U32 R20, RZ, RZ, UR9 ;  /* 0x00000009ff147e24 */ /* 0x000fe2000f8e00ff */
[----:B------:R-:W-:Y:S05]  /*7150*/  UMOV UR28, UR36 ;  /* 0x00000024001c7c82 */ /* 0x000fea0008000000 */
[----:B-1----:R-:W1:Y:S01]  /*7160*/  @!P1 LDC R3, c[0x0][0xb0c] ;  /* 0x0002c300ff039b82 */ /* 0x002e620000000800 */
[----:B------:R-:W-:Y:S01]  /*7170*/  IMAD.U32 R21, RZ, RZ, UR8 ;  /* 0x00000008ff157e24 */ /* 0x000fe2000f8e00ff */
[----:B------:R-:W-:Y:S01]  /*7180*/  @!UP1 UIADD3 UR10, UPT, UPT, UR34, 0x40, URZ ;  /* 0x00000040220a9890 */ /* 0x000fe2000fffe0ff */
[----:B------:R-:W-:Y:S01]  /*7190*/  @!P4 R2UR UR18, R20 ;  /* 0x000000001412c2ca */ /* 0x000fe200000e0000 */
[----:B------:R-:W-:Y:S01]  /*71a0*/  @!UP1 UIADD3 UR8, UPT, UPT, UR7, 0x1d00, URZ ;  /* 0x00001d0007089890 */ /* 0x000fe2000fffe0ff */
[----:B------:R-:W-:Y:S01]  /*71b0*/  @!P4 IMAD.MOV.U32 R20, RZ, RZ, 0x1000 ;  /* 0x00001000ff14c424 */ /* 0x000fe200078e00ff */
[----:B------:R-:W-:Y:S01]  /*71c0*/  @!P4 R2UR UR19, R21 ;  /* 0x000000001513c2ca */ /* 0x000fe200000e0000 */
[----:B------:R-:W-:Y:S01]  /*71d0*/  VOTEU.ALL UP1, P4 ;  /* 0x0000000000ff7886 */ /* 0x000fe20002020000 */
[----:B------:R-:W-:Y:S01]  /*71e0*/  UMOV UR9, UR25 ;  /* 0x0000001900097c82 */ /* 0x000fe20008000000 */
[----:B------:R-:W-:Y:S01]  /*71f0*/  UMOV UR11, UR35 ;  /* 0x00000023000b7c82 */ /* 0x000fe20008000000 */
[----:B------:R-:W-:Y:S01]  /*7200*/  UMOV UR12, UR36 ;  /* 0x00000024000c7c82 */ /* 0x000fe20008000000 */
[----:B------:R-:W-:Y:S08]  /*7210*/  UPRMT UR14, UR37, 0x654, UR25 ;  /* 0x00000654250e7896 */ /* 0x000ff00008000019 */
[----:B------:R1:W-:Y:S02]  /*7220*/  @!UP2 UTMALDG.3D [UR24], [UR18], desc[UR16] ;  /* 0x000010181200a5b4 */ /* 0x0003e40008011000 */
[----:B-1----:R-:W-:Y:S01]  /*7230*/  @!P1 ISETP.NE.AND P2, PT, R3, 0x1, PT ;  /* 0x000000010300980c */ /* 0x002fe20003f45270 */
[C---:B--2---:R-:W-:Y:S01]  /*7240*/  @!P1 IMAD.HI.U32 R14, R13.reuse, R14, RZ ;  /* 0x0000000e0d0e9227 */ /* 0x044fe200078e00ff */
[----:B----4-:R-:W-:Y:S01]  /*7250*/  @!P1 ISETP.NE.AND P0, PT, R10, 0x1, PT ;  /* 0x000000010a00980c */ /* 0x010fe20003f05270 */
[----:B------:R1:W-:Y:S01]  /*7260*/  @!UP1 UTMALDG.3D [UR8], [UR18], desc[UR16] ;  /* 0x00001008120095b4 */ /* 0x0003e20008011000 */
[----:B------:R1:W-:Y:S01]  /*7270*/  @!P4 SYNCS.ARRIVE.TRANS64.RED.A0TR RZ, [UR7+0x3c8], R20 ;  /* 0x0003c814ffffc9a7 */ /* 0x0003e20008300407 */
[C---:B------:R-:W-:Y:S01]  /*7280*/  @!P1 IMAD.HI.U32 R11, R8.reuse, R11, RZ ;  /* 0x0000000b080b9227 */ /* 0x040fe200078e00ff */
[----:B------:R-:W-:Y:S04]  /*7290*/  @!P1 SHF.R.U32.HI R14, RZ, R15, R14 ;  /* 0x0000000fff0e9219 */ /* 0x000fe8000001160e */
[----:B-----5:R-:W-:Y:S02]  /*72a0*/  @!P1 SHF.R.U32.HI R9, RZ, R0, R11 ;  /* 0x00000000ff099219 */ /* 0x020fe4000001160b */
[----:B------:R-:W-:Y:S02]  /*72b0*/  @!P1 SEL R14, R13, R14, !P2 ;  /* 0x0000000e0d0e9207 */ /* 0x000fe40005000000 */
[----:B------:R-:W-:Y:S05]  /*72c0*/  @!P1 SEL R9, R8, R9, !P0 ;  /* 0x0000000908099207 */ /* 0x000fea0004000000 */
[----:B------:R-:W-:Y:S01]  /*72d0*/  @!P1 IMAD.IADD R0, R9, 0x1, -R14 ;  /* 0x0000000109009824 */ /* 0x000fe200078e0a0e */
[----:B------:R-:W-:Y:S01]  /*72e0*/  SYNCS.ARRIVE.TRANS64.RED.A1T0 RZ, [UR14], RZ ;  /* 0x000000ffffff79a7 */ /* 0x000fe2000810040e */
[----:B------:R-:W-:Y:S02]  /*72f0*/  @!P1 IMAD.IADD R9, R14, 0x1, -R9 ;  /* 0x000000010e099824 */ /* 0x000fe400078e0a09 */
[----:B------:R-:W-:Y:S02]  /*7300*/  @!P1 IMAD R13, R0, R3, R13 ;  /* 0x00000003000d9224 */ /* 0x000fe400078e020d */
[----:B------:R-:W-:Y:S01]  /*7310*/  @!P1 IMAD R8, R9, R10, R8 ;  /* 0x0000000a09089224 */ /* 0x000fe200078e0208 */
[----:B------:R-:W2:Y:S02]  /*7320*/  SYNCS.PHASECHK.TRANS64.TRYWAIT P5, [UR7+0x3e8], R12 ;  /* 0x0003e80cff0075a7 */ /* 0x000ea400080a1107 */
[----:B-12---:R-:W-:Y:S05]  /*7330*/  @!P5 BRA `(.L_x_151) ;  /* 0x0000004c0074d947 */ /* 0x006fea0003800000 */
.L_x_346:
[----:B-1----:R-:W-:Y:S01]  /*7340*/  @!P4 IADD3 R3, P0, PT, R36, 0x580, RZ ;  /* 0x000005802403c810 */ /* 0x002fe20007f1e0ff */
[----:B------:R-:W-:Y:S01]  /*7350*/  VOTEU.ALL UP1, P4 ;  /* 0x0000000000ff7886 */ /* 0x000fe20002020000 */
[----:B------:R-:W-:Y:S01]  /*7360*/  VOTEU.ALL UP2, P4 ;  /* 0x0000000000ff7886 */ /* 0x000fe20002040000 */
[----:B------:R-:W-:Y:S01]  /*7370*/  UMOV UR14, 0x0 ;  /* 0x00000000000e7882 */ /* 0x000fe20000000000 */
[----:B------:R-:W-:Y:S01]  /*7380*/  @!P4 R2UR UR9, R3 ;  /* 0x000000000309c2ca */ /* 0x000fe200000e0000 */
[----:B------:R-:W-:Y:S01]  /*7390*/  @!P4 IMAD.X R0, RZ, RZ, R37, P0 ;  /* 0x000000ffff00c224 */ /* 0x000fe200000e0625 */
[----:B------:R-:W-:Y:S01]  /*73a0*/  @!UP1 UIADD3 UR17, UPT, UPT, UR7, 0x3d0, URZ ;  /* 0x000003d007119890 */ /* 0x000fe2000fffe0ff */
[----:B------:R-:W-:Y:S01]  /*73b0*/  ISETP.NE.AND P0, PT, R27, 0x2, PT ;  /* 0x000000021b00780c */ /* 0x000fe20003f05270 */
[----:B------:R-:W-:Y:S01]  /*73c0*/  @!UP1 UIADD3 UR18, UPT, UPT, UR34, 0x20, URZ ;  /* 0x0000002022129890 */ /* 0x000fe2000fffe0ff */
[----:B------:R-:W-:Y:S01]  /*73d0*/  LOP3.LUT R32, R32, 0x1, RZ, 0x3c, !PT ;  /* 0x0000000120207812 */ /* 0x000fe200078e3cff */
[----:B------:R-:W-:Y:S01]  /*73e0*/  @!UP1 UIADD3 UR16, UPT, UPT, UR7, 0x2500, URZ ;  /* 0x0000250007109890 */ /* 0x000fe2000fffe0ff */
[----:B------:R-:W-:Y:S01]  /*73f0*/  @!P4 R2UR UR8, R0 ;  /* 0x000000000008c2ca */ /* 0x000fe200000e0000 */
[----:B------:R-:W-:Y:S01]  /*7400*/  UMOV UR15, 0x10000000 ;  /* 0x10000000000f7882 */ /* 0x000fe20000000000 */
[----:B------:R-:W-:Y:S01]  /*7410*/  UMOV UR19, UR35 ;  /* 0x0000002300137c82 */ /* 0x000fe20008000000 */
[----:B------:R-:W-:Y:S01]  /*7420*/  UMOV UR20, UR36 ;  /* 0x0000002400147c82 */ /* 0x000fe20008000000 */
[----:B------:R-:W-:Y:S01]  /*7430*/  @!UP1 UIADD3 UR10, UPT, UPT, UR34, 0x50, URZ ;  /* 0x00000050220a9890 */ /* 0x000fe2000fffe0ff */
[----:B------:R-:W-:Y:S01]  /*7440*/  SEL R0, RZ, 0x1, P0 ;  /* 0x00000001ff007807 */ /* 0x000fe20000000000 */
[----:B------:R-:W-:Y:S01]  /*7450*/  IMAD.U32 R10, RZ, RZ, UR9 ;  /* 0x00000009ff0a7e24 */ /* 0x000fe2000f8e00ff */
[----:B------:R-:W-:Y:S01]  /*7460*/  UMOV UR11, UR35 ;  /* 0x00000023000b7c82 */ /* 0x000fe20008000000 */
[----:B------:R-:W-:Y:S01]  /*7470*/  UMOV UR12, UR36 ;  /* 0x00000024000c7c82 */ /* 0x000fe20008000000 */
[----:B------:R-:W-:Y:S01]  /*7480*/  UMOV UR9, UR17 ;  /* 0x0000001100097c82 */ /* 0x000fe20008000000 */
[----:B------:R-:W-:Y:S01]  /*7490*/  @P3 R2UR UR36, R24 ;  /* 0x00000000182432ca */ /* 0x000fe200000e0000 */
[----:B------:R-:W-:Y:S01]  /*74a0*/  IMAD.IADD R20, R8, 0x1, R58 ;  /* 0x0000000108147824 */ /* 0x000fe200078e023a */
[----:B------:R-:W-:Y:S01]  /*74b0*/  @!P4 R2UR UR22, R10 ;  /* 0x000000000a16c2ca */ /* 0x000fe200000e0000 */
[----:B------:R-:W-:Y:S01]  /*74c0*/  IMAD.U32 R11, RZ, RZ, UR8 ;  /* 0x00000008ff0b7e24 */ /* 0x000fe2000f8e00ff */
[----:B------:R-:W-:Y:S01]  /*74d0*/  @!UP1 UIADD3 UR8, UPT, UPT, UR7, 0x2d00, URZ ;  /* 0x00002d0007089890 */ /* 0x000fe2000fffe0ff */
[----:B------:R-:W-:Y:S01]  /*74e0*/  LOP3.LUT R25, R25, R0, RZ, 0x3c, !PT ;  /* 0x0000000019197212 */ /* 0x000fe200078e3cff */
[----:B------:R-:W-:Y:S01]  /*74f0*/  VOTEU.ALL UP1, P4 ;  /* 0x0000000000ff7886 */ /* 0x000fe20002020000 */
[----:B------:R-:W-:Y:S01]  /*7500*/  IMAD.IADD R21, R13, 0x1, R60 ;  /* 0x000000010d157824 */ /* 0x000fe200078e023c */
[----:B------:R-:W-:Y:S02]  /*7510*/  @!P4 R2UR UR23, R11 ;  /* 0x000000000b17c2ca */ /* 0x000fe400000e0000 */
[----:B------:R-:W-:Y:S11]  /*7520*/  SEL R27, R27, RZ, P0 ;  /* 0x000000ff1b1b7207 */ /* 0x000ff60000000000 */
[----:B------:R2:W-:Y:S01]  /*7530*/  @!UP2 UTMALDG.3D [UR16], [UR22], desc[UR14] ;  /* 0x00000e101600a5b4 */ /* 0x0005e20008011000 */
[----:B------:R2:W-:Y:S01]  /*7540*/  @!UP1 UTMALDG.3D [UR8], [UR22], desc[UR14] ;  /* 0x00000e08160095b4 */ /* 0x0005e20008011000 */
[----:B------:R2:W-:Y:S01]  /*7550*/  @!P4 SYNCS.ARRIVE.TRANS64.RED.A0TR RZ, [UR7+0x3d0], R23 ;  /* 0x0003d017ffffc9a7 */ /* 0x0005e20008300407 */
[----:B------:R-:W-:Y:S01]  /*7560*/  UPLOP3.LUT UP1, UPT, UPT, UPT, UPT, 0x80, 0x8 ;  /* 0x000000000008789c */ /* 0x000fe20003f2f070 */
[----:B------:R-:W-:Y:S01]  /*7570*/  SYNCS.ARRIVE.TRANS64.RED.A1T0 RZ, [UR13], RZ ;  /* 0x000000ffffff79a7 */ /* 0x000fe2000810040d */
[----:B------:R-:W-:Y:S09]  /*7580*/  @P3 BRA `(.L_x_152) ;  /* 0xfffffff000a83947 */ /* 0x000ff2000383ffff */
[----:B------:R-:W-:-:S04]  /*7590*/  SHF.L.U32 R3, R32, 0x1f, RZ ;  /* 0x0000001f20037819 */ /* 0x000fc800000006ff */
[----:B------:R-:W1:Y:S02]  /*75a0*/  SYNCS.PHASECHK.TRANS64.TRYWAIT P0, [UR7+0x3d8], R3 ;  /* 0x0003d803ff0075a7 */ /* 0x000e640008001107 */
[----:B-1----:R-:W-:Y:S05]  /*75b0*/  @!P0 BRA `(.L_x_153) ;  /* 0x0000004800ec8947 */ /* 0x002fea0003800000 */
.L_x_348:
[----:B------:R-:W4:Y:S02]  /*75c0*/  SYNCS.PHASECHK.TRANS64.TRYWAIT P0, [UR7+0x3e0], R3 ;  /* 0x0003e003ff0075a7 */ /* 0x000f240008001107 */
[----:B----4-:R-:W-:Y:S05]  /*75d0*/  @!P0 BRA `(.L_x_154) ;  /* 0x0000004800fc8947 */ /* 0x010fea0003800000 */
.L_x_350:
[----:B-1----:R-:W-:-:S07]  /*75e0*/  MOV R0, UR7 ;  /* 0x0000000700007c02 */ /* 0x002fce0008000f00 */
.L_x_155:
[----:B-1----:R-:W-:-:S04]  /*75f0*/  SHF.L.U32 R3, R32, 0x1f, RZ ;  /* 0x0000001f20037819 */ /* 0x002fc800000006ff */
[----:B------:R1:W4:Y:S03]  /*7600*/  SYNCS.PHASECHK.TRANS64.TRYWAIT P0, [R0+URZ+0x3e8], R3 ;  /* 0x0003e803000075a7 */ /* 0x00032600080011ff */
[----:B----4-:R-:W-:Y:S05]  /*7610*/  @!P0 NANOSLEEP.SYNCS 0x989680 ;  /* 0x009896800000895d */ /* 0x010fea0003900000 */
[----:B------:R-:W4:Y:S02]  /*7620*/  @!P0 SYNCS.PHASECHK.TRANS64 P0, [R0+URZ+0x3e8], R3 ;  /* 0x0003e803000085a7 */ /* 0x000f2400080010ff */
[----:B--2-4-:R-:W-:Y:S05]  /*7630*/  @P0 EXIT ;  /* 0x000000000000094d */ /* 0x014fea0003800000 */
[----:B------:R-:W-:Y:S05]  /*7640*/  BRA `(.L_x_155) ;  /* 0xfffffffc00e87947 */ /* 0x000fea000383ffff */
.L_x_142:
[----:B------:R-:W-:-:S06]  /*7650*/  UISETP.GE.AND UP1, UPT, UR10, 0x4, UPT ;  /* 0x000000040a00788c */ /* 0x000fcc000bf26270 */
[----:B------:R-:W-:-:S13]  /*7660*/  PLOP3.LUT P0, PT, PT, PT, UP1, 0x80, 0x8 ;  /* 0x000000000008781c */ /* 0x000fda0003f0f018 */
[----:B------:R-:W-:Y:S05]  /*7670*/  @!P0 EXIT ;  /* 0x000000000000894d */ /* 0x000fea0003800000 */
[----:B------:R-:W-:Y:S01]  /*7680*/  BAR.SYNC.DEFER_BLOCKING 0x6, 0xa0 ;  /* 0x0182800000007b1d */ /* 0x000fe20000010000 */
[----:B------:R-:W-:Y:S02]  /*7690*/  IMAD.SHL.U32 R7, R66, 0x200000, RZ ;  /* 0x0020000042077824 */ /* 0x000fe400078e00ff */
[----:B------:R-:W-:Y:S02]  /*76a0*/  HFMA2 R71, -RZ, RZ, 0, 5.9604644775390625e-08 ;  /* 0x00000001ff477431 */ /* 0x000fe400000001ff */
[C---:B------:R-:W-:Y:S01]  /*76b0*/  IMAD.SHL.U32 R65, R72.reuse, 0x10, RZ ;  /* 0x0000001048417824 */ /* 0x040fe200078e00ff */
[----:B------:R-:W-:Y:S01]  /*76c0*/  MOV R69, RZ ;  /* 0x000000ff00457202 */ /* 0x000fe20000000f00 */
[C---:B------:R-:W-:Y:S01]  /*76d0*/  IMAD.U32 R2, R72.reuse, 0x10000, RZ ;  /* 0x0001000048027824 */ /* 0x040fe200078e00ff */
[----:B------:R-:W-:Y:S01]  /*76e0*/  UMOV UR48, 0x400 ;  /* 0x0000040000307882 */ /* 0x000fe20000000000 */
[----:B------:R-:W1:Y:S01]  /*76f0*/  LDC R63, c[0x0][0x370] ;  /* 0x0000dc00ff3f7b82 */ /* 0x000e620000000800 */
[----:B------:R-:W-:Y:S01]  /*7700*/  ULEA UR48, UR37, UR48, 0x18 ;  /* 0x0000003025307291 */ /* 0x000fe2000f8ec0ff */
[----:B------:R-:W-:Y:S01]  /*7710*/  IMAD.SHL.U32 R64, R72, 0x2, RZ ;  /* 0x0000000248407824 */ /* 0x000fe200078e00ff */
[----:B------:R-:W-:Y:S01]  /*7720*/  LOP3.LUT R7, R7, 0x200000, RZ, 0xc0, !PT ;  /* 0x0020000007077812 */ /* 0x000fe200078ec0ff */
[----:B------:R-:W-:Y:S01]  /*7730*/  IMAD.SHL.U32 R5, R66, 0x200, RZ ;  /* 0x0000020042057824 */ /* 0x000fe200078e00ff */
[C---:B------:R-:W-:Y:S01]  /*7740*/  LOP3.LUT R9, R65.reuse, 0x40, RZ, 0xc0, !PT ;  /* 0x0000004041097812 */ /* 0x040fe200078ec0ff */
[----:B------:R-:W-:Y:S01]  /*7750*/  UIADD3 UR4, UPT, UPT, UR48, 0x500, URZ ;  /* 0x0000050030047890 */ /* 0x000fe2000fffe0ff */
[----:B------:R-:W-:Y:S01]  /*7760*/  LOP3.LUT R0, R65, 0x5b0, RZ, 0xc0, !PT ;  /* 0x000005b041007812 */ /* 0x000fe200078ec0ff */
[----:B------:R-:W2:Y:S01]  /*7770*/  LDC R28, c[0x0][0xb0c] ;  /* 0x0002c300ff1c7b82 */ /* 0x000ea20000000800 */
[----:B------:R-:W-:Y:S01]  /*7780*/  LOP3.LUT R2, R7, 0x400000, R2, 0xf8, !PT ;  /* 0x0040000007027812 */ /* 0x000fe200078ef802 */
[----:B------:R-:W-:Y:S01]  /*7790*/  IMAD.MOV.U32 R33, RZ, RZ, RZ ;  /* 0x000000ffff217224 */ /* 0x000fe200078e00ff */
[----:B------:R-:W-:Y:S01]  /*77a0*/  LOP3.LUT R64, R9, 0x8, R64, 0xf8, !PT ;  /* 0x0000000809407812 */ /* 0x000fe200078ef840 */
[----:B------:R-:W-:Y:S01]  /*77b0*/  IMAD.MOV.U32 R70, RZ, RZ, RZ ;  /* 0x000000ffff467224 */ /* 0x000fe200078e00ff */
[----:B------:R-:W-:Y:S01]  /*77c0*/  LOP3.LUT R5, R0, 0x200, R5, 0xf8, !PT ;  /* 0x0000020000057812 */ /* 0x000fe200078ef805 */
[----:B------:R-:W-:Y:S01]  /*77d0*/  IMAD.MOV.U32 R80, RZ, RZ, RZ ;  /* 0x000000ffff507224 */ /* 0x000fe200078e00ff */
[----:B------:R-:W-:Y:S01]  /*77e0*/  LOP3.LUT P0, RZ, R65, 0x40, RZ, 0xc0, !PT ;  /* 0x0000004041ff7812 */ /* 0x000fe2000780c0ff */
[----:B------:R-:W3:Y:S01]  /*77f0*/  LDC R61, c[0x0][0xb20] ;  /* 0x0002c800ff3d7b82 */ /* 0x000ee20000000800 */
[----:B------:R-:W4:Y:S01]  /*7800*/  LDS R3, [UR48+0x4b0] ;  /* 0x0004b030ff037984 */ /* 0x000f220008000800 */
[----:B------:R-:W-:Y:S01]  /*7810*/  LOP3.LUT R64, R5, R64, RZ, 0xfc, !PT ;  /* 0x0000004005407212 */ /* 0x000fe200078efcff */
[----:B------:R-:W-:Y:S01]  /*7820*/  IMAD.U32 R67, RZ, RZ, UR4 ;  /* 0x00000004ff437e24 */ /* 0x000fe2000f8e00ff */
[----:B------:R-:W-:Y:S01]  /*7830*/  P2R R0, PR, RZ, 0x1 ;  /* 0x00000001ff007803 */ /* 0x000fe20000000000 */
[----:B------:R-:W1:Y:S01]  /*7840*/  LDCU.64 UR52, c[0x0][0x348] ;  /* 0x00006900ff3477ac */ /* 0x000e620008000a00 */
[----:B------:R-:W-:-:S02]  /*7850*/  LOP3.LUT R72, R72, 0x60, RZ, 0xc0, !PT ;  /* 0x0000006048487812 */ /* 0x000fc400078ec0ff */
[----:B------:R-:W1:Y:S01]  /*7860*/  LDC R27, c[0x0][0xb30] ;  /* 0x0002cc00ff1b7b82 */ /* 0x000e620000000800 */
[----:B------:R-:W1:Y:S01]  /*7870*/  LDCU.64 UR38, c[0x0][0x888] ;  /* 0x00011100ff2677ac */ /* 0x000e620008000a00 */
[----:B------:R-:W1:Y:S06]  /*7880*/  LDCU.64 UR44, c[0x0][0x890] ;  /* 0x00011200ff2c77ac */ /* 0x000e6c0008000a00 */
[----:B------:R-:W1:Y:S01]  /*7890*/  LDC.64 R56, c[0x0][0xb10] ;  /* 0x0002c400ff387b82 */ /* 0x000e620000000a00 */
[----:B------:R-:W-:Y:S01]  /*78a0*/  UMOV UR50, URZ ;  /* 0x000000ff00327c82 */ /* 0x000fe20008000000 */
[----:B------:R-:W-:-:S06]  /*78b0*/  UMOV UR49, URZ ;  /* 0x000000ff00317c82 */ /* 0x000fcc0008000000 */
[----:B------:R-:W1:Y:S08]  /*78c0*/  LDC.64 R24, c[0x0][0xb18] ;  /* 0x0002c600ff187b82 */ /* 0x000e700000000a00 */
[----:B------:R-:W1:Y:S08]  /*78d0*/  LDC.64 R22, c[0x0][0xb28] ;  /* 0x0002ca00ff167b82 */ /* 0x000e700000000a00 */
[----:B------:R-:W1:Y:S01]  /*78e0*/  LDC.64 R54, c[0x0][0x8b0] ;  /* 0x00022c00ff367b82 */ /* 0x000e620000000a00 */
[----:B----4-:R-:W-:-:S07]  /*78f0*/  IMAD.IADD R2, R3, 0x1, R2 ;  /* 0x0000000103027824 */ /* 0x010fce00078e0202 */
[----:B------:R-:W4:Y:S08]  /*7900*/  LDC.64 R52, c[0x0][0x8a8] ;  /* 0x00022a00ff347b82 */ /* 0x000f300000000a00 */
[----:B--23--:R-:W1:Y:S02]  /*7910*/  LDC R62, c[0x0][0x374] ;  /* 0x0000dd00ff3e7b82 */ /* 0x00ce640000000800 */
.L_x_192:
[C---:B------:R-:W-:Y:S02]  /*7920*/  LEA R0, R80.reuse, UR48, 0x3 ;  /* 0x0000003050007c11 */ /* 0x040fe4000f8e18ff */
[----:B------:R-:W-:Y:S02]  /*7930*/  SHF.L.U32 R3, R69, 0x1f, RZ ;  /* 0x0000001f45037819 */ /* 0x000fe400000006ff */
[----:B------:R-:W-:Y:S02]  /*7940*/  LEA R16, R80, UR48, 0x4 ;  /* 0x0000003050107c11 */ /* 0x000fe4000f8e20ff */
[----:B--2---:R-:W2:Y:S02]  /*7950*/  SYNCS.PHASECHK.TRANS64.TRYWAIT P0, [R0+URZ+0x400], R3 ;  /* 0x00040003000075a7 */ /* 0x004ea400080011ff */
[----:B--2---:R-:W-:Y:S05]  /*7960*/  @!P0 BRA `(.L_x_156) ;  /* 0x0000004800308947 */ /* 0x004fea0003800000 */
.L_x_351:
[----:B------:R-:W3:Y:S01]  /*7970*/  LDC.64 R14, c[0x0][0xb10] ;  /* 0x0002c400ff0e7b82 */ /* 0x000ee20000000a00 */
[----:B------:R-:W4:Y:S01]  /*7980*/  LDS.128 R16, [R16+0x490] ;  /* 0x0004900010107984 */ /* 0x000f220000000c00 */
[----:B-1----:R-:W-:Y:S01]  /*7990*/  ISETP.NE.AND P1, PT, R27, 0x1, PT ;  /* 0x000000011b00780c */ /* 0x002fe20003f25270 */
[----:B--2---:R-:W-:Y:S01]  /*79a0*/  VIADD R0, R0, 0x410 ;  /* 0x0000041000007836 */ /* 0x004fe20000000000 */
[----:B------:R-:W-:Y:S04]  /*79b0*/  ISETP.GE.AND P0, PT, R26, 0x1, PT ;  /* 0x000000011a00780c */ /* 0x000fe80003f06270 */
[----:B------:R-:W1:Y:S01]  /*79c0*/  LDC.64 R12, c[0x0][0xb18] ;  /* 0x0002c600ff0c7b82 */ /* 0x000e620000000a00 */
[----:B------:R-:W-:Y:S01]  /*79d0*/  PRMT R0, RZ, 0x654, R0 ;  /* 0x00000654ff007816 */ /* 0x000fe20000000000 */
[----:B------:R-:W-:Y:S01]  /*79e0*/  @!PT LDS RZ, [RZ] ;  /* 0x00000000fffff984 */ /* 0x000fe20000000800 */
[----:B------:R-:W-:Y:S01]  /*79f0*/  @!PT LDS RZ, [RZ] ;  /* 0x00000000fffff984 */ /* 0x000fe20000000800 */
[----:B------:R-:W-:Y:S01]  /*7a00*/  @!PT LDS RZ, [RZ] ;  /* 0x00000000fffff984 */ /* 0x000fe20000000800 */
[----:B------:R-:W-:Y:S01]  /*7a10*/  @!PT LDS RZ, [RZ] ;  /* 0x00000000fffff984 */ /* 0x000fe20000000800 */
[----:B------:R2:W-:Y:S06]  /*7a20*/  MEMBAR.ALL.CTA ;  /* 0x0000000000007992 */ /* 0x0005ec0000008000 */
[----:B--2---:R-:W2:Y:S01]  /*7a30*/  FENCE.VIEW.ASYNC.S ;  /* 0x00000000000073c6 */ /* 0x004ea20000000000 */
[----:B------:R-:W1:Y:S08]  /*7a40*/  @!P1 LDC R11, c[0x0][0xb20] ;  /* 0x0002c800ff0b9b82 */ /* 0x000e700000000800 */
[----:B------:R-:W1:Y:S01]  /*7a50*/  @!P1 LDC R10, c[0x0][0xb0c] ;  /* 0x0002c300ff0a9b82 */ /* 0x000e620000000800 */
[----:B--2---:R2:W-:Y:S01]  /*7a60*/  SYNCS.ARRIVE.TRANS64.RED.A1T0 RZ, [R0+URZ], RZ ;  /* 0x000000ff00ff79a7 */ /* 0x0045e200081004ff */
[----:B----4-:R-:W-:Y:S04]  /*7a70*/  LOP3.LUT P4, RZ, R18, 0x1, RZ, 0xc0, !PT ;  /* 0x0000000112ff7812 */ /* 0x010fe8000788c0ff */
[----:B------:R-:W-:Y:S09]  /*7a80*/  P2R R73, PR, RZ, 0x10 ;  /* 0x00000010ff497803 */ /* 0x000ff20000000000 */
[----:B------:R-:W-:Y:S02]  /*7a90*/  @P4 MOV R31, R16 ;  /* 0x00000010001f4202 */ /* 0x000fe40000000f00 */
[----:B------:R-:W-:Y:S01]  /*7aa0*/  @P4 LOP3.LUT R29, R17, 0xffff, RZ, 0xc0, !PT ;  /* 0x0000ffff111d4812 */ /* 0x000fe200078ec0ff */
[----:B--23--:R-:W-:Y:S06]  /*7ab0*/  @!P0 BRA `(.L_x_157) ;  /* 0x0000000000a48947 */ /* 0x00cfec0003800000 */
[----:B------:R-:W-:Y:S01]  /*7ac0*/  IMAD.HI.U32 R34, R62, R25, RZ ;  /* 0x000000193e227227 */ /* 0x000fe200078e00ff */
[----:B------:R-:W-:Y:S02]  /*7ad0*/  ISETP.NE.AND P0, PT, R24, 0x1, PT ;  /* 0x000000011800780c */ /* 0x000fe40003f05270 */
[----:B------:R-:W-:Y:S01]  /*7ae0*/  ISETP.NE.AND P2, PT, R26, 0x1, PT ;  /* 0x000000011a00780c */ /* 0x000fe20003f45270 */
[-C--:B------:R-:W-:Y:S01]  /*7af0*/  IMAD.HI.U32 R32, R63, R56.reuse, RZ ;  /* 0x000000383f207227 */ /* 0x080fe200078e00ff */
[----:B------:R-:W-:Y:S02]  /*7b00*/  SHF.R.U32.HI R37, RZ, R61, R34 ;  /* 0x0000003dff257219 */ /* 0x000fe40000011622 */
[----:B------:R-:W-:Y:S01]  /*7b10*/  ISETP.NE.AND P3, PT, R28, 0x1, PT ;  /* 0x000000011c00780c */ /* 0x000fe20003f65270 */
[----:B------:R-:W-:Y:S01]  /*7b20*/  IMAD.HI.U32 R38, R29, R25, RZ ;  /* 0x000000191d267227 */ /* 0x000fe200078e00ff */
[----:B------:R-:W-:Y:S02]  /*7b30*/  SHF.R.U32.HI R32, RZ, R57, R32 ;  /* 0x00000039ff207219 */ /* 0x000fe40000011620 */
[----:B------:R-:W-:Y:S01]  /*7b40*/  SEL R3, R62, R37, !P0 ;  /* 0x000000253e037207 */ /* 0x000fe20004000000 */
[----:B------:R-:W-:Y:S01]  /*7b50*/  IMAD.HI.U32 R36, R31, R56, RZ ;  /* 0x000000381f247227 */ /* 0x000fe200078e00ff */
[----:B------:R-:W-:Y:S03]  /*7b60*/  SEL R7, R63, R32, !P3 ;  /* 0x000000203f077207 */ /* 0x000fe60005800000 */
[-C--:B------:R-:W-:Y:S01]  /*7b70*/  IMAD.HI.U32 R32, R3, R22.reuse, RZ ;  /* 0x0000001603207227 */ /* 0x080fe200078e00ff */
[----:B------:R-:W-:Y:S03]  /*7b80*/  SHF.R.U32.HI R36, RZ, R57, R36 ;  /* 0x00000039ff247219 */ /* 0x000fe60000011624 */
[----:B------:R-:W-:Y:S01]  /*7b90*/  IMAD.HI.U32 R34, R7, R22, RZ ;  /* 0x0000001607227227 */ /* 0x000fe200078e00ff */
[----:B------:R-:W-:Y:S02]  /*7ba0*/  @P2 SHF.R.U32.HI R3, RZ, R23, R32 ;  /* 0x00000017ff032219 */ /* 0x000fe40000011620 */
[----:B------:R-:W-:Y:S02]  /*7bb0*/  SHF.R.U32.HI R32, RZ, R61, R38 ;  /* 0x0000003dff207219 */ /* 0x000fe40000011626 */
[----:B------:R-:W-:Y:S01]  /*7bc0*/  @P2 SHF.R.U32.HI R7, RZ, R23, R34 ;  /* 0x00000017ff072219 */ /* 0x000fe20000011622 */
[C---:B------:R-:W-:Y:S01]  /*7bd0*/  IMAD R4, R26.reuse, R3, RZ ;  /* 0x000000031a047224 */ /* 0x040fe200078e02ff */
[----:B------:R-:W-:Y:S02]  /*7be0*/  SEL R5, R29, R32, !P0 ;  /* 0x000000201d057207 */ /* 0x000fe40004000000 */
[----:B------:R-:W-:Y:S01]  /*7bf0*/  SEL R3, R31, R36, !P3 ;  /* 0x000000241f037207 */ /* 0x000fe20005800000 */
[----:B------:R-:W-:Y:S01]  /*7c00*/  IMAD R6, R26, R7, RZ ;  /* 0x000000071a067224 */ /* 0x000fe200078e02ff */
[C---:B------:R-:W-:Y:S01]  /*7c10*/  ISETP.GE.AND P0, PT, R5.reuse, R4, PT ;  /* 0x000000040500720c */ /* 0x040fe20003f06270 */
[----:B------:R-:W-:Y:S03]  /*7c20*/  IMAD.HI.U32 R8, R5, R22, RZ ;  /* 0x0000001605087227 */ /* 0x000fe600078e00ff */
[----:B------:R-:W-:Y:S01]  /*7c30*/  ISETP.GE.OR P0, PT, R3, R6, P0 ;  /* 0x000000060300720c */ /* 0x000fe20000706670 */
[----:B------:R-:W-:Y:S01]  /*7c40*/  IMAD.MOV R6, RZ, RZ, -R3 ;  /* 0x000000ffff067224 */ /* 0x000fe200078e0a03 */
[-C--:B------:R-:W-:Y:S03]  /*7c50*/  SHF.R.U32.HI R8, RZ, R23.reuse, R8 ;  /* 0x00000017ff087219 */ /* 0x080fe60000011608 */
[----:B------:R-:W-:Y:S01]  /*7c60*/  IMAD R31, R28, R6, R31 ;  /* 0x000000061c1f7224 */ /* 0x000fe200078e021f */
[----:B------:R-:W-:Y:S05]  /*7c70*/  SEL R9, R5, R8, !P2 ;  /* 0x0000000805097207 */ /* 0x000fea0005000000 */
[----:B------:R-:W-:Y:S02]  /*7c80*/  IMAD.MOV R8, RZ, RZ, -R9 ;  /* 0x000000ffff087224 */ /* 0x000fe400078e0a09 */
[C---:B------:R-:W-:Y:S04]  /*7c90*/  @!P0 IMAD.HI.U32 R4, R3.reuse, R22, RZ ;  /* 0x0000001603048227 */ /* 0x040fe800078e00ff */
[----:B------:R-:W-:Y:S01]  /*7ca0*/  IMAD R8, R26, R8, R5 ;  /* 0x000000081a087224 */ /* 0x000fe200078e0205 */
[----:B------:R-:W-:Y:S04]  /*7cb0*/  @!P0 SHF.R.U32.HI R4, RZ, R23, R4 ;  /* 0x00000017ff048219 */ /* 0x000fe80000011604 */
[----:B------:R-:W-:Y:S02]  /*7cc0*/  @!P0 SEL R0, R3, R4, !P2 ;  /* 0x0000000403008207 */ /* 0x000fe40005000000 */
[----:B------:R-:W-:Y:S02]  /*7cd0*/  IADD3 R4, PT, PT, -R5, RZ, RZ ;  /* 0x000000ff05047210 */ /* 0x000fe40007ffe1ff */
[----:B------:R-:W-:Y:S01]  /*7ce0*/  @!P0 IADD3 R9, PT, PT, R9, -R0, RZ ;  /* 0x8000000009098210 */ /* 0x000fe20007ffe0ff */
[----:B------:R-:W-:Y:S02]  /*7cf0*/  @!P0 IMAD R0, R7, R8, R0 ;  /* 0x0000000807008224 */ /* 0x000fe400078e0200 */
[----:B------:R-:W-:Y:S02]  /*7d00*/  IMAD R29, R24, R4, R29 ;  /* 0x00000004181d7224 */ /* 0x000fe400078e021d */
[----:B------:R-:W-:Y:S02]  /*7d10*/  @!P0 IMAD R5, R9, R26, R3 ;  /* 0x0000001a09058224 */ /* 0x000fe400078e0203 */
[----:B------:R-:W-:Y:S04]  /*7d20*/  @!P0 IMAD.MOV.U32 R3, RZ, RZ, R0 ;  /* 0x000000ffff038224 */ /* 0x000fe800078e0000 */
[----:B------:R-:W-:Y:S02]  /*7d30*/  IMAD R31, R3, R28, R31 ;  /* 0x0000001c031f7224 */ /* 0x000fe400078e021f */
[----:B------:R-:W-:Y:S07]  /*7d40*/  IMAD R29, R5, R24, R29 ;  /* 0x00000018051d7224 */ /* 0x000fee00078e021d */
.L_x_157:
[----:B-1----:R-:W-:Y:S01]  /*7d50*/  @!P1 ISETP.NE.AND P0, PT, R12, 0x1, PT ;  /* 0x000000010c00980c */ /* 0x002fe20003f05270 */
[----:B------:R-:W-:Y:S01]  /*7d60*/  @!P1 IMAD.HI.U32 R4, R29, R13, RZ ;  /* 0x0000000d1d049227 */ /* 0x000fe200078e00ff */
[----:B------:R-:W-:Y:S01]  /*7d70*/  R2UR UR42, R21 ;  /* 0x00000000152a72ca */ /* 0x000fe200000e0000 */
[----:B------:R-:W-:Y:S01]  /*7d80*/  BSSY.RECONVERGENT B6, `(.L_x_158) ;  /* 0x0000031000067945 */ /* 0x000fe20003800200 */
[----:B------:R-:W-:Y:S01]  /*7d90*/  R2UR UR41, R20 ;  /* 0x00000000142972ca */ /* 0x000fe200000e0000 */
[----:B------:R-:W-:Y:S01]  /*7da0*/  @!P1 IMAD.HI.U32 R0, R31, R14, RZ ;  /* 0x0000000e1f009227 */ /* 0x000fe200078e00ff */
[----:B------:R-:W-:Y:S02]  /*7db0*/  @!P1 SHF.R.U32.HI R4, RZ, R11, R4 ;  /* 0x0000000bff049219 */ /* 0x000fe40000011604 */
[----:B------:R-:W-:Y:S01]  /*7dc0*/  @!P1 ISETP.NE.AND P2, PT, R10, 0x1, PT ;  /* 0x000000010a00980c */ /* 0x000fe20003f45270 */
[----:B------:R-:W-:Y:S01]  /*7dd0*/  VIADD R80, R80, 0x1 ;  /* 0x0000000150507836 */ /* 0x000fe20000000000 */
[----:B------:R-:W-:Y:S02]  /*7de0*/  @!P1 SEL R3, R29, R4, !P0 ;  /* 0x000000041d039207 */ /* 0x000fe40004000000 */
[----:B------:R-:W-:Y:S02]  /*7df0*/  @!P1 SHF.R.U32.HI R0, RZ, R15, R0 ;  /* 0x0000000fff009219 */ /* 0x000fe40000011600 */
[----:B------:R-:W-:Y:S01]  /*7e00*/  LOP3.LUT P0, RZ, R67, 0x90, RZ, 0xc0, !PT ;  /* 0x0000009043ff7812 */ /* 0x000fe2000780c0ff */
[----:B------:R-:W-:Y:S01]  /*7e10*/  USHF.L.U32 UR42, UR42, 0x6, URZ ;  /* 0x000000062a2a7899 */ /* 0x000fe200080006ff */
[----:B------:R-:W-:Y:S01]  /*7e20*/  @!P1 SEL R4, R31, R0, !P2 ;  /* 0x000000001f049207 */ /* 0x000fe20005000000 */
[----:B------:R-:W-:Y:S01]  /*7e30*/  UIMAD UR41, UR41, 0x60, URZ ;  /* 0x00000060292978a4 */ /* 0x000fe2000f8e02ff */
[----:B------:R-:W-:Y:S03]  /*7e40*/  @P4 SHF.R.U32.HI R68, RZ, 0x10, R17 ;  /* 0x00000010ff444819 */ /* 0x000fe60000011611 */
[----:B------:R-:W-:Y:S02]  /*7e50*/  @!P1 IMAD.IADD R0, R3, 0x1, -R4 ;  /* 0x0000000103009824 */ /* 0x000fe400078e0a04 */
[----:B------:R-:W-:Y:S02]  /*7e60*/  @!P1 IMAD.IADD R3, R4, 0x1, -R3 ;  /* 0x0000000104039824 */ /* 0x000fe400078e0a03 */
[----:B------:R-:W-:Y:S02]  /*7e70*/  @!P1 IMAD R31, R0, R10, R31 ;  /* 0x0000000a001f9224 */ /* 0x000fe400078e021f */
[----:B------:R-:W-:Y:S01]  /*7e80*/  @!P1 IMAD R29, R3, R12, R29 ;  /* 0x0000000c031d9224 */ /* 0x000fe200078e021d */
[----:B------:R-:W-:Y:S06]  /*7e90*/  @!P0 BRA `(.L_x_159) ;  /* 0x00000000007c8947 */ /* 0x000fec0003800000 */
[----:B------:R-:W1:Y:S01]  /*7ea0*/  LDCU.64 UR8, c[0x4][0x80] ;  /* 0x01001000ff0877ac */ /* 0x000e620008000a00 */
[----:B------:R-:W-:Y:S01]  /*7eb0*/  MOV R16, 0x0 ;  /* 0x0000000000107802 */ /* 0x000fe20000000f00 */
[----:B------:R-:W-:Y:S02]  /*7ec0*/  HFMA2 R12, -RZ, RZ, 0, 5.9604644775390625e-08 ;  /* 0x00000001ff0c7431 */ /* 0x000fe400000001ff */
[----:B------:R-:W-:Y:S01]  /*7ed0*/  IMAD.MOV.U32 R8, RZ, RZ, 0x70 ;  /* 0x00000070ff087424 */ /* 0x000fe200078e00ff */
[----:B------:R2:W3:Y:S01]  /*7ee0*/  LDC.64 R14, c[0x4][R16] ;  /* 0x01000000100e7b82 */ /* 0x0004e20000000a00 */
[----:B------:R-:W4:Y:S01]  /*7ef0*/  LDCU.64 UR6, c[0x4][0x88] ;  /* 0x01001100ff0677ac */ /* 0x000f220008000a00 */
[----:B------:R-:W-:Y:S01]  /*7f00*/  IMAD.MOV.U32 R13, RZ, RZ, RZ ;  /* 0x000000ffff0d7224 */ /* 0x000fe200078e00ff */
[----:B------:R-:W2:Y:S01]  /*7f10*/  LDCU.64 UR4, c[0x4][0x8] ;  /* 0x01000100ff0477ac */ /* 0x000ea20008000a00 */
[----:B-1----:R-:W-:Y:S01]  /*7f20*/  MOV R5, UR9 ;  /* 0x0000000900057c02 */ /* 0x002fe20008000f00 */
[----:B------:R-:W-:Y:S01]  /*7f30*/  IMAD.U32 R4, RZ, RZ, UR8 ;  /* 0x00000008ff047e24 */ /* 0x000fe2000f8e00ff */
[----:B----4-:R-:W-:Y:S01]  /*7f40*/  MOV R7, UR7 ;  /* 0x0000000700077c02 */ /* 0x010fe20008000f00 */
[----:B------:R-:W-:Y:S01]  /*7f50*/  IMAD.U32 R6, RZ, RZ, UR6 ;  /* 0x00000006ff067e24 */ /* 0x000fe2000f8e00ff */
[----:B--2---:R-:W-:Y:S01]  /*7f60*/  MOV R11, UR5 ;  /* 0x00000005000b7c02 */ /* 0x004fe20008000f00 */
[----:B------:R-:W-:Y:S02]  /*7f70*/  IMAD.U32 R10, RZ, RZ, UR4 ;  /* 0x00000004ff0a7e24 */ /* 0x000fe4000f8e00ff */
[----:B------:R-:W-:Y:S07]  /*7f80*/  LEPC R20, `(.L_x_160) ;  /* 0x000000001014794e */ /* 0x000fee0000000000 */
[----:B---3-5:R-:W-:Y:S05]  /*7f90*/  CALL.ABS.NOINC R14 ;  /* 0x000000000e007343 */ /* 0x028fea0003c00000 */
.L_x_160:
[----:B------:R-:W1:Y:S01]  /*7fa0*/  LDCU.64 UR8, c[0x4][0x80] ;  /* 0x01001000ff0877ac */ /* 0x000e620008000a00 */
[----:B------:R-:W2:Y:S01]  /*7fb0*/  LDC.64 R16, c[0x4][R16] ;  /* 0x0100000010107b82 */ /* 0x000ea20000000a00 */
[----:B------:R-:W-:Y:S02]  /*7fc0*/  HFMA2 R12, -RZ, RZ, 0, 5.9604644775390625e-08 ;  /* 0x00000001ff0c7431 */ /* 0x000fe400000001ff */
[----:B------:R-:W-:Y:S02]  /*7fd0*/  IMAD.MOV.U32 R8, RZ, RZ, 0x70 ;  /* 0x00000070ff087424 */ /* 0x000fe400078e00ff */
[----:B------:R-:W-:Y:S01]  /*7fe0*/  IMAD.MOV.U32 R13, RZ, RZ, RZ ;  /* 0x000000ffff0d7224 */ /* 0x000fe200078e00ff */
[----:B------:R-:W3:Y:S01]  /*7ff0*/  LDCU.64 UR6, c[0x4][0x88] ;  /* 0x01001100ff0677ac */ /* 0x000ee20008000a00 */
[----:B------:R-:W4:Y:S01]  /*8000*/  LDCU.64 UR4, c[0x4][0x8] ;  /* 0x01000100ff0477ac */ /* 0x000f220008000a00 */
[----:B-1----:R-:W-:Y:S02]  /*8010*/  MOV R4, UR8 ;  /* 0x0000000800047c02 */ /* 0x002fe40008000f00 */
[----:B------:R-:W-:Y:S02]  /*8020*/  MOV R5, UR9 ;  /* 0x0000000900057c02 */ /* 0x000fe40008000f00 */
[----:B---3--:R-:W-:Y:S01]  /*8030*/  MOV R7, UR7 ;  /* 0x0000000700077c02 */ /* 0x008fe20008000f00 */
[----:B------:R-:W-:Y:S01]  /*8040*/  IMAD.U32 R6, RZ, RZ, UR6 ;  /* 0x00000006ff067e24 */ /* 0x000fe2000f8e00ff */
[----:B----4-:R-:W-:Y:S01]  /*8050*/  MOV R11, UR5 ;  /* 0x00000005000b7c02 */ /* 0x010fe20008000f00 */
[----:B------:R-:W-:Y:S02]  /*8060*/  IMAD.U32 R10, RZ, RZ, UR4 ;  /* 0x00000004ff0a7e24 */ /* 0x000fe4000f8e00ff */
[----:B------:R-:W-:Y:S07]  /*8070*/  LEPC R20, `(.L_x_159) ;  /* 0x000000001014794e */ /* 0x000fee0000000000 */
[----:B--2---:R-:W-:Y:S05]  /*8080*/  CALL.ABS.NOINC R16 ;  /* 0x0000000010007343 */ /* 0x004fea0003c00000 */
.L_x_159:
[----:B------:R-:W-:Y:S05]  /*8090*/  BSYNC.RECONVERGENT B6 ;  /* 0x0000000000067941 */ /* 0x000fea0003800200 */
.L_x_158:
[----:B------:R-:W-:Y:S01]  /*80a0*/  ISETP.NE.U32.AND P4, PT, R54, RZ, PT ;  /* 0x000000ff3600720c */ /* 0x000fe20003f85070 */
[----:B------:R-:W-:Y:S01]  /*80b0*/  UISETP.NE.AND UP2, UPT, UR51, URZ, UPT ;  /* 0x000000ff3300728c */ /* 0x000fe2000bf45270 */
[----:B------:R-:W-:Y:S01]  /*80c0*/  ISETP.NE.U32.AND P2, PT, RZ, UR38, PT ;  /* 0x00000026ff007c0c */ /* 0x000fe2000bf45070 */
[----:B------:R-:W-:Y:S01]  /*80d0*/  UISETP.NE.U32.AND UP1, UPT, UR44, URZ, UPT ;  /* 0x000000ff2c00728c */ /* 0x000fe2000bf25070 */
[----:B------:R-:W-:Y:S01]  /*80e0*/  ISETP.NE.AND.EX P4, PT, R55, RZ, PT, P4 ;  /* 0x000000ff3700720c */ /* 0x000fe20003f85340 */
[----:B------:R-:W-:Y:S01]  /*80f0*/  UPLOP3.LUT UP0, UPT, UPT, UPT, UPT, 0x40, 0x4 ;  /* 0x000000000004789c */ /* 0x000fe20003f0e870 */
[----:B------:R-:W-:Y:S01]  /*8100*/  ISETP.NE.AND.EX P2, PT, RZ, UR39, PT, P2 ;  /* 0x00000027ff007c0c */ /* 0x000fe2000bf45320 */
[----:B------:R-:W-:Y:S01]  /*8110*/  UISETP.NE.AND.EX UP1, UPT, UR45, URZ, UPT, UP1 ;  /* 0x000000ff2d00728c */ /* 0x000fe2000bf25310 */
[----:B------:R-:W-:Y:S04]  /*8120*/  PLOP3.LUT P1, PT, PT, PT, UP2, 0x80, 0x8 ;  /* 0x000000000008781c */ /* 0x000fe80003f2f028 */
[----:B------:R-:W-:Y:S06]  /*8130*/  @UP2 UPLOP3.LUT UP0, UPT, UPT, UPT, UP1, 0x80, 0x8 ;  /* 0x000000000008289c */ /* 0x000fec0003f0f010 */
[----:B------:R-:W-:Y:S01]  /*8140*/  PLOP3.LUT P0, PT, PT, PT, UP0, 0x80, 0x8 ;  /* 0x000000000008781c */ /* 0x000fe20003f0f008 */
[----:B------:R-:W-:Y:S01]  /*8150*/  @!UPT UIADD3 URZ, UPT, UPT, URZ, URZ, URZ ;  /* 0x000000fffffff290 */ /* 0x000fe2000fffe0ff */
[----:B------:R-:W-:Y:S11]  /*8160*/  BRA.U !UP1, `(.L_x_161) ;  /* 0x0000000109387547 */ /* 0x000ff6000b800000 */
[----:B------:R-:W-:Y:S01]  /*8170*/  UISETP.NE.U32.AND UP0, UPT, UR38, URZ, UPT ;  /* 0x000000ff2600728c */ /* 0x000fe2000bf05070 */
[----:B------:R-:W-:Y:S02]  /*8180*/  HFMA2 R0, -RZ, RZ, 0, 5.9604644775390625e-08 ;  /* 0x00000001ff007431 */ /* 0x000fe400000001ff */
[----:B------:R-:W-:Y:S01]  /*8190*/  IMAD.MOV.U32 R59, RZ, RZ, 0x1 ;  /* 0x00000001ff3b7424 */ /* 0x000fe200078e00ff */
[----:B------:R-:W-:Y:S06]  /*81a0*/  UISETP.NE.AND.EX UP0, UPT, UR39, URZ, UPT, UP0 ;  /* 0x000000ff2700728c */ /* 0x000fec000bf05300 */
[----:B------:R-:W-:Y:S05]  /*81b0*/  PLOP3.LUT P3, PT, PT, PT, UP0, 0x80, 0x8 ;  /* 0x000000000008781c */ /* 0x000fea0003f6f008 */
[----:B------:R-:W1:Y:S01]  /*81c0*/  @UP0 LDCU.64 UR6, c[0x0][0x888] ;  /* 0x00011100ff0607ac */ /* 0x000e620008000a00 */
[----:B------:R-:W-:Y:S07]  /*81d0*/  @UP0 UIMAD UR4, UR36, UR44, URZ ;  /* 0x0000002c240402a4 */ /* 0x000fee000f8e02ff */
[----:B------:R-:W-:Y:S01]  /*81e0*/  @!P3 PRMT R59, R0, 0x7610, R59 ;  /* 0x00007610003bb816 */ /* 0x000fe2000000003b */
[----:B-1----:R-:W-:Y:S03]  /*81f0*/  @UP0 UIMAD.WIDE UR6, UR4, 0x4, UR6 ;  /* 0x00000004040608a5 */ /* 0x002fe6000f8e0206 */
[----:B------:R-:W1:Y:S03]  /*8200*/  @!UP0 LDCU UR4, c[0x0][0x880] ;  /* 0x00011000ff0487ac */ /* 0x000e660008000800 */
[----:B------:R-:W-:Y:S01]  /*8210*/  IMAD.U32 R4, RZ, RZ, UR6 ;  /* 0x00000006ff047e24 */ /* 0x000fe2000f8e00ff */
[----:B------:R-:W-:Y:S05]  /*8220*/  MOV R5, UR7 ;  /* 0x0000000700057c02 */ /* 0x000fea0008000f00 */
[----:B-----5:R2:W5:Y:S02]  /*8230*/  @P3 LDG.E R35, desc[UR46][R4.64] ;  /* 0x0000002e04233981 */ /* 0x020564000c1e1900 */
[----:B-12---:R-:W-:Y:S02]  /*8240*/  @!P3 IMAD.U32 R35, RZ, RZ, UR4 ;  /* 0x00000004ff23be24 */ /* 0x006fe4000f8e00ff */
.L_x_161:
[----:B------:R-:W-:Y:S05]  /*8250*/  @!P4 BRA `(.L_x_162) ;  /* 0x000000000020c947 */ /* 0x000fea0003800000 */
[----:B------:R-:W-:Y:S04]  /*8260*/  ISETP.NE.U32.AND P3, PT, R52, RZ, PT ;  /* 0x000000ff3400720c */ /* 0x000fe80003f65070 */
[----:B------:R-:W-:Y:S11]  /*8270*/  ISETP.NE.AND.EX P3, PT, R53, RZ, PT, P3 ;  /* 0x000000ff3500720c */ /* 0x000ff60003f65330 */
[----:B------:R-:W-:Y:S02]  /*8280*/  @!UPT UIADD3 URZ, UPT, UPT, URZ, URZ, URZ ;  /* 0x000000fffffff290 */ /* 0x000fe4000fffe0ff */
[----:B------:R-:W1:Y:S01]  /*8290*/  @P3 LDC.64 R4, c[0x0][0x8a8] ;  /* 0x00022a00ff043b82 */ /* 0x000e620000000a00 */
[----:B------:R-:W-:Y:S04]  /*82a0*/  @P3 IMAD R0, R54, UR36, RZ ;  /* 0x0000002436003c24 */ /* 0x000fe8000f8e02ff */
[----:B-1----:R-:W-:Y:S05]  /*82b0*/  @P3 IMAD.WIDE R4, R0, 0x4, R4 ;  /* 0x0000000400043825 */ /* 0x002fea00078e0204 */
[----:B-----5:R1:W5:Y:S02]  /*82c0*/  @P3 LDG.E R30, desc[UR46][R4.64] ;  /* 0x0000002e041e3981 */ /* 0x020364000c1e1900 */
[----:B-1----:R-:W2:Y:S02]  /*82d0*/  @!P3 LDC R30, c[0x0][0x8a0] ;  /* 0x00022800ff1ebb82 */ /* 0x002ea40000000800 */
.L_x_162:
[----:B-----5:R-:W-:Y:S01]  /*82e0*/  FSETP.NEU.AND P3, PT, R35, RZ, PT ;  /* 0x000000ff2300720b */ /* 0x020fe20003f6d000 */
[----:B------:R-:W-:Y:S01]  /*82f0*/  IMAD.SHL.U32 R81, R64, 0x2, RZ ;  /* 0x0000000240517824 */ /* 0x000fe200078e00ff */
[----:B------:R-:W-:Y:S01]  /*8300*/  SEL R5, RZ, 0xffffffff, P2 ;  /* 0xffffffffff057807 */ /* 0x000fe20001000000 */
[----:B------:R-:W-:Y:S01]  /*8310*/  BSSY B1, `(.L_x_163) ;  /* 0x0000034000017945 */ /* 0x000fe20003800000 */
[----:B------:R-:W-:Y:S01]  /*8320*/  @P1 LOP3.LUT P2, RZ, R59, 0xff, RZ, 0xc0, !PT ;  /* 0x000000ff3bff1812 */ /* 0x000fe2000784c0ff */
[----:B------:R-:W-:Y:S01]  /*8330*/  IMAD.MOV.U32 R39, RZ, RZ, 0x1 ;  /* 0x00000001ff277424 */ /* 0x000fe200078e00ff */
[----:B------:R-:W-:Y:S01]  /*8340*/  @P1 SEL R0, RZ, 0xffffffff, P3 ;  /* 0xffffffffff001807 */ /* 0x000fe20001800000 */
[----:B------:R-:W-:Y:S01]  /*8350*/  IMAD R32, R33, 0x30, R2 ;  /* 0x0000003021207824 */ /* 0x000fe200078e0202 */
[----:B------:R-:W-:Y:S01]  /*8360*/  LOP3.LUT R71, R71, 0x1, RZ, 0x3c, !PT ;  /* 0x0000000147477812 */ /* 0x000fe200078e3cff */
[----:B------:R-:W-:Y:S01]  /*8370*/  IMAD.MOV.U32 R38, RZ, RZ, RZ ;  /* 0x000000ffff267224 */ /* 0x000fe200078e00ff */
[----:B------:R-:W-:Y:S02]  /*8380*/  @P0 SEL R0, R5, R0, !P2 ;  /* 0x0000000005000207 */ /* 0x000fe40005000000 */
[----:B------:R-:W-:Y:S02]  /*8390*/  CS2R R50, SRZ ;  /* 0x0000000000327805 */ /* 0x000fe4000001ff00 */
[----:B------:R-:W-:Y:S02]  /*83a0*/  LEA R74, R33, UR48, 0x3 ;  /* 0x00000030214a7c11 */ /* 0x000fe4000f8e18ff */
[----:B------:R-:W-:Y:S02]  /*83b0*/  CS2R R48, SRZ ;  /* 0x0000000000307805 */ /* 0x000fe4000001ff00 */
[----:B------:R-:W-:Y:S02]  /*83c0*/  @P1 LOP3.LUT R0, R0, 0x1, RZ, 0xc0, !PT ;  /* 0x0000000100001812 */ /* 0x000fe400078ec0ff */
[----:B------:R-:W-:Y:S02]  /*83d0*/  CS2R R42, SRZ ;  /* 0x00000000002a7805 */ /* 0x000fe4000001ff00 */
[----:B------:R-:W-:Y:S02]  /*83e0*/  SHF.L.U32 R3, R70, 0x1f, RZ ;  /* 0x0000001f46037819 */ /* 0x000fe400000006ff */
[----:B------:R-:W-:Y:S02]  /*83f0*/  CS2R R40, SRZ ;  /* 0x0000000000287805 */ /* 0x000fe4000001ff00 */
[----:B------:R-:W-:Y:S01]  /*8400*/  ISETP.NE.U32.OR P5, PT, R0, 0x1, !P1 ;  /* 0x000000010000780c */ /* 0x000fe20004fa5470 */
[----:B------:R-:W-:Y:S01]  /*8410*/  VIADD R86, R81, UR48 ;  /* 0x0000003051567c36 */ /* 0x000fe20008000000 */
[----:B------:R-:W-:Y:S02]  /*8420*/  PLOP3.LUT P2, PT, PT, PT, UP1, 0x80, 0x8 ;  /* 0x000000000008781c */ /* 0x000fe40003f4f018 */
[----:B------:R-:W-:Y:S02]  /*8430*/  SEL R0, RZ, 0xffffffff, P3 ;  /* 0xffffffffff007807 */ /* 0x000fe40001800000 */
[----:B------:R-:W-:Y:S02]  /*8440*/  LOP3.LUT P3, R75, R59, 0xff, RZ, 0xc0, !PT ;  /* 0x000000ff3b4b7812 */ /* 0x000fe4000786c0ff */
[----:B------:R-:W-:Y:S05]  /*8450*/  P2R R82, PR, RZ, 0x20 ;  /* 0x00000020ff527803 */ /* 0x000fea0000000000 */
[----:B------:R-:W-:Y:S02]  /*8460*/  @P5 SHF.L.U32 R4, R71, 0x1f, RZ ;  /* 0x0000001f47045819 */ /* 0x000fe400000006ff */
[----:B------:R-:W-:Y:S02]  /*8470*/  @P2 SEL R0, R5, R0, !P3 ;  /* 0x0000000005002207 */ /* 0x000fe40005800000 */
[----:B------:R-:W1:Y:S02]  /*8480*/  @P5 SYNCS.PHASECHK.TRANS64.TRYWAIT P1, [UR48+0x3c0], R4 ;  /* 0x0003c004ff0055a7 */ /* 0x000e640008021130 */
[----:B------:R-:W-:Y:S04]  /*8490*/  LOP3.LUT R0, R0, 0x1, RZ, 0xc0, !PT ;  /* 0x0000000100007812 */ /* 0x000fe800078ec0ff */
[----:B------:R-:W-:Y:S04]  /*84a0*/  ISETP.NE.U32.AND P4, PT, R0, 0x1, PT ;  /* 0x000000010000780c */ /* 0x000fe80003f85070 */
[----:B------:R-:W-:Y:S01]  /*84b0*/  P2R R84, PR, RZ, 0x10 ;  /* 0x00000010ff547803 */ /* 0x000fe20000000000 */
[----:B------:R3:W4:Y:S01]  /*84c0*/  SYNCS.PHASECHK.TRANS64.TRYWAIT P0, [R74+URZ+0x420], R3 ;  /* 0x000420034a0075a7 */ /* 0x00072200080011ff */
[----:B-1----:R-:W-:Y:S01]  /*84d0*/  @P5 SEL R39, RZ, 0x1, !P1 ;  /* 0x00000001ff275807 */ /* 0x002fe20004800000 */
[----:B---3--:R-:W-:Y:S06]  /*84e0*/  @!P5 BRA `(.L_x_164) ;  /* 0x000000000058d947 */ /* 0x008fec0003800000 */
[C---:B------:R-:W-:Y:S01]  /*84f0*/  VIADD R0, R86.reuse, 0x500 ;  /* 0x0000050056007836 */ /* 0x040fe20000000000 */
[----:B------:R-:W-:Y:S01]  /*8500*/  LOP3.LUT P5, RZ, R65, 0x40, RZ, 0xc0, !PT ;  /* 0x0000004041ff7812 */ /* 0x000fe200078ac0ff */
[----:B------:R-:W-:Y:S01]  /*8510*/  BSSY B0, `(.L_x_165) ;  /* 0x000000e000007945 */ /* 0x000fe20003800000 */
[----:B------:R-:W-:Y:S01]  /*8520*/  ISETP.NE.AND P2, PT, R39, RZ, PT ;  /* 0x000000ff2700720c */ /* 0x000fe20003f45270 */
[----:B------:R-:W-:Y:S01]  /*8530*/  @P4 VIADD R4, R86, 0x510 ;  /* 0x0000051056044836 */ /* 0x000fe20000000000 */
[----:B------:R-:W-:Y:S01]  /*8540*/  PLOP3.LUT P1, PT, PT, PT, PT, 0x8, 0x80 ;  /* 0x000000000080781c */ /* 0x000fe20003f2e170 */
[----:B------:R-:W-:Y:S01]  /*8550*/  IMAD.MOV.U32 R51, RZ, RZ, RZ ;  /* 0x000000ffff337224 */ /* 0x000fe200078e00ff */
[----:B------:R-:W-:Y:S02]  /*8560*/  @P4 PLOP3.LUT P1, PT, P5, PT, PT, 0x80, 0x8 ;  /* 0x000000000008481c */ /* 0x000fe40002f2f070 */
[----:B------:R-:W-:Y:S02]  /*8570*/  CS2R R48, SRZ ;  /* 0x0000000000307805 */ /* 0x000fe4000001ff00 */
[----:B------:R-:W-:Y:S02]  /*8580*/  CS2R R42, SRZ ;  /* 0x00000000002a7805 */ /* 0x000fe4000001ff00 */
[----:B------:R-:W-:Y:S07]  /*8590*/  CS2R R40, SRZ ;  /* 0x0000000000287805 */ /* 0x000fee000001ff00 */
[----:B------:R-:W-:Y:S01]  /*85a0*/  @P1 VIADD R4, R0, 0xfffffff0 ;  /* 0xfffffff000041836 */ /* 0x000fe20000000000 */
[----:B------:R-:W-:Y:S06]  /*85b0*/  @P2 BRA `(.L_x_166) ;  /* 0x00000000000c2947 */ /* 0x000fec0003800000 */
[----:B------:R-:W-:Y:S04]  /*85c0*/  SHF.L.U32 R5, R71, 0x1f, RZ ;  /* 0x0000001f47057819 */ /* 0x000fe800000006ff */
[----:B------:R-:W1:Y:S02]  /*85d0*/  SYNCS.PHASECHK.TRANS64.TRYWAIT P1, [UR48+0x3c0], R5 ;  /* 0x0003c005ff0075a7 */ /* 0x000e640008021130 */
[----:B-1----:R-:W-:Y:S05]  /*85e0*/  @!P1 BRA `(.L_x_167) ;  /* 0x0000003c00249947 */ /* 0x002fea0003800000 */
.L_x_166:
[----:B------:R-:W-:Y:S05]  /*85f0*/  BSYNC B0 ;  /* 0x0000000000007941 */ /* 0x000fea0003800000 */
.L_x_165:
[----:B------:R-:W-:Y:S01]  /*8600*/  ISETP.NE.AND P1, PT, R84, RZ, PT ;  /* 0x000000ff5400720c */ /* 0x000fe20003f25270 */
[----:B------:R-:W-:Y:S11]  /*8610*/  HFMA2 R38, -RZ, RZ, 0, 5.9604644775390625e-08 ;  /* 0x00000001ff267431 */ /* 0x000ff600000001ff */
[----:B------:R-:W-:Y:S01]  /*8620*/  @!UPT UIADD3 URZ, UPT, UPT, URZ, URZ, URZ ;  /* 0x000000fffffff290 */ /* 0x000fe2000fffe0ff */
[----:B------:R3:W1:Y:S04]  /*8630*/  @P1 LDS.128 R48, [R4] ;  /* 0x0000000004301984 */ /* 0x0006680000000c00 */
[----:B------:R3:W1:Y:S02]  /*8640*/  @P1 LDS.128 R40, [R81+UR48+0x500] ;  /* 0x0005003051281984 */ /* 0x0006640008000c00 */
.L_x_164:
[----:B------:R-:W-:Y:S05]  /*8650*/  BSYNC B1 ;  /* 0x0000000000017941 */ /* 0x000fea0003800000 */
.L_x_163:
[----:B-1----:R-:W-:Y:S04]  /*8660*/  SHF.R.U32.HI R5, RZ, 0x15, R32 ;  /* 0x00000015ff057819 */ /* 0x002fe80000011620 */
[----:B------:R-:W-:Y:S01]  /*8670*/  LOP3.LUT P1, RZ, R5, 0x3, R66, 0x48, !PT ;  /* 0x0000000305ff7812 */ /* 0x000fe20007824842 */
[----:B------:R-:W-:Y:S01]  /*8680*/  @!UPT UIADD3 URZ, UPT, UPT, URZ, URZ, URZ ;  /* 0x000000fffffff290 */ /* 0x000fe2000fffe0ff */
[----:B----4-:R-:W-:Y:S11]  /*8690*/  @P0 BRA `(.L_x_168) ;  /* 0x0000000000080947 */ /* 0x010ff60003800000 */
[----:B------:R-:W1:Y:S02]  /*86a0*/  SYNCS.PHASECHK.TRANS64.TRYWAIT P0, [R74+URZ+0x420], R3 ;  /* 0x000420034a0075a7 */ /* 0x000e6400080011ff */
[----:B-1----:R-:W-:Y:S05]  /*86b0*/  @!P0 BRA `(.L_x_169) ;  /* 0x0000003c00088947 */ /* 0x002fea0003800000 */
.L_x_168:
[----:B------:R-:W-:Y:S05]  /*86c0*/  @!P1 BRA `(.L_x_170) ;  /* 0x0000000000409947 */ /* 0x000fea0003800000 */
[----:B------:R-:W4:Y:S01]  /*86d0*/  LDCU.64 UR8, c[0x4][0x70] ;  /* 0x01000e00ff0877ac */ /* 0x000f220008000a00 */
[----:B------:R-:W-:Y:S01]  /*86e0*/  MOV R15, 0x0 ;  /* 0x00000000000f7802 */ /* 0x000fe20000000f00 */
[----:B------:R-:W-:Y:S02]  /*86f0*/  HFMA2 R12, -RZ, RZ, 0, 5.9604644775390625e-08 ;  /* 0x00000001ff0c7431 */ /* 0x000fe400000001ff */
[----:B------:R-:W-:Y:S02]  /*8700*/  IMAD.MOV.U32 R8, RZ, RZ, 0x192 ;  /* 0x00000192ff087424 */ /* 0x000fe400078e00ff */
[----:B------:R-:W-:Y:S01]  /*8710*/  IMAD.MOV.U32 R13, RZ, RZ, RZ ;  /* 0x000000ffff0d7224 */ /* 0x000fe200078e00ff */
[----:B------:R-:W5:Y:S01]  /*8720*/  LDCU.64 UR6, c[0x4][0x78] ;  /* 0x01000f00ff0677ac */ /* 0x000f620008000a00 */
[----:B------:R-:W1:Y:S01]  /*8730*/  LDC.64 R14, c[0x4][R15] ;  /* 0x010000000f0e7b82 */ /* 0x000e620000000a00 */
[----:B------:R-:W2:Y:S01]  /*8740*/  LDCU.64 UR4, c[0x4][0x10] ;  /* 0x01000200ff0477ac */ /* 0x000ea20008000a00 */
[----:B----4-:R-:W-:Y:S01]  /*8750*/  MOV R5, UR9 ;  /* 0x0000000900057c02 */ /* 0x010fe20008000f00 */
[----:B---3--:R-:W-:Y:S01]  /*8760*/  IMAD.U32 R4, RZ, RZ, UR8 ;  /* 0x00000008ff047e24 */ /* 0x008fe2000f8e00ff */
[----:B-----5:R-:W-:Y:S01]  /*8770*/  MOV R7, UR7 ;  /* 0x0000000700077c02 */ /* 0x020fe20008000f00 */
[----:B------:R-:W-:Y:S01]  /*8780*/  IMAD.U32 R6, RZ, RZ, UR6 ;  /* 0x00000006ff067e24 */ /* 0x000fe2000f8e00ff */
[----:B--2---:R-:W-:Y:S01]  /*8790*/  MOV R11, UR5 ;  /* 0x00000005000b7c02 */ /* 0x004fe20008000f00 */
[----:B------:R-:W-:Y:S02]  /*87a0*/  IMAD.U32 R10, RZ, RZ, UR4 ;  /* 0x00000004ff0a7e24 */ /* 0x000fe4000f8e00ff */
[----:B------:R-:W-:Y:S07]  /*87b0*/  LEPC R20, `(.L_x_170) ;  /* 0x000000001014794e */ /* 0x000fee0000000000 */
[----:B-1----:R-:W-:Y:S05]  /*87c0*/  CALL.ABS.NOINC R14 ;  /* 0x000000000e007343 */ /* 0x002fea0003c00000 */
.L_x_170:
[----:B------:R-:W-:Y:S05]  /*87d0*/  WARPSYNC.ALL ;  /* 0x0000000000007948 */ /* 0x000fea0003800000 */
[----:B------:R-:W-:Y:S01]  /*87e0*/  R2UR UR4, R32 ;  /* 0x00000000200472ca */ /* 0x000fe200000e0000 */
[--C-:B------:R-:W-:Y:S01]  /*87f0*/  HADD2.F32 R20, -RZ, R40.reuse.H0_H0 ;  /* 0x20000028ff147230 */ /* 0x100fe20000004100 */
[----:B------:R-:W-:Y:S01]  /*8800*/  MOV R85, 0x10 ;  /* 0x0000001000557802 */ /* 0x000fe20000000f00 */
[----:B------:R-:W-:Y:S01]  /*8810*/  HADD2.F32 R34, -RZ, R40.H1_H1 ;  /* 0x30000028ff227230 */ /* 0x000fe20000004100 */
[----:B------:R-:W-:Y:S01]  /*8820*/  LOP3.LUT P6, RZ, R65, 0x40, RZ, 0xc0, !PT ;  /* 0x0000004041ff7812 */ /* 0x000fe200078cc0ff */
[----:B------:R-:W-:Y:S01]  /*8830*/  HADD2.F32 R36, -RZ, R41.H1_H1 ;  /* 0x30000029ff247230 */ /* 0x000fe20000004100 */
[----:B------:R-:W-:Y:S01]  /*8840*/  ISETP.NE.AND P0, PT, R72, RZ, PT ;  /* 0x000000ff4800720c */ /* 0x000fe20003f05270 */
[--C-:B------:R-:W-:Y:S01]  /*8850*/  HADD2.F32 R21, -RZ, R42.reuse.H0_H0 ;  /* 0x2000002aff157230 */ /* 0x100fe20000004100 */
[----:B------:R-:W-:Y:S01]  /*8860*/  SEL R85, R85, 0xfffffff0, !P6 ;  /* 0xfffffff055557807 */ /* 0x000fe20007000000 */
[----:B------:R-:W-:Y:S01]  /*8870*/  HADD2.F32 R37, -RZ, R43.H0_H0 ;  /* 0x2000002bff257230 */ /* 0x000fe20000004100 */
[----:B------:R-:W-:Y:S02]  /*8880*/  BSSY.RECONVERGENT B0, `(.L_x_171) ;  /* 0x000004e000007945 */ /* 0x000fe40003800200 */
[----:B------:R-:W-:Y:S01]  /*8890*/  IADD3 R83, PT, PT, R86, R85, RZ ;  /* 0x0000005556537210 */ /* 0x000fe20007ffe0ff */
[----:B---3--:R-:W2:Y:S02]  /*88a0*/  LDTM.x16 R4, tmem[UR4] ;  /* 0x00000004000479ee */ /* 0x008ea40008240000 */
[C---:B--2---:R-:W-:Y:S01]  /*88b0*/  FMUL R0, R30.reuse, R4 ;  /* 0x000000041e007220 */ /* 0x044fe20000400000 */
[C---:B-1----:R-:W-:Y:S01]  /*88c0*/  FMUL R3, R30.reuse, R5 ;  /* 0x000000051e037220 */ /* 0x042fe20000400000 */
[C---:B------:R-:W-:Y:S01]  /*88d0*/  FMUL R6, R30.reuse, R6 ;  /* 0x000000061e067220 */ /* 0x040fe20000400000 */
[C---:B------:R-:W-:Y:S01]  /*88e0*/  FMUL R7, R30.reuse, R7 ;  /* 0x000000071e077220 */ /* 0x040fe20000400000 */
[C---:B------:R-:W-:Y:S01]  /*88f0*/  FFMA R0, R35.reuse, R20, R0 ;  /* 0x0000001423007223 */ /* 0x040fe20000000000 */
[----:B------:R-:W-:Y:S02]  /*8900*/  HADD2.F32 R20, -RZ, R41.H0_H0 ;  /* 0x20000029ff147230 */ /* 0x000fe40000004100 */
[C---:B------:R-:W-:Y:S01]  /*8910*/  FFMA R3, R35.reuse, R34, R3 ;  /* 0x0000002223037223 */ /* 0x040fe20000000003 */
[C---:B------:R-:W-:Y:S01]  /*8920*/  FMUL R4, R30.reuse, R8 ;  /* 0x000000081e047220 */ /* 0x040fe20000400000 */
[C---:B------:R-:W-:Y:S01]  /*8930*/  FMUL R5, R30.reuse, R9 ;  /* 0x000000091e057220 */ /* 0x040fe20000400000 */
[C---:B------:R-:W-:Y:S01]  /*8940*/  FMUL R10, R30.reuse, R10 ;  /* 0x0000000a1e0a7220 */ /* 0x040fe20000400000 */
[C---:B------:R-:W-:Y:S01]  /*8950*/  FFMA R6, R35.reuse, R20, R6 ;  /* 0x0000001423067223 */ /* 0x040fe20000000006 */
[----:B------:R-:W-:Y:S02]  /*8960*/  HADD2.F32 R20, -RZ, R42.H1_H1 ;  /* 0x3000002aff147230 */ /* 0x000fe40000004100 */
[C---:B------:R-:W-:Y:S01]  /*8970*/  FFMA R7, R35.reuse, R36, R7 ;  /* 0x0000002423077223 */ /* 0x040fe20000000007 */
[----:B------:R-:W-:Y:S02]  /*8980*/  HADD2.F32 R34, -RZ, R43.H1_H1 ;  /* 0x3000002bff227230 */ /* 0x000fe40000004100 */
[C---:B------:R-:W-:Y:S01]  /*8990*/  FMUL R11, R30.reuse, R11 ;  /* 0x0000000b1e0b7220 */ /* 0x040fe20000400000 */
[C---:B------:R-:W-:Y:S01]  /*89a0*/  FFMA R4, R35.reuse, R21, R4 ;  /* 0x0000001523047223 */ /* 0x040fe20000000004 */
[C---:B------:R-:W-:Y:S01]  /*89b0*/  FFMA R5, R35.reuse, R20, R5 ;  /* 0x0000001423057223 */ /* 0x040fe20000000005 */
[C---:B------:R-:W-:Y:S01]  /*89c0*/  FFMA R10, R35.reuse, R37, R10 ;  /* 0x00000025230a7223 */ /* 0x040fe2000000000a */
[--C-:B------:R-:W-:Y:S02]  /*89d0*/  HADD2.F32 R20, -RZ, R48.reuse.H0_H0 ;  /* 0x20000030ff147230 */ /* 0x100fe40000004100 */
[C---:B------:R-:W-:Y:S01]  /*89e0*/  FFMA R11, R35.reuse, R34, R11 ;  /* 0x00000022230b7223 */ /* 0x040fe2000000000b */
[C---:B------:R-:W-:Y:S01]  /*89f0*/  FMUL R8, R30.reuse, R12 ;  /* 0x0000000c1e087220 */ /* 0x040fe20000400000 */
[----:B------:R-:W-:Y:S02]  /*8a00*/  HADD2.F32 R34, -RZ, R48.H1_H1 ;  /* 0x30000030ff227230 */ /* 0x000fe40000004100 */
[C---:B------:R-:W-:Y:S01]  /*8a10*/  FMUL R9, R30.reuse, R13 ;  /* 0x0000000d1e097220 */ /* 0x040fe20000400000 */
[--C-:B------:R-:W-:Y:S02]  /*8a20*/  HADD2.F32 R21, -RZ, R49.reuse.H0_H0 ;  /* 0x20000031ff157230 */ /* 0x100fe40000004100 */
[C---:B------:R-:W-:Y:S01]  /*8a30*/  FMUL R14, R30.reuse, R14 ;  /* 0x0000000e1e0e7220 */ /* 0x040fe20000400000 */
[C---:B------:R-:W-:Y:S01]  /*8a40*/  FFMA R8, R35.reuse, R20, R8 ;  /* 0x0000001423087223 */ /* 0x040fe20000000008 */
[----:B------:R-:W-:Y:S02]  /*8a50*/  HADD2.F32 R20, -RZ, R49.H1_H1 ;  /* 0x30000031ff147230 */ /* 0x000fe40000004100 */
[C---:B------:R-:W-:Y:S01]  /*8a60*/  FFMA R9, R35.reuse, R34, R9 ;  /* 0x0000002223097223 */ /* 0x040fe20000000009 */
[C---:B------:R-:W-:Y:S01]  /*8a70*/  FMUL R15, R30.reuse, R15 ;  /* 0x0000000f1e0f7220 */ /* 0x040fe20000400000 */
[C---:B------:R-:W-:Y:S01]  /*8a80*/  FFMA R14, R35.reuse, R21, R14 ;  /* 0x00000015230e7223 */ /* 0x040fe2000000000e */
[--C-:B------:R-:W-:Y:S02]  /*8a90*/  HADD2.F32 R21, -RZ, R50.reuse.H0_H0 ;  /* 0x20000032ff157230 */ /* 0x100fe40000004100 */
[C---:B------:R-:W-:Y:S01]  /*8aa0*/  FMUL R12, R30.reuse, R16 ;  /* 0x000000101e0c7220 */ /* 0x040fe20000400000 */
[----:B------:R-:W-:Y:S02]  /*8ab0*/  HADD2.F32 R34, -RZ, R50.H1_H1 ;  /* 0x30000032ff227230 */ /* 0x000fe40000004100 */
[----:B------:R-:W-:Y:S01]  /*8ac0*/  FFMA R15, R35, R20, R15 ;  /* 0x00000014230f7223 */ /* 0x000fe2000000000f */
[C---:B------:R-:W-:Y:S01]  /*8ad0*/  FMUL R13, R30.reuse, R17 ;  /* 0x000000111e0d7220 */ /* 0x040fe20000400000 */
[--C-:B------:R-:W-:Y:S02]  /*8ae0*/  HADD2.F32 R37, -RZ, R51.reuse.H0_H0 ;  /* 0x20000033ff257230 */ /* 0x100fe40000004100 */
[C---:B------:R-:W-:Y:S01]  /*8af0*/  FMUL R18, R30.reuse, R18 ;  /* 0x000000121e127220 */ /* 0x040fe20000400000 */
[----:B------:R-:W-:Y:S02]  /*8b00*/  HADD2.F32 R20, -RZ, R51.H1_H1 ;  /* 0x30000033ff147230 */ /* 0x000fe40000004100 */
[----:B------:R-:W-:Y:S01]  /*8b10*/  FMUL R19, R30, R19 ;  /* 0x000000131e137220 */ /* 0x000fe20000400000 */
[----:B------:R-:W-:Y:S01]  /*8b20*/  F2FP.F16.F32.PACK_AB R44, R3, R0 ;  /* 0x00000000032c723e */ /* 0x000fe200000000ff */
[----:B------:R-:W-:Y:S01]  /*8b30*/  FFMA R12, R35, R21, R12 ;  /* 0x00000015230c7223 */ /* 0x000fe2000000000c */
[----:B------:R-:W-:Y:S01]  /*8b40*/  F2FP.F16.F32.PACK_AB R45, R7, R6 ;  /* 0x00000006072d723e */ /* 0x000fe200000000ff */
[----:B------:R-:W-:Y:S01]  /*8b50*/  FFMA R13, R35, R34, R13 ;  /* 0x00000022230d7223 */ /* 0x000fe2000000000d */
[----:B------:R-:W-:Y:S01]  /*8b60*/  F2FP.F16.F32.PACK_AB R46, R5, R4 ;  /* 0x00000004052e723e */ /* 0x000fe200000000ff */
[----:B------:R-:W-:Y:S01]  /*8b70*/  FFMA R18, R35, R37, R18 ;  /* 0x0000002523127223 */ /* 0x000fe20000000012 */
[----:B------:R-:W-:Y:S01]  /*8b80*/  F2FP.F16.F32.PACK_AB R47, R11, R10 ;  /* 0x0000000a0b2f723e */ /* 0x000fe200000000ff */
[----:B------:R-:W-:Y:S01]  /*8b90*/  FFMA R19, R35, R20, R19 ;  /* 0x0000001423137223 */ /* 0x000fe20000000013 */
[----:B------:R-:W-:Y:S02]  /*8ba0*/  F2FP.F16.F32.PACK_AB R76, R9, R8 ;  /* 0x00000008094c723e */ /* 0x000fe400000000ff */
[----:B------:R-:W-:Y:S01]  /*8bb0*/  F2FP.F16.F32.PACK_AB R77, R15, R14 ;  /* 0x0000000e0f4d723e */ /* 0x000fe200000000ff */
[----:B------:R1:W-:Y:S01]  /*8bc0*/  STS.128 [R81+UR48+0x500], R44 ;  /* 0x0005002c51007988 */ /* 0x0003e20008000c30 */
[----:B------:R-:W-:Y:S02]  /*8bd0*/  F2FP.F16.F32.PACK_AB R78, R13, R12 ;  /* 0x0000000c0d4e723e */ /* 0x000fe400000000ff */
[----:B------:R-:W-:Y:S05]  /*8be0*/  F2FP.F16.F32.PACK_AB R79, R19, R18 ;  /* 0x00000012134f723e */ /* 0x000fea00000000ff */
[----:B------:R1:W-:Y:S01]  /*8bf0*/  STS.128 [R83+0x500], R76 ;  /* 0x0005004c53007388 */ /* 0x0003e20000000c00 */
[----:B------:R-:W-:Y:S01]  /*8c00*/  @!PT LDS RZ, [RZ] ;  /* 0x00000000fffff984 */ /* 0x000fe20000000800 */
[----:B------:R-:W-:Y:S01]  /*8c10*/  @!PT LDS RZ, [RZ] ;  /* 0x00000000fffff984 */ /* 0x000fe20000000800 */
[----:B------:R-:W-:Y:S01]  /*8c20*/  @!PT LDS RZ, [RZ] ;  /* 0x00000000fffff984 */ /* 0x000fe20000000800 */
[----:B------:R-:W-:Y:S01]  /*8c30*/  @!PT LDS RZ, [RZ] ;  /* 0x00000000fffff984 */ /* 0x000fe20000000800 */
[----:B------:R2:W-:Y:S07]  /*8c40*/  MEMBAR.ALL.CTA ;  /* 0x0000000000007992 */ /* 0x0005ee0000008000 */
[----:B--2---:R-:W2:Y:S02]  /*8c50*/  FENCE.VIEW.ASYNC.S ;  /* 0x00000000000073c6 */ /* 0x004ea40000000000 */
[----:B--2---:R-:W-:Y:S06]  /*8c60*/  BAR.SYNC.DEFER_BLOCKING 0x1, 0x80 ;  /* 0x0042000000007b1d */ /* 0x004fec0000010000 */
[----:B------:R-:W-:Y:S05]  /*8c70*/  @P0 BRA `(.L_x_172) ;  /* 0x0000000000380947 */ /* 0x000fea0003800000 */
[----:B------:R-:W-:Y:S02]  /*8c80*/  UIADD3 UR4, UPT, UPT, UR48, 0x500, URZ ;  /* 0x0000050030047890 */ /* 0x000fe4000fffe0ff */
[----:B------:R-:W-:Y:S01]  /*8c90*/  UIADD3 UR8, UP0, UPT, UR52, 0x680, URZ ;  /* 0x0000068034087890 */ /* 0x000fe2000ff1e0ff */
[----:B------:R-:W-:Y:S01]  /*8ca0*/  UMOV UR43, UR36 ;  /* 0x00000024002b7c82 */ /* 0x000fe20008000000 */
[----:B------:R-:W-:Y:S02]  /*8cb0*/  UIADD3 UR5, UPT, UPT, UR41, 0x30, URZ ;  /* 0x0000003029057890 */ /* 0x000fe4000fffe0ff */
[----:B------:R-:W-:Y:S01]  /*8cc0*/  MOV R67, UR4 ;  /* 0x0000000400437c02 */ /* 0x000fe20008000f00 */
[----:B------:R-:W-:Y:S02]  /*8cd0*/  UIADD3.X UR9, UPT, UPT, URZ, UR53, URZ, UP0, !UPT ;  /* 0x00000035ff097290 */ /* 0x000fe400087fe4ff */
[----:B------:R-:W-:Y:S01]  /*8ce0*/  UIADD3 UR4, UPT, UPT, UR48, 0xd00, URZ ;  /* 0x00000d0030047890 */ /* 0x000fe2000fffe0ff */
[----:B------:R-:W-:Y:S01]  /*8cf0*/  R2UR UR40, R67 ;  /* 0x00000000432872ca */ /* 0x000fe200000e0000 */
[----:B------:R-:W-:Y:S01]  /*8d00*/  UMOV UR6, UR42 ;  /* 0x0000002a00067c82 */ /* 0x000fe20008000000 */
[----:B------:R-:W-:Y:S11]  /*8d10*/  UMOV UR7, UR36 ;  /* 0x0000002400077c82 */ /* 0x000ff60008000000 */
[----:B------:R2:W-:Y:S01]  /*8d20*/  UTMASTG.3D [UR40], [UR8] ;  /* 0x00000028080073b5 */ /* 0x0005e20008010000 */
[----:B------:R2:W-:Y:S01]  /*8d30*/  UTMASTG.3D [UR4], [UR8] ;  /* 0x00000004080073b5 */ /* 0x0005e20008010000 */
[----:B------:R0:W-:Y:S01]  /*8d40*/  UTMACMDFLUSH ;  /* 0x00000000000079b7 */ /* 0x0001e20000000000 */
[----:B--2---:R-:W-:Y:S04]  /*8d50*/  DEPBAR.LE SB0, 0x1 ;  /* 0x000080400000791a */ /* 0x004fe80000000000 */
.L_x_172:
[----:B------:R-:W-:Y:S05]  /*8d60*/  BSYNC.RECONVERGENT B0 ;  /* 0x0000000000007941 */ /* 0x000fea0003800200 */
.L_x_171:
[----:B------:R-:W-:Y:S01]  /*8d70*/  BAR.SYNC.DEFER_BLOCKING 0x1, 0x80 ;  /* 0x0042000000007b1d */ /* 0x000fe20000010000 */
[----:B------:R-:W-:Y:S01]  /*8d80*/  ISETP.NE.AND P1, PT, R82, RZ, PT ;  /* 0x000000ff5200720c */ /* 0x000fe20003f25270 */
[----:B------:R-:W-:Y:S01]  /*8d90*/  UIADD3 UR4, UPT, UPT, UR50, -0x1, URZ ;  /* 0xffffffff32047890 */ /* 0x000fe2000fffe0ff */
[----:B------:R-:W-:Y:S03]  /*8da0*/  LEA R3, R38, UR48, 0x3 ;  /* 0x0000003026037c11 */ /* 0x000fe6000f8e18ff */
[----:B------:R-:W-:Y:S08]  /*8db0*/  UISETP.GT.U32.AND UP0, UPT, UR4, -0x3, UPT ;  /* 0xfffffffd0400788c */ /* 0x000ff0000bf04070 */
[----:B------:R-:W-:Y:S01]  /*8dc0*/  @P1 SHF.L.U32 R4, R71, 0x1f, RZ ;  /* 0x0000001f47041819 */ /* 0x000fe200000006ff */
[----:B------:R-:W-:Y:S06]  /*8dd0*/  BRA.U UP0, `(.L_x_173) ;  /* 0x0000000100247547 */ /* 0x000fec000b800000 */
[----:B------:R-:W-:Y:S01]  /*8de0*/  IMAD.U32 R5, RZ, RZ, UR49 ;  /* 0x00000031ff057e24 */ /* 0x000fe2000f8e00ff */
[----:B------:R-:W-:Y:S01]  /*8df0*/  MOV R0, UR37 ;  /* 0x0000002500007c02 */ /* 0x000fe20008000f00 */
[----:B------:R-:W-:Y:S03]  /*8e00*/  UIADD3 UR49, UPT, UPT, UR49, 0x1, URZ ;  /* 0x0000000131317890 */ /* 0x000fe6000fffe0ff */
[----:B------:R-:W-:Y:S01]  /*8e10*/  @P1 LEA R5, R5, UR48, 0x3 ;  /* 0x0000003005051c11 */ /* 0x000fe2000f8e18ff */
[----:B------:R-:W-:Y:S04]  /*8e20*/  UISETP.NE.AND UP0, UPT, UR49, 0x3, UPT ;  /* 0x000000033100788c */ /* 0x000fe8000bf05270 */
[----:B------:R-:W-:Y:S01]  /*8e30*/  @P1 VIADD R5, R5, 0x3d8 ;  /* 0x000003d805051836 */ /* 0x000fe20000000000 */
[----:B------:R-:W-:Y:S04]  /*8e40*/  USEL UR49, UR49, URZ, UP0 ;  /* 0x000000ff31317287 */ /* 0x000fe80008000000 */
[----:B------:R-:W-:Y:S04]  /*8e50*/  @P1 PRMT R0, R0, 0x654, R5 ;  /* 0x0000065400001816 */ /* 0x000fe80000000005 */
[----:B------:R2:W-:Y:S04]  /*8e60*/  @P1 SYNCS.ARRIVE.TRANS64.RED.A1T0 RZ, [R0+URZ], RZ ;  /* 0x000000ff00ff19a7 */ /* 0x0005e800081004ff */
.L_x_173:
[----:B------:R-:W3:Y:S01]  /*8e70*/  @P1 SYNCS.PHASECHK.TRANS64.TRYWAIT P0, [R3+URZ+0x3c0], R4 ;  /* 0x0003c004030015a7 */ /* 0x000ee200080011ff */
[----:B------:R-:W-:Y:S01]  /*8e80*/  BSSY B1, `(.L_x_174) ;  /* 0x0000012000017945 */ /* 0x000fe20003800000 */
[----:B---3--:R-:W-:Y:S03]  /*8e90*/  @P1 SEL R39, RZ, 0x1, !P0 ;  /* 0x00000001ff271807 */ /* 0x008fe60004000000 */
[----:B------:R-:W-:Y:S05]  /*8ea0*/  @!P1 BRA `(.L_x_175) ;  /* 0x00000000003c9947 */ /* 0x000fea0003800000 */
[----:B------:R-:W-:Y:S01]  /*8eb0*/  ISETP.NE.AND P1, PT, R84, RZ, PT ;  /* 0x000000ff5400720c */ /* 0x000fe20003f25270 */
[----:B------:R-:W-:Y:S01]  /*8ec0*/  BSSY B0, `(.L_x_176) ;  /* 0x0000009000007945 */ /* 0x000fe20003800000 */
[----:B------:R-:W-:Y:S11]  /*8ed0*/  ISETP.NE.AND P0, PT, R39, RZ, PT ;  /* 0x000000ff2700720c */ /* 0x000ff60003f05270 */
[----:B------:R-:W-:Y:S05]  /*8ee0*/  @P1 IMAD R5, R38, 0x1000, R81 ;  /* 0x0000100026051824 */ /* 0x000fea00078e0251 */
[----:B------:R-:W-:Y:S05]  /*8ef0*/  @P1 IADD3 R4, PT, PT, R5, UR48, RZ ;  /* 0x0000003005041c10 */ /* 0x000fea000fffe0ff */
[----:B------:R-:W-:Y:S01]  /*8f00*/  @P1 IMAD.IADD R4, R85, 0x1, R4 ;  /* 0x0000000155041824 */ /* 0x000fe200078e0204 */
[----:B------:R-:W-:Y:S06]  /*8f10*/  @P0 BRA `(.L_x_177) ;  /* 0x00000000000c0947 */ /* 0x000fec0003800000 */
[----:B--2---:R-:W-:Y:S04]  /*8f20*/  SHF.L.U32 R0, R71, 0x1f, RZ ;  /* 0x0000001f47007819 */ /* 0x004fe800000006ff */
[----:B------:R-:W2:Y:S02]  /*8f30*/  SYNCS.PHASECHK.TRANS64.TRYWAIT P0, [R3+URZ+0x3c0], R0 ;  /* 0x0003c000030075a7 */ /* 0x000ea400080011ff */
[----:B--2---:R-:W-:Y:S05]  /*8f40*/  @!P0 BRA `(.L_x_178) ;  /* 0x0000003000f88947 */ /* 0x004fea0003800000 */
.L_x_177:
[----:B------:R-:W-:Y:S05]  /*8f50*/  BSYNC B0 ;  /* 0x0000000000007941 */ /* 0x000fea0003800000 */
.L_x_176:
[----:B------:R-:W-:Y:S02]  /*8f60*/  ISETP.NE.AND P0, PT, R84, RZ, PT ;  /* 0x000000ff5400720c */ /* 0x000fe40003f05270 */
[----:B------:R-:W-:Y:S11]  /*8f70*/  IADD3 R38, PT, PT, R38, 0x1, RZ ;  /* 0x0000000126267810 */ /* 0x000ff60007ffe0ff */
[----:B------:R3:W4:Y:S04]  /*8f80*/  @P0 LDS.128 R40, [R5+UR48+0x500] ;  /* 0x0005003005280984 */ /* 0x0007280008000c00 */
[----:B------:R3:W1:Y:S02]  /*8f90*/  @P0 LDS.128 R48, [R4+0x500] ;  /* 0x0005000004300984 */ /* 0x0006640000000c00 */
.L_x_175:
[----:B------:R-:W-:Y:S05]  /*8fa0*/  BSYNC B1 ;  /* 0x0000000000017941 */ /* 0x000fea0003800000 */
.L_x_174:
[----:B--2---:R-:W-:Y:S05]  /*8fb0*/  VIADD R3, R32, 0x10 ;  /* 0x0000001020037836 */ /* 0x004fea0000000000 */
[----:B------:R-:W-:Y:S04]  /*8fc0*/  SHF.R.U32.HI R3, RZ, 0x15, R3 ;  /* 0x00000015ff037819 */ /* 0x000fe80000011603 */
[----:B------:R-:W-:Y:S11]  /*8fd0*/  LOP3.LUT P0, RZ, R3, 0x3, R66, 0x48, !PT ;  /* 0x0000000303ff7812 */ /* 0x000ff60007804842 */
[----:B------:R-:W-:Y:S02]  /*8fe0*/  @!UPT UIADD3 URZ, UPT, UPT, URZ, URZ, URZ ;  /* 0x000000fffffff290 */ /* 0x000fe4000fffe0ff */
[----:B------:R-:W-:Y:S05]  /*8ff0*/  @!P0 BRA `(.L_x_179) ;  /* 0x0000000000408947 */ /* 0x000fea0003800000 */
[----:B------:R-:W3:Y:S01]  /*9000*/  LDCU.64 UR8, c[0x4][0x70] ;  /* 0x01000e00ff0877ac */ /* 0x000ee20008000a00 */
[----:B------:R-:W-:Y:S01]  /*9010*/  MOV R15, 0x0 ;  /* 0x00000000000f7802 */ /* 0x000fe20000000f00 */
[----:B------:R-:W-:Y:S02]  /*9020*/  HFMA2 R12, -RZ, RZ, 0, 5.9604644775390625e-08 ;  /* 0x00000001ff0c7431 */ /* 0x000fe400000001ff */
[----:B------:R-:W-:Y:S02]  /*9030*/  IMAD.MOV.U32 R8, RZ, RZ, 0x192 ;  /* 0x00000192ff087424 */ /* 0x000fe400078e00ff */
[----:B------:R-:W-:Y:S01]  /*9040*/  IMAD.MOV.U32 R13, RZ, RZ, RZ ;  /* 0x000000ffff0d7224 */ /* 0x000fe200078e00ff */
[----:B------:R-:W2:Y:S01]  /*9050*/  LDCU.64 UR6, c[0x4][0x78] ;  /* 0x01000f00ff0677ac */ /* 0x000ea20008000a00 */
[----:B------:R-:W1:Y:S01]  /*9060*/  LDC.64 R14, c[0x4][R15] ;  /* 0x010000000f0e7b82 */ /* 0x000e620000000a00 */
[----:B------:R-:W5:Y:S01]  /*9070*/  LDCU.64 UR4, c[0x4][0x10] ;  /* 0x01000200ff0477ac */ /* 0x000f620008000a00 */
[----:B---3--:R-:W-:Y:S01]  /*9080*/  MOV R5, UR9 ;  /* 0x0000000900057c02 */ /* 0x008fe20008000f00 */
[----:B------:R-:W-:Y:S01]  /*9090*/  IMAD.U32 R4, RZ, RZ, UR8 ;  /* 0x00000008ff047e24 */ /* 0x000fe2000f8e00ff */
[----:B--2---:R-:W-:Y:S01]  /*90a0*/  MOV R7, UR7 ;  /* 0x0000000700077c02 */ /* 0x004fe20008000f00 */
[----:B------:R-:W-:Y:S01]  /*90b0*/  IMAD.U32 R6, RZ, RZ, UR6 ;  /* 0x00000006ff067e24 */ /* 0x000fe2000f8e00ff */
[----:B-----5:R-:W-:Y:S01]  /*90c0*/  MOV R11, UR5 ;  /* 0x00000005000b7c02 */ /* 0x020fe20008000f00 */
[----:B------:R-:W-:Y:S02]  /*90d0*/  IMAD.U32 R10, RZ, RZ, UR4 ;  /* 0x00000004ff0a7e24 */ /* 0x000fe4000f8e00ff */
[----:B------:R-:W-:Y:S07]  /*90e0*/  LEPC R20, `(.L_x_179) ;  /* 0x000000001014794e */ /* 0x000fee0000000000 */
[----:B-1--4-:R-:W-:Y:S05]  /*90f0*/  CALL.ABS.NOINC R14 ;  /* 0x000000000e007343 */ /* 0x012fea0003c00000 */
.L_x_179:
[----:B------:R-:W-:Y:S05]  /*9100*/  WARPSYNC.ALL ;  /* 0x0000000000007948 */ /* 0x000fea0003800000 */
[----:B------:R-:W-:Y:S01]  /*9110*/  R2UR UR4, R32 ;  /* 0x00000000200472ca */ /* 0x000fe200000e0000 */
[--C-:B----4-:R-:W-:Y:S01]  /*9120*/  HADD2.F32 R20, -RZ, R40.reuse.H0_H0 ;  /* 0x20000028ff147230 */ /* 0x110fe20000004100 */
[----:B------:R-:W-:Y:S01]  /*9130*/  ISETP.NE.AND P0, PT, R72, RZ, PT ;  /* 0x000000ff4800720c */ /* 0x000fe20003f05270 */
[----:B------:R-:W-:Y:S01]  /*9140*/  HADD2.F32 R34, -RZ, R40.H1_H1 ;  /* 0x30000028ff227230 */ /* 0x000fe20000004100 */
[----:B------:R-:W-:Y:S01]  /*9150*/  BSSY.RECONVERGENT B0, `(.L_x_180) ;  /* 0x0000050000007945 */ /* 0x000fe20003800200 */
[----:B------:R-:W-:Y:S02]  /*9160*/  HADD2.F32 R36, -RZ, R41.H1_H1 ;  /* 0x30000029ff247230 */ /* 0x000fe40000004100 */
[--C-:B------:R-:W-:Y:S02]  /*9170*/  HADD2.F32 R21, -RZ, R42.reuse.H0_H0 ;  /* 0x2000002aff157230 */ /* 0x100fe40000004100 */
[----:B------:R-:W-:Y:S04]  /*9180*/  HADD2.F32 R37, -RZ, R43.H0_H0 ;  /* 0x2000002bff257230 */ /* 0x000fe80000004100 */
[----:B---3--:R-:W2:Y:S02]  /*9190*/  LDTM.x16 R4, tmem[UR4+0x10] ;  /* 0x00001004000479ee */ /* 0x008ea40008240000 */
[C---:B--2---:R-:W-:Y:S01]  /*91a0*/  FMUL R0, R30.reuse, R4 ;  /* 0x000000041e007220 */ /* 0x044fe20000400000 */
[C---:B------:R-:W-:Y:S01]  /*91b0*/  FMUL R3, R30.reuse, R5 ;  /* 0x000000051e037220 */ /* 0x040fe20000400000 */
        /* <DEDUP_REMOVED lines=16> */
[C---:B------:R-:W-:Y:S01]  /*92c0*/  FFMA R11, R35.reuse, R34, R11 ;  /* 0x00000022230b7223 */ /* 0x040fe2000000000b */
[--C-:B-1----:R-:W-:Y:S02]  /*92d0*/  HADD2.F32 R20, -RZ, R48.reuse.H0_H0 ;  /* 0x20000030ff147230 */ /* 0x102fe40000004100 */
[C---:B------:R-:W-:Y:S01]  /*92e0*/  FMUL R8, R30.reuse, R12 ;  /* 0x0000000c1e087220 */ /* 0x040fe20000400000 */
[----:B------:R-:W-:Y:S02]  /*92f0*/  HADD2.F32 R34, -RZ, R48.H1_H1 ;  /* 0x30000030ff227230 */ /* 0x000fe40000004100 */
[C---:B------:R-:W-:Y:S01]  /*9300*/  FMUL R9, R30.reuse, R13 ;  /* 0x0000000d1e097220 */ /* 0x040fe20000400000 */
[--C-:B------:R-:W-:Y:S02]  /*9310*/  HADD2.F32 R21, -RZ, R49.reuse.H0_H0 ;  /* 0x20000031ff157230 */ /* 0x100fe40000004100 */
[C---:B------:R-:W-:Y:S01]  /*9320*/  FMUL R14, R30.reuse, R14 ;  /* 0x0000000e1e0e7220 */ /* 0x040fe20000400000 */
[C---:B------:R-:W-:Y:S01]  /*9330*/  FFMA R8, R35.reuse, R20, R8 ;  /* 0x0000001423087223 */ /* 0x040fe20000000008 */
[C---:B------:R-:W-:Y:S01]  /*9340*/  FFMA R9, R35.reuse, R34, R9 ;  /* 0x0000002223097223 */ /* 0x040fe20000000009 */
[----:B------:R-:W-:Y:S02]  /*9350*/  HADD2.F32 R20, -RZ, R49.H1_H1 ;  /* 0x30000031ff147230 */ /* 0x000fe40000004100 */
[C---:B------:R-:W-:Y:S01]  /*9360*/  FFMA R14, R35.reuse, R21, R14 ;  /* 0x00000015230e7223 */ /* 0x040fe2000000000e */
[C---:B------:R-:W-:Y:S01]  /*9370*/  FMUL R15, R30.reuse, R15 ;  /* 0x0000000f1e0f7220 */ /* 0x040fe20000400000 */
[--C-:B------:R-:W-:Y:S02]  /*9380*/  HADD2.F32 R21, -RZ, R50.reuse.H0_H0 ;  /* 0x20000032ff157230 */ /* 0x100fe40000004100 */
[C---:B------:R-:W-:Y:S01]  /*9390*/  FMUL R12, R30.reuse, R16 ;  /* 0x000000101e0c7220 */ /* 0x040fe20000400000 */
[----:B------:R-:W-:Y:S02]  /*93a0*/  HADD2.F32 R34, -RZ, R50.H1_H1 ;  /* 0x30000032ff227230 */ /* 0x000fe40000004100 */
[C---:B------:R-:W-:Y:S01]  /*93b0*/  FMUL R13, R30.reuse, R17 ;  /* 0x000000111e0d7220 */ /* 0x040fe20000400000 */
[--C-:B------:R-:W-:Y:S02]  /*93c0*/  HADD2.F32 R37, -RZ, R51.reuse.H0_H0 ;  /* 0x20000033ff257230 */ /* 0x100fe40000004100 */
[C---:B------:R-:W-:Y:S01]  /*93d0*/  FMUL R18, R30.reuse, R18 ;  /* 0x000000121e127220 */ /* 0x040fe20000400000 */
[----:B------:R-:W-:Y:S02]  /*93e0*/  HADD2.F32 R36, -RZ, R51.H1_H1 ;  /* 0x30000033ff247230 */ /* 0x000fe40000004100 */
[----:B------:R-:W-:Y:S01]  /*93f0*/  FFMA R15, R35, R20, R15 ;  /* 0x00000014230f7223 */ /* 0x000fe2000000000f */
        /* <DEDUP_REMOVED lines=23> */
[----:B------:R-:W-:Y:S02]  /*9570*/  UIADD3 UR12, UP0, UPT, UR52, 0x680, URZ ;  /* 0x00000680340c7890 */ /* 0x000fe4000ff1e0ff */
[----:B------:R-:W-:Y:S02]  /*9580*/  UIADD3 UR9, UPT, UPT, UR41, 0x10, URZ ;  /* 0x0000001029097890 */ /* 0x000fe4000fffe0ff */
[----:B------:R-:W-:Y:S02]  /*9590*/  UIADD3 UR8, UPT, UPT, UR48, 0x1500, URZ ;  /* 0x0000150030087890 */ /* 0x000fe4000fffe0ff */
[----:B------:R-:W-:Y:S01]  /*95a0*/  UIADD3.X UR13, UPT, UPT, URZ, UR53, URZ, UP0, !UPT ;  /* 0x00000035ff0d7290 */ /* 0x000fe200087fe4ff */
[----:B------:R-:W-:Y:S01]  /*95b0*/  UMOV UR10, UR42 ;  /* 0x0000002a000a7c82 */ /* 0x000fe20008000000 */
[----:B------:R-:W-:Y:S01]  /*95c0*/  UMOV UR11, UR36 ;  /* 0x00000024000b7c82 */ /* 0x000fe20008000000 */
[----:B------:R-:W-:Y:S02]  /*95d0*/  UIADD3 UR5, UPT, UPT, UR41, 0x40, URZ ;  /* 0x0000004029057890 */ /* 0x000fe4000fffe0ff */
[----:B------:R-:W-:Y:S01]  /*95e0*/  UIADD3 UR4, UPT, UPT, UR48, 0x1d00, URZ ;  /* 0x00001d0030047890 */ /* 0x000fe2000fffe0ff */
[----:B------:R-:W-:Y:S03]  /*95f0*/  UMOV UR6, UR42 ;  /* 0x0000002a00067c82 */ /* 0x000fe60008000000 */
[----:B------:R2:W-:Y:S01]  /*9600*/  UTMASTG.3D [UR8], [UR12] ;  /* 0x000000080c0073b5 */ /* 0x0005e20008010000 */
[----:B------:R-:W-:Y:S04]  /*9610*/  UMOV UR7, UR36 ;  /* 0x0000002400077c82 */ /* 0x000fe80008000000 */
[----:B------:R2:W-:Y:S01]  /*9620*/  UTMASTG.3D [UR4], [UR12] ;  /* 0x000000040c0073b5 */ /* 0x0005e20008010000 */
[----:B------:R0:W-:Y:S01]  /*9630*/  UTMACMDFLUSH ;  /* 0x00000000000079b7 */ /* 0x0001e20000000000 */
[----:B--2---:R-:W-:Y:S04]  /*9640*/  DEPBAR.LE SB0, 0x1 ;  /* 0x000080400000791a */ /* 0x004fe80000000000 */
.L_x_181:
[----:B------:R-:W-:Y:S05]  /*9650*/  BSYNC.RECONVERGENT B0 ;  /* 0x0000000000007941 */ /* 0x000fea0003800200 */
.L_x_180:
[----:B------:R-:W-:Y:S01]  /*9660*/  BAR.SYNC.DEFER_BLOCKING 0x1, 0x80 ;  /* 0x0042000000007b1d */ /* 0x000fe20000010000 */
[----:B------:R-:W-:Y:S01]  /*9670*/  ISETP.NE.AND P1, PT, R82, RZ, PT ;  /* 0x000000ff5200720c */ /* 0x000fe20003f25270 */
[----:B------:R-:W-:Y:S01]  /*9680*/  UISETP.GT.U32.AND UP0, UPT, UR50, -0x3, UPT ;  /* 0xfffffffd3200788c */ /* 0x000fe2000bf04070 */
[----:B------:R-:W-:Y:S11]  /*9690*/  LEA R4, R38, UR48, 0x3 ;  /* 0x0000003026047c11 */ /* 0x000ff6000f8e18ff */
        /* <DEDUP_REMOVED lines=11> */
.L_x_182:
        /* <DEDUP_REMOVED lines=8> */
[----:B--2---:R-:W-:Y:S05]  /*97d0*/  @P1 IADD3 R0, PT, PT, R38, UR48, RZ ;  /* 0x0000003026001c10 */ /* 0x004fea000fffe0ff */
[----:B------:R-:W-:Y:S01]  /*97e0*/  @P1 IMAD.IADD R85, R85, 0x1, R0 ;  /* 0x0000000155551824 */ /* 0x000fe200078e0200 */
[----:B------:R-:W-:Y:S06]  /*97f0*/  @P0 BRA `(.L_x_186) ;  /* 0x00000000000c0947 */ /* 0x000fec0003800000 */
[----:B------:R-:W-:Y:S04]  /*9800*/  SHF.L.U32 R3, R71, 0x1f, RZ ;  /* 0x0000001f47037819 */ /* 0x000fe800000006ff */
[----:B------:R-:W2:Y:S02]  /*9810*/  SYNCS.PHASECHK.TRANS64.TRYWAIT P0, [R4+URZ+0x3c0], R3 ;  /* 0x0003c003040075a7 */ /* 0x000ea400080011ff */
[----:B--2---:R-:W-:Y:S05]  /*9820*/  @!P0 BRA `(.L_x_187) ;  /* 0x0000002800d48947 */ /* 0x004fea0003800000 */
.L_x_186:
[----:B------:R-:W-:Y:S05]  /*9830*/  BSYNC B0 ;  /* 0x0000000000007941 */ /* 0x000fea0003800000 */
.L_x_185:
[----:B------:R-:W-:Y:S11]  /*9840*/  ISETP.NE.AND P0, PT, R84, RZ, PT ;  /* 0x000000ff5400720c */ /* 0x000ff60003f05270 */
[----:B------:R-:W-:Y:S02]  /*9850*/  @!UPT UIADD3 URZ, UPT, UPT, URZ, URZ, URZ ;  /* 0x000000fffffff290 */ /* 0x000fe4000fffe0ff */
[----:B------:R3:W4:Y:S04]  /*9860*/  @P0 LDS.128 R40, [R38+UR48+0x500] ;  /* 0x0005003026280984 */ /* 0x0007280008000c00 */
[----:B------:R3:W1:Y:S02]  /*9870*/  @P0 LDS.128 R48, [R85+0x500] ;  /* 0x0005000055300984 */ /* 0x0006640000000c00 */
.L_x_184:
[----:B------:R-:W-:Y:S05]  /*9880*/  BSYNC B1 ;  /* 0x0000000000017941 */ /* 0x000fea0003800000 */
.L_x_183:
[----:B--2---:R-:W-:Y:S05]  /*9890*/  VIADD R3, R32, 0x20 ;  /* 0x0000002020037836 */ /* 0x004fea0000000000 */
[----:B------:R-:W-:Y:S04]  /*98a0*/  SHF.R.U32.HI R3, RZ, 0x15, R3 ;  /* 0x00000015ff037819 */ /* 0x000fe80000011603 */
[----:B------:R-:W-:Y:S11]  /*98b0*/  LOP3.LUT P0, RZ, R3, 0x3, R66, 0x48, !PT ;  /* 0x0000000303ff7812 */ /* 0x000ff60007804842 */
[----:B------:R-:W-:Y:S02]  /*98c0*/  @!UPT UIADD3 URZ, UPT, UPT, URZ, URZ, URZ ;  /* 0x000000fffffff290 */ /* 0x000fe4000fffe0ff */
[----:B------:R-:W-:Y:S05]  /*98d0*/  @!P0 BRA `(.L_x_188) ;  /* 0x0000000000408947 */ /* 0x000fea0003800000 */
[----:B------:R-:W2:Y:S01]  /*98e0*/  LDCU.64 UR8, c[0x4][0x70] ;  /* 0x01000e00ff0877ac */ /* 0x000ea20008000a00 */
[----:B------:R-:W-:Y:S01]  /*98f0*/  MOV R15, 0x0 ;  /* 0x00000000000f7802 */ /* 0x000fe20000000f00 */
[----:B------:R-:W-:Y:S02]  /*9900*/  HFMA2 R12, -RZ, RZ, 0, 5.9604644775390625e-08 ;  /* 0x00000001ff0c7431 */ /* 0x000fe400000001ff */
[----:B------:R-:W-:Y:S02]  /*9910*/  IMAD.MOV.U32 R8, RZ, RZ, 0x192 ;  /* 0x00000192ff087424 */ /* 0x000fe400078e00ff */
[----:B------:R-:W-:Y:S01]  /*9920*/  IMAD.MOV.U32 R13, RZ, RZ, RZ ;  /* 0x000000ffff0d7224 */ /* 0x000fe200078e00ff */
[----:B------:R-:W5:Y:S01]  /*9930*/  LDCU.64 UR6, c[0x4][0x78] ;  /* 0x01000f00ff0677ac */ /* 0x000f620008000a00 */
[----:B------:R-:W1:Y:S01]  /*9940*/  LDC.64 R14, c[0x4][R15] ;  /* 0x010000000f0e7b82 */ /* 0x000e620000000a00 */
[----:B------:R-:W3:Y:S01]  /*9950*/  LDCU.64 UR4, c[0x4][0x10] ;  /* 0x01000200ff0477ac */ /* 0x000ee20008000a00 */
[----:B--2---:R-:W-:Y:S01]  /*9960*/  MOV R5, UR9 ;  /* 0x0000000900057c02 */ /* 0x004fe20008000f00 */
[----:B------:R-:W-:Y:S01]  /*9970*/  IMAD.U32 R4, RZ, RZ, UR8 ;  /* 0x00000008ff047e24 */ /* 0x000fe2000f8e00ff */
[----:B-----5:R-:W-:Y:S01]  /*9980*/  MOV R7, UR7 ;  /* 0x0000000700077c02 */ /* 0x020fe20008000f00 */
[----:B------:R-:W-:Y:S01]  /*9990*/  IMAD.U32 R6, RZ, RZ, UR6 ;  /* 0x00000006ff067e24 */ /* 0x000fe2000f8e00ff */
[----:B---3--:R-:W-:Y:S01]  /*99a0*/  MOV R11, UR5 ;  /* 0x00000005000b7c02 */ /* 0x008fe20008000f00 */
[----:B------:R-:W-:Y:S02]  /*99b0*/  IMAD.U32 R10, RZ, RZ, UR4 ;  /* 0x00000004ff0a7e24 */ /* 0x000fe4000f8e00ff */
[----:B------:R-:W-:Y:S07]  /*99c0*/  LEPC R20, `(.L_x_188) ;  /* 0x000000001014794e */ /* 0x000fee0000000000 */
[----:B-1--4-:R-:W-:Y:S05]  /*99d0*/  CALL.ABS.NOINC R14 ;  /* 0x000000000e007343 */ /* 0x012fea0003c00000 */
.L_x_188:
[----:B------:R-:W-:Y:S01]  /*99e0*/  ISETP.NE.AND P0, PT, R72, RZ, PT ;  /* 0x000000ff4800720c */ /* 0x000fe20003f05270 */
[----:B------:R-:W-:Y:S05]  /*99f0*/  WARPSYNC.ALL ;  /* 0x0000000000007948 */ /* 0x000fea0003800000 */
[----:B------:R-:W-:Y:S01]  /*9a00*/  R2UR UR4, R32 ;  /* 0x00000000200472ca */ /* 0x000fe200000e0000 */
[--C-:B----4-:R-:W-:Y:S01]  /*9a10*/  HADD2.F32 R20, -RZ, R40.reuse.H0_H0 ;  /* 0x20000028ff147230 */ /* 0x110fe20000004100 */
[----:B------:R-:W-:Y:S01]  /*9a20*/  IADD3 R74, PT, PT, R74, 0x440, RZ ;  /* 0x000004404a4a7810 */ /* 0x000fe20007ffe0ff */
[----:B------:R-:W-:Y:S01]  /*9a30*/  HADD2.F32 R34, -RZ, R40.H1_H1 ;  /* 0x30000028ff227230 */ /* 0x000fe20000004100 */
[----:B------:R-:W-:Y:S01]  /*9a40*/  BSSY.RECONVERGENT B0, `(.L_x_189) ;  /* 0x0000053000007945 */ /* 0x000fe20003800200 */
[--C-:B------:R-:W-:Y:S01]  /*9a50*/  HADD2.F32 R21, -RZ, R41.reuse.H0_H0 ;  /* 0x20000029ff157230 */ /* 0x100fe20000004100 */
[----:B------:R-:W-:Y:S01]  /*9a60*/  LOP3.LUT R74, R74, 0xfefffff8, RZ, 0xc0, !PT ;  /* 0xfefffff84a4a7812 */ /* 0x000fe200078ec0ff */
[----:B------:R-:W-:Y:S02]  /*9a70*/  HADD2.F32 R36, -RZ, R41.H1_H1 ;  /* 0x30000029ff247230 */ /* 0x000fe40000004100 */
[--C-:B------:R-:W-:Y:S02]  /*9a80*/  HADD2.F32 R37, -RZ, R42.reuse.H0_H0 ;  /* 0x2000002aff257230 */ /* 0x100fe40000004100 */
[----:B---3--:R-:W-:Y:S02]  /*9a90*/  HADD2.F32 R38, -RZ, R42.H1_H1 ;  /* 0x3000002aff267230 */ /* 0x008fe40000004100 */
[----:B------:R-:W2:Y:S01]  /*9aa0*/  LDTM.x16 R4, tmem[UR4+0x20] ;  /* 0x00002004000479ee */ /* 0x000ea20008240000 */
[----:B------:R-:W-:Y:S01]  /*9ab0*/  NOP ;  /* 0x0000000000007918 */ /* 0x000fe20000000000 */
[----:B--2---:R2:W-:Y:S01]  /*9ac0*/  SYNCS.ARRIVE.TRANS64.RED.A1T0 RZ, [R74+URZ], RZ ;  /* 0x000000ff4aff79a7 */ /* 0x0045e200081004ff */
[--C-:B------:R-:W-:Y:S02]  /*9ad0*/  HADD2.F32 R39, -RZ, R43.reuse.H0_H0 ;  /* 0x2000002bff277230 */ /* 0x100fe40000004100 */
[----:B------:R-:W-:Y:S02]  /*9ae0*/  HADD2.F32 R40, -RZ, R43.H1_H1 ;  /* 0x3000002bff287230 */ /* 0x000fe40000004100 */
[--C-:B-1----:R-:W-:Y:S02]  /*9af0*/  HADD2.F32 R41, -RZ, R48.reuse.H0_H0 ;  /* 0x20000030ff297230 */ /* 0x102fe40000004100 */
[----:B------:R-:W-:Y:S02]  /*9b00*/  HADD2.F32 R42, -RZ, R48.H1_H1 ;  /* 0x30000030ff2a7230 */ /* 0x000fe40000004100 */
[--C-:B------:R-:W-:Y:S02]  /*9b10*/  HADD2.F32 R43, -RZ, R49.reuse.H0_H0 ;  /* 0x20000031ff2b7230 */ /* 0x100fe40000004100 */
[----:B------:R-:W-:Y:S02]  /*9b20*/  HADD2.F32 R44, -RZ, R49.H1_H1 ;  /* 0x30000031ff2c7230 */ /* 0x000fe40000004100 */
[--C-:B------:R-:W-:Y:S02]  /*9b30*/  HADD2.F32 R45, -RZ, R50.reuse.H0_H0 ;  /* 0x20000032ff2d7230 */ /* 0x100fe40000004100 */
[----:B------:R-:W-:Y:S02]  /*9b40*/  HADD2.F32 R46, -RZ, R50.H1_H1 ;  /* 0x30000032ff2e7230 */ /* 0x000fe40000004100 */
[--C-:B------:R-:W-:Y:S02]  /*9b50*/  HADD2.F32 R47, -RZ, R51.reuse.H0_H0 ;  /* 0x20000033ff2f7230 */ /* 0x100fe40000004100 */
[----:B------:R-:W-:Y:S02]  /*9b60*/  HADD2.F32 R48, -RZ, R51.H1_H1 ;  /* 0x30000033ff307230 */ /* 0x000fe40000004100 */
[C---:B------:R-:W-:Y:S01]  /*9b70*/  FMUL R4, R30.reuse, R4 ;  /* 0x000000041e047220 */ /* 0x040fe20000400000 */
[C---:B------:R-:W-:Y:S01]  /*9b80*/  FMUL R5, R30.reuse, R5 ;  /* 0x000000051e057220 */ /* 0x040fe20000400000 */
[C---:B------:R-:W-:Y:S01]  /*9b90*/  FMUL R6, R30.reuse, R6 ;  /* 0x000000061e067220 */ /* 0x040fe20000400000 */
[C---:B------:R-:W-:Y:S01]  /*9ba0*/  FMUL R7, R30.reuse, R7 ;  /* 0x000000071e077220 */ /* 0x040fe20000400000 */
[C---:B------:R-:W-:Y:S01]  /*9bb0*/  FFMA R4, R35.reuse, R20, R4 ;  /* 0x0000001423047223 */ /* 0x040fe20000000004 */
        /* <DEDUP_REMOVED lines=42> */
[----:B-1----:R-:W1:Y:S02]  /*9e60*/  FENCE.VIEW.ASYNC.S ;  /* 0x00000000000073c6 */ /* 0x002e640000000000 */
[----:B-1----:R-:W-:Y:S06]  /*9e70*/  BAR.SYNC.DEFER_BLOCKING 0x1, 0x80 ;  /* 0x0042000000007b1d */ /* 0x002fec0000010000 */
        /* <DEDUP_REMOVED lines=14> */
[----:B-1----:R-:W-:Y:S04]  /*9f60*/  DEPBAR.LE SB0, 0x1 ;  /* 0x000080400000791a */ /* 0x002fe80000000000 */
.L_x_190:
[----:B------:R-:W-:Y:S05]  /*9f70*/  BSYNC.RECONVERGENT B0 ;  /* 0x0000000000007941 */ /* 0x000fea0003800200 */
.L_x_189:
[----:B------:R-:W-:Y:S01]  /*9f80*/  BAR.SYNC.DEFER_BLOCKING 0x1, 0x80 ;  /* 0x0042000000007b1d */ /* 0x000fe20000010000 */
[----:B------:R-:W-:Y:S01]  /*9f90*/  UIADD3 UR4, UPT, UPT, UR50, 0x1, URZ ;  /* 0x0000000132047890 */ /* 0x000fe2000fffe0ff */
[----:B------:R-:W-:Y:S03]  /*9fa0*/  IADD3 R0, PT, PT, R33, 0x1, RZ ;  /* 0x0000000121007810 */ /* 0x000fe60007ffe0ff */
[----:B------:R-:W-:Y:S09]  /*9fb0*/  UISETP.GT.U32.AND UP0, UPT, UR4, -0x3, UPT ;  /* 0xfffffffd0400788c */ /* 0x000ff2000bf04070 */
[----:B------:R-:W-:Y:S05]  /*9fc0*/  BRA.U UP0, `(.L_x_191) ;  /* 0x0000000100287547 */ /* 0x000fea000b800000 */
[----:B------:R-:W-:Y:S01]  /*9fd0*/  ISETP.NE.AND P0, PT, R82, RZ, PT ;  /* 0x000000ff5200720c */ /* 0x000fe20003f05270 */
[----:B------:R-:W-:Y:S01]  /*9fe0*/  IMAD.U32 R4, RZ, RZ, UR49 ;  /* 0x00000031ff047e24 */ /* 0x000fe2000f8e00ff */
[----:B------:R-:W-:Y:S01]  /*9ff0*/  UIADD3 UR49, UPT, UPT, UR49, 0x1, URZ ;  /* 0x0000000131317890 */ /* 0x000fe2000fffe0ff */
[----:B------:R-:W-:Y:S03]  /*a000*/  IMAD.U32 R3, RZ, RZ, UR37 ;  /* 0x00000025ff037e24 */ /* 0x000fe6000f8e00ff */
[----:B------:R-:W-:Y:S04]  /*a010*/  UISETP.NE.AND UP0, UPT, UR49, 0x3, UPT ;  /* 0x000000033100788c */ /* 0x000fe8000bf05270 */
[----:B------:R-:W-:Y:S03]  /*a020*/  USEL UR49, UR49, URZ, UP0 ;  /* 0x000000ff31317287 */ /* 0x000fe60008000000 */
[----:B------:R-:W-:Y:S05]  /*a030*/  @P0 LEA R4, R4, UR48, 0x3 ;  /* 0x0000003004040c11 */ /* 0x000fea000f8e18ff */
[----:B------:R-:W-:Y:S05]  /*a040*/  @P0 VIADD R4, R4, 0x3d8 ;  /* 0x000003d804040836 */ /* 0x000fea0000000000 */
[----:B------:R-:W-:Y:S04]  /*a050*/  @P0 PRMT R3, R3, 0x654, R4 ;  /* 0x0000065403030816 */ /* 0x000fe80000000004 */
[----:B------:R1:W-:Y:S03]  /*a060*/  @P0 SYNCS.ARRIVE.TRANS64.RED.A1T0 RZ, [R3+URZ], RZ ;  /* 0x000000ff03ff09a7 */ /* 0x0003e600081004ff */
.L_x_191:
[----:B------:R-:W-:Y:S01]  /*a070*/  ISETP.NE.AND P2, PT, R73, RZ, PT ;  /* 0x000000ff4900720c */ /* 0x000fe20003f45270 */
[----:B------:R-:W-:Y:S01]  /*a080*/  UIADD3 UR50, UPT, UPT, UR50, 0x3, URZ ;  /* 0x0000000332327890 */ /* 0x000fe2000fffe0ff */
[----:B------:R-:W-:Y:S01]  /*a090*/  ISETP.NE.AND P0, PT, R80, 0x2, PT ;  /* 0x000000025000780c */ /* 0x000fe20003f05270 */
[----:B------:R-:W-:Y:S01]  /*a0a0*/  IMAD.IADD R20, R29, 0x1, R58 ;  /* 0x000000011d147824 */ /* 0x000fe200078e023a */
[----:B------:R-:W-:Y:S01]  /*a0b0*/  ISETP.NE.AND P1, PT, R0, 0x4, PT ;  /* 0x000000040000780c */ /* 0x000fe20003f25270 */
[----:B------:R-:W-:Y:S01]  /*a0c0*/  IMAD.IADD R21, R31, 0x1, R60 ;  /* 0x000000011f157824 */ /* 0x000fe200078e023c */
[----:B------:R-:W-:Y:S02]  /*a0d0*/  SEL R4, RZ, 0x1, P0 ;  /* 0x00000001ff047807 */ /* 0x000fe40000000000 */
[----:B-1----:R-:W-:Y:S02]  /*a0e0*/  SEL R3, RZ, 0x1, P1 ;  /* 0x00000001ff037807 */ /* 0x002fe40000800000 */
[----:B------:R-:W-:Y:S02]  /*a0f0*/  LOP3.LUT R69, R69, R4, RZ, 0x3c, !PT ;  /* 0x0000000445457212 */ /* 0x000fe400078e3cff */
[----:B------:R-:W-:Y:S02]  /*a100*/  LOP3.LUT R70, R70, R3, RZ, 0x3c, !PT ;  /* 0x0000000346467212 */ /* 0x000fe400078e3cff */
[----:B------:R-:W-:Y:S02]  /*a110*/  @P2 R2UR UR36, R68 ;  /* 0x00000000442422ca */ /* 0x000fe400000e0000 */
[----:B------:R-:W-:Y:S02]  /*a120*/  SEL R80, R80, RZ, P0 ;  /* 0x000000ff50507207 */ /* 0x000fe40000000000 */
[----:B------:R-:W-:Y:S01]  /*a130*/  SEL R33, R0, RZ, P1 ;  /* 0x000000ff00217207 */ /* 0x000fe20000800000 */
[----:B------:R-:W-:Y:S10]  /*a140*/  @P2 BRA `(.L_x_192) ;  /* 0xffffffd400f42947 */ /* 0x000ff4000383ffff */
[----:B------:R-:W-:-:S09]  /*a150*/  UISETP.NE.AND UP0, UPT, UR51, URZ, UPT ;  /* 0x000000ff3300728c */ /* 0x000fd2000bf05270 */
[----:B------:R-:W-:Y:S05]  /*a160*/  BRA.U !UP0, `(.L_x_193) ;  /* 0x0000000108487547 */ /* 0x000fea000b800000 */
[----:B------:R-:W1:Y:S02]  /*a170*/  LDCU.64 UR4, c[0x0][0x890] ;  /* 0x00011200ff0477ac */ /* 0x000e640008000a00 */
[----:B-1----:R-:W-:-:S04]  /*a180*/  UISETP.NE.U32.AND UP0, UPT, UR4, URZ, UPT ;  /* 0x000000ff0400728c */ /* 0x002fc8000bf05070 */
[----:B------:R-:W-:-:S09]  /*a190*/  UISETP.NE.AND.EX UP0, UPT, UR5, URZ, UPT, UP0 ;  /* 0x000000ff0500728c */ /* 0x000fd2000bf05300 */
[----:B------:R-:W-:Y:S05]  /*a1a0*/  BRA.U UP0, `(.L_x_194) ;  /* 0x00000001000c7547 */ /* 0x000fea000b800000 */
[----:B------:R-:W-:-:S13]  /*a1b0*/  FSETP.NEU.AND P0, PT, R35, RZ, PT ;  /* 0x000000ff2300720b */ /* 0x000fda0003f0d000 */
[----:B------:R-:W-:Y:S05]  /*a1c0*/  @!P0 EXIT ;  /* 0x000000000000894d */ /* 0x000fea0003800000 */
[----:B------:R-:W-:Y:S05]  /*a1d0*/  BRA `(.L_x_193) ;  /* 0x00000000002c7947 */ /* 0x000fea0003800000 */
.L_x_194:
[----:B------:R-:W-:Y:S01]  /*a1e0*/  ISETP.NE.AND P0, PT, R75, RZ, PT ;  /* 0x000000ff4b00720c */ /* 0x000fe20003f05270 */
[----:B------:R-:W-:-:S12]  /*a1f0*/  BSSY.RECONVERGENT B0, `(.L_x_193) ;  /* 0x0000009000007945 */ /* 0x000fd80003800200 */
[----:B------:R-:W-:Y:S05]  /*a200*/  @P0 BRA `(.L_x_195) ;  /* 0x0000000000140947 */ /* 0x000fea0003800000 */
[----:B------:R-:W1:Y:S02]  /*a210*/  LDCU.64 UR4, c[0x0][0x888] ;  /* 0x00011100ff0477ac */ /* 0x000e640008000a00 */
[----:B-1----:R-:W-:-:S04]  /*a220*/  ISETP.NE.U32.AND P0, PT, RZ, UR4, PT ;  /* 0x00000004ff007c0c */ /* 0x002fc8000bf05070 */
[----:B------:R-:W-:-:S13]  /*a230*/  ISETP.NE.AND.EX P0, PT, RZ, UR5, PT, P0 ;  /* 0x00000005ff007c0c */ /* 0x000fda000bf05300 */
[----:B------:R-:W-:Y:S05]  /*a240*/  @!P0 EXIT ;  /* 0x000000000000894d */ /* 0x000fea0003800000 */
[----:B------:R-:W-:Y:S05]  /*a250*/  BRA `(.L_x_196) ;  /* 0x0000000000087947 */ /* 0x000fea0003800000 */
.L_x_195:
[----:B------:R-:W-:-:S13]  /*a260*/  FSETP.NEU.AND P0, PT, R35, RZ, PT ;  /* 0x000000ff2300720b */ /* 0x000fda0003f0d000 */
[----:B------:R-:W-:Y:S05]  /*a270*/  @!P0 EXIT ;  /* 0x000000000000894d */ /* 0x000fea0003800000 */
.L_x_196:
[----:B------:R-:W-:Y:S05]  /*a280*/  BSYNC.RECONVERGENT B0 ;  /* 0x0000000000007941 */ /* 0x000fea0003800200 */
.L_x_193:
[----:B------:R-:W-:Y:S01]  /*a290*/  ULEA UR4, UR49, UR48, 0x3 ;  /* 0x0000003031047291 */ /* 0x000fe2000f8e18ff */
[----:B------:R-:W-:-:S04]  /*a2a0*/  DEPBAR.LE SB0, 0x0 ;  /* 0x000080000000791a */ /* 0x000fc80000000000 */
[----:B------:R-:W-:-:S04]  /*a2b0*/  UIADD3 UR4, UPT, UPT, UR4, 0x3d8, URZ ;  /* 0x000003d804047890 */ /* 0x000fc8000fffe0ff */
[----:B------:R-:W-:-:S09]  /*a2c0*/  UPRMT UR4, UR37, 0x654, UR4 ;  /* 0x0000065425047896 */ /* 0x000fd20008000004 */
[----:B------:R-:W-:Y:S01]  /*a2d0*/  SYNCS.ARRIVE.TRANS64.RED.A1T0 RZ, [UR4], RZ ;  /* 0x000000ffffff79a7 */ /* 0x000fe20008100404 */
[----:B------:R-:W-:Y:S05]  /*a2e0*/  EXIT ;  /* 0x000000000000794d */ /* 0x000fea0003800000 */
.L_x_25:
[----:B--2---:R2:W4:Y:S02]  /*a2f0*/  SYNCS.PHASECHK.TRANS64.TRYWAIT P0, [R3+URZ+0x470], R2 ;  /* 0x00047002030075a7 */ /* 0x00452400080011ff */
[----:B----4-:R-:W-:Y:S05]  /*a300*/  @!P0 NANOSLEEP.SYNCS 0x989680 ;  /* 0x009896800000895d */ /* 0x010fea0003900000 */
[----:B------:R-:W4:Y:S02]  /*a310*/  @!P0 SYNCS.PHASECHK.TRANS64 P0, [R3+URZ+0x470], R2 ;  /* 0x00047002030085a7 */ /* 0x000f2400080010ff */
[----:B----4-:R-:W-:Y:S05]  /*a320*/  @!P0 BRA `(.L_x_25) ;  /* 0xfffffffc00f08947 */ /* 0x010fea000383ffff */
[----:B------:R-:W-:Y:S05]  /*a330*/  BRA `(.L_x_197) ;  /* 0xffffff7800f87947 */ /* 0x000fea000383ffff */
.L_x_28:
[----:B-1----:R-:W-:Y:S07]  /*a340*/  MOV R2, UR33 ;  /* 0x0000002100027c02 */ /* 0x002fee0008000f00 */
.L_x_198:
[----:B-1----:R1:W2:Y:S02]  /*a350*/  SYNCS.PHASECHK.TRANS64.TRYWAIT P0, [R2+URZ+0x1e0], R5 ;  /* 0x0001e005020075a7 */ /* 0x0022a400080011ff */
[----:B--2---:R-:W-:Y:S05]  /*a360*/  @!P0 NANOSLEEP.SYNCS 0x989680 ;  /* 0x009896800000895d */ /* 0x004fea0003900000 */
[----:B------:R-:W2:Y:S02]  /*a370*/  @!P0 SYNCS.PHASECHK.TRANS64 P0, [R2+URZ+0x1e0], R5 ;  /* 0x0001e005020085a7 */ /* 0x000ea400080010ff */
[----:B--2---:R-:W-:Y:S05]  /*a380*/  @!P0 BRA `(.L_x_198) ;  /* 0xfffffffc00f08947 */ /* 0x004fea000383ffff */
[----:B------:R-:W-:Y:S05]  /*a390*/  BRA `(.L_x_27) ;  /* 0xffffff7c00607947 */ /* 0x000fea000383ffff */
.L_x_35:
[----:B-1----:R-:W-:Y:S07]  /*a3a0*/  MOV R2, UR17 ;  /* 0x0000001100027c02 */ /* 0x002fee0008000f00 */
.L_x_199:
[----:B-1----:R1:W2:Y:S02]  /*a3b0*/  SYNCS.PHASECHK.TRANS64.TRYWAIT P0, [R2+URZ+0x1e0], R5 ;  /* 0x0001e005020075a7 */ /* 0x0022a400080011ff */
[----:B--2---:R-:W-:Y:S05]  /*a3c0*/  @!P0 NANOSLEEP.SYNCS 0x989680 ;  /* 0x009896800000895d */ /* 0x004fea0003900000 */
[----:B------:R-:W2:Y:S02]  /*a3d0*/  @!P0 SYNCS.PHASECHK.TRANS64 P0, [R2+URZ+0x1e0], R5 ;  /* 0x0001e005020085a7 */ /* 0x000ea400080010ff */
[----:B--2---:R-:W-:Y:S05]  /*a3e0*/  @!P0 BRA `(.L_x_199) ;  /* 0xfffffffc00f08947 */ /* 0x004fea000383ffff */
[----:B------:R-:W-:Y:S05]  /*a3f0*/  BRA `(.L_x_34) ;  /* 0xffffff80001c7947 */ /* 0x000fea000383ffff */
.L_x_40:
[----:B-1----:R1:W2:Y:S02]  /*a400*/  SYNCS.PHASECHK.TRANS64.TRYWAIT P0, [R2+URZ+0x400], R3 ;  /* 0x00040003020075a7 */ /* 0x0022a400080011ff */
[----:B--2---:R-:W-:Y:S05]  /*a410*/  @!P0 NANOSLEEP.SYNCS 0x989680 ;  /* 0x009896800000895d */ /* 0x004fea0003900000 */
[----:B------:R-:W2:Y:S02]  /*a420*/  @!P0 SYNCS.PHASECHK.TRANS64 P0, [R2+URZ+0x400], R3 ;  /* 0x00040003020085a7 */ /* 0x000ea400080010ff */
[----:B--2---:R-:W-:Y:S05]  /*a430*/  @!P0 BRA `(.L_x_40) ;  /* 0xfffffffc00f08947 */ /* 0x004fea000383ffff */
[----:B------:R-:W-:Y:S05]  /*a440*/  BRA `(.L_x_200) ;  /* 0xffffff8000c07947 */ /* 0x000fea000383ffff */
.L_x_44:
[----:B---3--:R-:W-:-:S07]  /*a450*/  MOV R0, UR5 ;  /* 0x0000000500007c02 */ /* 0x008fce0008000f00 */
.L_x_201:
[----:B-1----:R1:W2:Y:S02]  /*a460*/  SYNCS.PHASECHK.TRANS64.TRYWAIT P0, [R0+URZ], R3 ;  /* 0x00000003000075a7 */ /* 0x0022a400080011ff */
[----:B--2---:R-:W-:Y:S05]  /*a470*/  @!P0 NANOSLEEP.SYNCS 0x989680 ;  /* 0x009896800000895d */ /* 0x004fea0003900000 */
[----:B------:R-:W2:Y:S02]  /*a480*/  @!P0 SYNCS.PHASECHK.TRANS64 P0, [R0+URZ], R3 ;  /* 0x00000003000085a7 */ /* 0x000ea400080010ff */
[----:B--2---:R-:W-:Y:S05]  /*a490*/  @!P0 BRA `(.L_x_201) ;  /* 0xfffffffc00f08947 */ /* 0x004fea000383ffff */
[----:B------:R-:W-:Y:S05]  /*a4a0*/  BRA `(.L_x_202) ;  /* 0xffffff8800307947 */ /* 0x000fea000383ffff */
.L_x_45:
[----:B---3--:R-:W-:-:S07]  /*a4b0*/  MOV R0, UR5 ;  /* 0x0000000500007c02 */ /* 0x008fce0008000f00 */
.L_x_203:
[----:B-1----:R1:W2:Y:S02]  /*a4c0*/  SYNCS.PHASECHK.TRANS64.TRYWAIT P0, [R0+URZ], R3 ;  /* 0x00000003000075a7 */ /* 0x0022a400080011ff */
[----:B--2---:R-:W-:Y:S05]  /*a4d0*/  @!P0 NANOSLEEP.SYNCS 0x989680 ;  /* 0x009896800000895d */ /* 0x004fea0003900000 */
[----:B------:R-:W2:Y:S02]  /*a4e0*/  @!P0 SYNCS.PHASECHK.TRANS64 P0, [R0+URZ], R3 ;  /* 0x00000003000085a7 */ /* 0x000ea400080010ff */
[----:B--2---:R-:W-:Y:S05]  /*a4f0*/  @!P0 BRA `(.L_x_203) ;  /* 0xfffffffc00f08947 */ /* 0x004fea000383ffff */
[----:B------:R-:W-:Y:S05]  /*a500*/  BRA `(.L_x_204) ;  /* 0xffffff88003c7947 */ /* 0x000fea000383ffff */
.L_x_46:
[----:B---3--:R-:W-:-:S07]  /*a510*/  MOV R0, UR5 ;  /* 0x0000000500007c02 */ /* 0x008fce0008000f00 */
.L_x_205:
[----:B-1----:R1:W2:Y:S02]  /*a520*/  SYNCS.PHASECHK.TRANS64.TRYWAIT P0, [R0+URZ], R3 ;  /* 0x00000003000075a7 */ /* 0x0022a400080011ff */
[----:B--2---:R-:W-:Y:S05]  /*a530*/  @!P0 NANOSLEEP.SYNCS 0x989680 ;  /* 0x009896800000895d */ /* 0x004fea0003900000 */
[----:B------:R-:W2:Y:S02]  /*a540*/  @!P0 SYNCS.PHASECHK.TRANS64 P0, [R0+URZ], R3 ;  /* 0x00000003000085a7 */ /* 0x000ea400080010ff */
[----:B--2---:R-:W-:Y:S05]  /*a550*/  @!P0 BRA `(.L_x_205) ;  /* 0xfffffffc00f08947 */ /* 0x004fea000383ffff */
[----:B------:R-:W-:Y:S05]  /*a560*/  BRA `(.L_x_206) ;  /* 0xffffff8800487947 */ /* 0x000fea000383ffff */
.L_x_47:
[----:B---3--:R-:W-:-:S07]  /*a570*/  MOV R0, UR5 ;  /* 0x0000000500007c02 */ /* 0x008fce0008000f00 */
.L_x_207:
[----:B-1----:R1:W2:Y:S02]  /*a580*/  SYNCS.PHASECHK.TRANS64.TRYWAIT P0, [R0+URZ], R3 ;  /* 0x00000003000075a7 */ /* 0x0022a400080011ff */
[----:B--2---:R-:W-:Y:S05]  /*a590*/  @!P0 NANOSLEEP.SYNCS 0x989680 ;  /* 0x009896800000895d */ /* 0x004fea0003900000 */
[----:B------:R-:W2:Y:S02]  /*a5a0*/  @!P0 SYNCS.PHASECHK.TRANS64 P0, [R0+URZ], R3 ;  /* 0x00000003000085a7 */ /* 0x000ea400080010ff */
[----:B--2---:R-:W-:Y:S05]  /*a5b0*/  @!P0 BRA `(.L_x_207) ;  /* 0xfffffffc00f08947 */ /* 0x004fea000383ffff */
[----:B------:R-:W-:Y:S05]  /*a5c0*/  BRA `(.L_x_208) ;  /* 0xffffff8800547947 */ /* 0x000fea000383ffff */
.L_x_48:
[----:B---3--:R-:W-:-:S07]  /*a5d0*/  MOV R0, UR5 ;  /* 0x0000000500007c02 */ /* 0x008fce0008000f00 */
.L_x_209:
[----:B-1----:R1:W2:Y:S02]  /*a5e0*/  SYNCS.PHASECHK.TRANS64.TRYWAIT P0, [R0+URZ], R3 ;  /* 0x00000003000075a7 */ /* 0x0022a400080011ff */
[----:B--2---:R-:W-:Y:S05]  /*a5f0*/  @!P0 NANOSLEEP.SYNCS 0x989680 ;  /* 0x009896800000895d */ /* 0x004fea0003900000 */
[----:B------:R-:W2:Y:S02]  /*a600*/  @!P0 SYNCS.PHASECHK.TRANS64 P0, [R0+URZ], R3 ;  /* 0x00000003000085a7 */ /* 0x000ea400080010ff */
[----:B--2---:R-:W-:Y:S05]  /*a610*/  @!P0 BRA `(.L_x_209) ;  /* 0xfffffffc00f08947 */ /* 0x004fea000383ffff */
[----:B------:R-:W-:Y:S05]  /*a620*/  BRA `(.L_x_210) ;  /* 0xffffff8800607947 */ /* 0x000fea000383ffff */
.L_x_49:
[----:B---3--:R-:W-:-:S07]  /*a630*/  MOV R0, UR5 ;  /* 0x0000000500007c02 */ /* 0x008fce0008000f00 */
.L_x_211:
[----:B-1----:R1:W2:Y:S02]  /*a640*/  SYNCS.PHASECHK.TRANS64.TRYWAIT P0, [R0+URZ], R3 ;  /* 0x00000003000075a7 */ /* 0x0022a400080011ff */
[----:B--2---:R-:W-:Y:S05]  /*a650*/  @!P0 NANOSLEEP.SYNCS 0x989680 ;  /* 0x009896800000895d */ /* 0x004fea0003900000 */
[----:B------:R-:W2:Y:S02]  /*a660*/  @!P0 SYNCS.PHASECHK.TRANS64 P0, [R0+URZ], R3 ;  /* 0x00000003000085a7 */ /* 0x000ea400080010ff */
[----:B--2---:R-:W-:Y:S05]  /*a670*/  @!P0 BRA `(.L_x_211) ;  /* 0xfffffffc00f08947 */ /* 0x004fea000383ffff */
[----:B------:R-:W-:Y:S05]  /*a680*/  BRA `(.L_x_212) ;  /* 0xffffff88006c7947 */ /* 0x000fea000383ffff */
.L_x_50:
[----:B---3--:R-:W-:-:S07]  /*a690*/  MOV R0, UR5 ;  /* 0x0000000500007c02 */ /* 0x008fce0008000f00 */
.L_x_213:
[----:B-1----:R1:W2:Y:S02]  /*a6a0*/  SYNCS.PHASECHK.TRANS64.TRYWAIT P0, [R0+URZ], R3 ;  /* 0x00000003000075a7 */ /* 0x0022a400080011ff */
[----:B--2---:R-:W-:Y:S05]  /*a6b0*/  @!P0 NANOSLEEP.SYNCS 0x989680 ;  /* 0x009896800000895d */ /* 0x004fea0003900000 */
[----:B------:R-:W2:Y:S02]  /*a6c0*/  @!P0 SYNCS.PHASECHK.TRANS64 P0, [R0+URZ], R3 ;  /* 0x00000003000085a7 */ /* 0x000ea400080010ff */
[----:B--2---:R-:W-:Y:S05]  /*a6d0*/  @!P0 BRA `(.L_x_213) ;  /* 0xfffffffc00f08947 */ /* 0x004fea000383ffff */
[----:B------:R-:W-:Y:S05]  /*a6e0*/  BRA `(.L_x_214) ;  /* 0xffffff8800787947 */ /* 0x000fea000383ffff */
.L_x_51:
[----:B---3--:R-:W-:-:S07]  /*a6f0*/  MOV R0, UR5 ;  /* 0x0000000500007c02 */ /* 0x008fce0008000f00 */
.L_x_215:
[----:B-1----:R1:W2:Y:S02]  /*a700*/  SYNCS.PHASECHK.TRANS64.TRYWAIT P0, [R0+URZ], R3 ;  /* 0x00000003000075a7 */ /* 0x0022a400080011ff */
[----:B--2---:R-:W-:Y:S05]  /*a710*/  @!P0 NANOSLEEP.SYNCS 0x989680 ;  /* 0x009896800000895d */ /* 0x004fea0003900000 */
[----:B------:R-:W2:Y:S02]  /*a720*/  @!P0 SYNCS.PHASECHK.TRANS64 P0, [R0+URZ], R3 ;  /* 0x00000003000085a7 */ /* 0x000ea400080010ff */
[----:B--2---:R-:W-:Y:S05]  /*a730*/  @!P0 BRA `(.L_x_215) ;  /* 0xfffffffc00f08947 */ /* 0x004fea000383ffff */
[----:B------:R-:W-:Y:S05]  /*a740*/  BRA `(.L_x_216) ;  /* 0xffffff8800847947 */ /* 0x000fea000383ffff */
.L_x_52:
[----:B---3--:R-:W-:-:S07]  /*a750*/  MOV R0, UR5 ;  /* 0x0000000500007c02 */ /* 0x008fce0008000f00 */
.L_x_217:
[----:B-1----:R1:W2:Y:S02]  /*a760*/  SYNCS.PHASECHK.TRANS64.TRYWAIT P0, [R0+URZ], R3 ;  /* 0x00000003000075a7 */ /* 0x0022a400080011ff */
[----:B--2---:R-:W-:Y:S05]  /*a770*/  @!P0 NANOSLEEP.SYNCS 0x989680 ;  /* 0x009896800000895d */ /* 0x004fea0003900000 */
[----:B------:R-:W2:Y:S02]  /*a780*/  @!P0 SYNCS.PHASECHK.TRANS64 P0, [R0+URZ], R3 ;  /* 0x00000003000085a7 */ /* 0x000ea400080010ff */
[----:B--2---:R-:W-:Y:S05]  /*a790*/  @!P0 BRA `(.L_x_217) ;  /* 0xfffffffc00f08947 */ /* 0x004fea000383ffff */
[----:B------:R-:W-:Y:S05]  /*a7a0*/  BRA `(.L_x_218) ;  /* 0xffffff8800907947 */ /* 0x000fea000383ffff */
.L_x_53:
[----:B---3--:R-:W-:-:S07]  /*a7b0*/  MOV R0, UR5 ;  /* 0x0000000500007c02 */ /* 0x008fce0008000f00 */
.L_x_219:
[----:B-1----:R1:W2:Y:S02]  /*a7c0*/  SYNCS.PHASECHK.TRANS64.TRYWAIT P0, [R0+URZ], R3 ;  /* 0x00000003000075a7 */ /* 0x0022a400080011ff */
[----:B--2---:R-:W-:Y:S05]  /*a7d0*/  @!P0 NANOSLEEP.SYNCS 0x989680 ;  /* 0x009896800000895d */ /* 0x004fea0003900000 */
[----:B------:R-:W2:Y:S02]  /*a7e0*/  @!P0 SYNCS.PHASECHK.TRANS64 P0, [R0+URZ], R3 ;  /* 0x00000003000085a7 */ /* 0x000ea400080010ff */
[----:B--2---:R-:W-:Y:S05]  /*a7f0*/  @!P0 BRA `(.L_x_219) ;  /* 0xfffffffc00f08947 */ /* 0x004fea000383ffff */
[----:B------:R-:W-:Y:S05]  /*a800*/  BRA `(.L_x_220) ;  /* 0xffffff88009c7947 */ /* 0x000fea000383ffff */
.L_x_54:
[----:B---3--:R-:W-:-:S07]  /*a810*/  MOV R0, UR5 ;  /* 0x0000000500007c02 */ /* 0x008fce0008000f00 */
.L_x_221:
[----:B-1----:R1:W2:Y:S02]  /*a820*/  SYNCS.PHASECHK.TRANS64.TRYWAIT P0, [R0+URZ], R3 ;  /* 0x00000003000075a7 */ /* 0x0022a400080011ff */
[----:B--2---:R-:W-:Y:S05]  /*a830*/  @!P0 NANOSLEEP.SYNCS 0x989680 ;  /* 0x009896800000895d */ /* 0x004fea0003900000 */
[----:B------:R-:W2:Y:S02]  /*a840*/  @!P0 SYNCS.PHASECHK.TRANS64 P0, [R0+URZ], R3 ;  /* 0x00000003000085a7 */ /* 0x000ea400080010ff */
[----:B--2---:R-:W-:Y:S05]  /*a850*/  @!P0 BRA `(.L_x_221) ;  /* 0xfffffffc00f08947 */ /* 0x004fea000383ffff */
[----:B------:R-:W-:Y:S05]  /*a860*/  BRA `(.L_x_222) ;  /* 0xffffff8800a87947 */ /* 0x000fea000383ffff */
.L_x_55:
[----:B---3--:R-:W-:-:S07]  /*a870*/  MOV R0, UR5 ;  /* 0x0000000500007c02 */ /* 0x008fce0008000f00 */
.L_x_223:
[----:B-1----:R1:W2:Y:S02]  /*a880*/  SYNCS.PHASECHK.TRANS64.TRYWAIT P0, [R0+URZ], R3 ;  /* 0x00000003000075a7 */ /* 0x0022a400080011ff */
[----:B--2---:R-:W-:Y:S05]  /*a890*/  @!P0 NANOSLEEP.SYNCS 0x989680 ;  /* 0x009896800000895d */ /* 0x004fea0003900000 */
[----:B------:R-:W2:Y:S02]  /*a8a0*/  @!P0 SYNCS.PHASECHK.TRANS64 P0, [R0+URZ], R3 ;  /* 0x00000003000085a7 */ /* 0x000ea400080010ff */
[----:B--2---:R-:W-:Y:S05]  /*a8b0*/  @!P0 BRA `(.L_x_223) ;  /* 0xfffffffc00f08947 */ /* 0x004fea000383ffff */
[----:B------:R-:W-:Y:S05]  /*a8c0*/  BRA `(.L_x_224) ;  /* 0xffffff8800b47947 */ /* 0x000fea000383ffff */
.L_x_56:
[----:B---3--:R-:W-:-:S07]  /*a8d0*/  MOV R0, UR5 ;  /* 0x0000000500007c02 */ /* 0x008fce0008000f00 */
.L_x_225:
[----:B-1----:R1:W2:Y:S02]  /*a8e0*/  SYNCS.PHASECHK.TRANS64.TRYWAIT P0, [R0+URZ], R3 ;  /* 0x00000003000075a7 */ /* 0x0022a400080011ff */
[----:B--2---:R-:W-:Y:S05]  /*a8f0*/  @!P0 NANOSLEEP.SYNCS 0x989680 ;  /* 0x009896800000895d */ /* 0x004fea0003900000 */
[----:B------:R-:W2:Y:S02]  /*a900*/  @!P0 SYNCS.PHASECHK.TRANS64 P0, [R0+URZ], R3 ;  /* 0x00000003000085a7 */ /* 0x000ea400080010ff */
[----:B--2---:R-:W-:Y:S05]  /*a910*/  @!P0 BRA `(.L_x_225) ;  /* 0xfffffffc00f08947 */ /* 0x004fea000383ffff */
[----:B------:R-:W-:Y:S05]  /*a920*/  BRA `(.L_x_226) ;  /* 0xffffff8800c07947 */ /* 0x000fea000383ffff */
.L_x_57:
[----:B---3--:R-:W-:-:S07]  /*a930*/  MOV R0, UR5 ;  /* 0x0000000500007c02 */ /* 0x008fce0008000f00 */
.L_x_227:
[----:B-1----:R1:W2:Y:S02]  /*a940*/  SYNCS.PHASECHK.TRANS64.TRYWAIT P0, [R0+URZ], R3 ;  /* 0x00000003000075a7 */ /* 0x0022a400080011ff */
[----:B--2---:R-:W-:Y:S05]  /*a950*/  @!P0 NANOSLEEP.SYNCS 0x989680 ;  /* 0x009896800000895d */ /* 0x004fea0003900000 */
[----:B------:R-:W2:Y:S02]  /*a960*/  @!P0 SYNCS.PHASECHK.TRANS64 P0, [R0+URZ], R3 ;  /* 0x00000003000085a7 */ /* 0x000ea400080010ff */
[----:B--2---:R-:W-:Y:S05]  /*a970*/  @!P0 BRA `(.L_x_227) ;  /* 0xfffffffc00f08947 */ /* 0x004fea000383ffff */
[----:B------:R-:W-:Y:S05]  /*a980*/  BRA `(.L_x_228) ;  /* 0xffffff8800cc7947 */ /* 0x000fea000383ffff */
.L_x_58:
[----:B---3--:R-:W-:-:S07]  /*a990*/  MOV R0, UR5 ;  /* 0x0000000500007c02 */ /* 0x008fce0008000f00 */
.L_x_229:
[----:B-1----:R1:W2:Y:S02]  /*a9a0*/  SYNCS.PHASECHK.TRANS64.TRYWAIT P0, [R0+URZ], R3 ;  /* 0x00000003000075a7 */ /* 0x0022a400080011ff */
[----:B--2---:R-:W-:Y:S05]  /*a9b0*/  @!P0 NANOSLEEP.SYNCS 0x989680 ;  /* 0x009896800000895d */ /* 0x004fea0003900000 */
[----:B------:R-:W2:Y:S02]  /*a9c0*/  @!P0 SYNCS.PHASECHK.TRANS64 P0, [R0+URZ], R3 ;  /* 0x00000003000085a7 */ /* 0x000ea400080010ff */
[----:B--2---:R-:W-:Y:S05]  /*a9d0*/  @!P0 BRA `(.L_x_229) ;  /* 0xfffffffc00f08947 */ /* 0x004fea000383ffff */
[----:B------:R-:W-:Y:S05]  /*a9e0*/  BRA `(.L_x_230) ;  /* 0xffffff8800d87947 */ /* 0x000fea000383ffff */
.L_x_59:
[----:B---3--:R-:W-:-:S07]  /*a9f0*/  MOV R0, UR5 ;  /* 0x0000000500007c02 */ /* 0x008fce0008000f00 */
.L_x_231:
[----:B-1----:R1:W2:Y:S02]  /*aa00*/  SYNCS.PHASECHK.TRANS64.TRYWAIT P0, [R0+URZ], R3 ;  /* 0x00000003000075a7 */ /* 0x0022a400080011ff */
[----:B--2---:R-:W-:Y:S05]  /*aa10*/  @!P0 NANOSLEEP.SYNCS 0x989680 ;  /* 0x009896800000895d */ /* 0x004fea0003900000 */
[----:B------:R-:W2:Y:S02]  /*aa20*/  @!P0 SYNCS.PHASECHK.TRANS64 P0, [R0+URZ], R3 ;  /* 0x00000003000085a7 */ /* 0x000ea400080010ff */
[----:B--2---:R-:W-:Y:S05]  /*aa30*/  @!P0 BRA `(.L_x_231) ;  /* 0xfffffffc00f08947 */ /* 0x004fea000383ffff */
[----:B------:R-:W-:Y:S05]  /*aa40*/  BRA `(.L_x_232) ;  /* 0xffffff8800e47947 */ /* 0x000fea000383ffff */
.L_x_60:
[----:B---3--:R-:W-:-:S07]  /*aa50*/  MOV R0, UR5 ;  /* 0x0000000500007c02 */ /* 0x008fce0008000f00 */
.L_x_233:
[----:B-1----:R1:W2:Y:S02]  /*aa60*/  SYNCS.PHASECHK.TRANS64.TRYWAIT P0, [R0+URZ], R3 ;  /* 0x00000003000075a7 */ /* 0x0022a400080011ff */
[----:B--2---:R-:W-:Y:S05]  /*aa70*/  @!P0 NANOSLEEP.SYNCS 0x989680 ;  /* 0x009896800000895d */ /* 0x004fea0003900000 */
[----:B------:R-:W2:Y:S02]  /*aa80*/  @!P0 SYNCS.PHASECHK.TRANS64 P0, [R0+URZ], R3 ;  /* 0x00000003000085a7 */ /* 0x000ea400080010ff */
[----:B--2---:R-:W-:Y:S05]  /*aa90*/  @!P0 BRA `(.L_x_233) ;  /* 0xfffffffc00f08947 */ /* 0x004fea000383ffff */
[----:B------:R-:W-:Y:S05]  /*aaa0*/  BRA `(.L_x_234) ;  /* 0xffffff8800f07947 */ /* 0x000fea000383ffff */
.L_x_61:
[----:B---3--:R-:W-:-:S07]  /*aab0*/  MOV R0, UR5 ;  /* 0x0000000500007c02 */ /* 0x008fce0008000f00 */
.L_x_235:
[----:B-1----:R1:W2:Y:S02]  /*aac0*/  SYNCS.PHASECHK.TRANS64.TRYWAIT P0, [R0+URZ], R3 ;  /* 0x00000003000075a7 */ /* 0x0022a400080011ff */
[----:B--2---:R-:W-:Y:S05]  /*aad0*/  @!P0 NANOSLEEP.SYNCS 0x989680 ;  /* 0x009896800000895d */ /* 0x004fea0003900000 */
[----:B------:R-:W2:Y:S02]  /*aae0*/  @!P0 SYNCS.PHASECHK.TRANS64 P0, [R0+URZ], R3 ;  /* 0x00000003000085a7 */ /* 0x000ea400080010ff */
[----:B--2---:R-:W-:Y:S05]  /*aaf0*/  @!P0 BRA `(.L_x_235) ;  /* 0xfffffffc00f08947 */ /* 0x004fea000383ffff */
[----:B------:R-:W-:Y:S05]  /*ab00*/  BRA `(.L_x_236) ;  /* 0xffffff8800fc7947 */ /* 0x000fea000383ffff */
.L_x_62:
[----:B---3--:R-:W-:-:S07]  /*ab10*/  MOV R0, UR5 ;  /* 0x0000000500007c02 */ /* 0x008fce0008000f00 */
.L_x_237:
[----:B-1----:R1:W2:Y:S02]  /*ab20*/  SYNCS.PHASECHK.TRANS64.TRYWAIT P0, [R0+URZ], R3 ;  /* 0x00000003000075a7 */ /* 0x0022a400080011ff */
[----:B--2---:R-:W-:Y:S05]  /*ab30*/  @!P0 NANOSLEEP.SYNCS 0x989680 ;  /* 0x009896800000895d */ /* 0x004fea0003900000 */
[----:B------:R-:W2:Y:S02]  /*ab40*/  @!P0 SYNCS.PHASECHK.TRANS64 P0, [R0+URZ], R3 ;  /* 0x00000003000085a7 */ /* 0x000ea400080010ff */
[----:B--2---:R-:W-:Y:S05]  /*ab50*/  @!P0 BRA `(.L_x_237) ;  /* 0xfffffffc00f08947 */ /* 0x004fea000383ffff */
[----:B------:R-:W-:Y:S05]  /*ab60*/  BRA `(.L_x_238) ;  /* 0xffffff8c00087947 */ /* 0x000fea000383ffff */
.L_x_63:
[----:B---3--:R-:W-:-:S07]  /*ab70*/  MOV R0, UR5 ;  /* 0x0000000500007c02 */ /* 0x008fce0008000f00 */
.L_x_239:
[----:B-1----:R1:W2:Y:S02]  /*ab80*/  SYNCS.PHASECHK.TRANS64.TRYWAIT P0, [R0+URZ], R3 ;  /* 0x00000003000075a7 */ /* 0x0022a400080011ff */
[----:B--2---:R-:W-:Y:S05]  /*ab90*/  @!P0 NANOSLEEP.SYNCS 0x989680 ;  /* 0x009896800000895d */ /* 0x004fea0003900000 */
[----:B------:R-:W2:Y:S02]  /*aba0*/  @!P0 SYNCS.PHASECHK.TRANS64 P0, [R0+URZ], R3 ;  /* 0x00000003000085a7 */ /* 0x000ea400080010ff */
[----:B--2---:R-:W-:Y:S05]  /*abb0*/  @!P0 BRA `(.L_x_239) ;  /* 0xfffffffc00f08947 */ /* 0x004fea000383ffff */
[----:B------:R-:W-:Y:S05]  /*abc0*/  BRA `(.L_x_240) ;  /* 0xffffff8c00147947 */ /* 0x000fea000383ffff */
.L_x_64:
[----:B---3--:R-:W-:-:S07]  /*abd0*/  MOV R0, UR5 ;  /* 0x0000000500007c02 */ /* 0x008fce0008000f00 */
.L_x_241:
[----:B-1----:R1:W2:Y:S02]  /*abe0*/  SYNCS.PHASECHK.TRANS64.TRYWAIT P0, [R0+URZ], R3 ;  /* 0x00000003000075a7 */ /* 0x0022a400080011ff */
[----:B--2---:R-:W-:Y:S05]  /*abf0*/  @!P0 NANOSLEEP.SYNCS 0x989680 ;  /* 0x009896800000895d */ /* 0x004fea0003900000 */
[----:B------:R-:W2:Y:S02]  /*ac00*/  @!P0 SYNCS.PHASECHK.TRANS64 P0, [R0+URZ], R3 ;  /* 0x00000003000085a7 */ /* 0x000ea400080010ff */
[----:B--2---:R-:W-:Y:S05]  /*ac10*/  @!P0 BRA `(.L_x_241) ;  /* 0xfffffffc00f08947 */ /* 0x004fea000383ffff */
[----:B------:R-:W-:Y:S05]  /*ac20*/  BRA `(.L_x_242) ;  /* 0xffffff8c00207947 */ /* 0x000fea000383ffff */
.L_x_65:
[----:B---3--:R-:W-:-:S07]  /*ac30*/  MOV R0, UR5 ;  /* 0x0000000500007c02 */ /* 0x008fce0008000f00 */
.L_x_243:
[----:B-1----:R1:W2:Y:S02]  /*ac40*/  SYNCS.PHASECHK.TRANS64.TRYWAIT P0, [R0+URZ], R3 ;  /* 0x00000003000075a7 */ /* 0x0022a400080011ff */
[----:B--2---:R-:W-:Y:S05]  /*ac50*/  @!P0 NANOSLEEP.SYNCS 0x989680 ;  /* 0x009896800000895d */ /* 0x004fea0003900000 */
[----:B------:R-:W2:Y:S02]  /*ac60*/  @!P0 SYNCS.PHASECHK.TRANS64 P0, [R0+URZ], R3 ;  /* 0x00000003000085a7 */ /* 0x000ea400080010ff */
[----:B--2---:R-:W-:Y:S05]  /*ac70*/  @!P0 BRA `(.L_x_243) ;  /* 0xfffffffc00f08947 */ /* 0x004fea000383ffff */
[----:B------:R-:W-:Y:S05]  /*ac80*/  BRA `(.L_x_244) ;  /* 0xffffff8c002c7947 */ /* 0x000fea000383ffff */
.L_x_66:
[----:B---3--:R-:W-:-:S07]  /*ac90*/  MOV R0, UR5 ;  /* 0x0000000500007c02 */ /* 0x008fce0008000f00 */
.L_x_245:
[----:B-1----:R1:W2:Y:S02]  /*aca0*/  SYNCS.PHASECHK.TRANS64.TRYWAIT P0, [R0+URZ], R3 ;  /* 0x00000003000075a7 */ /* 0x0022a400080011ff */
[----:B--2---:R-:W-:Y:S05]  /*acb0*/  @!P0 NANOSLEEP.SYNCS 0x989680 ;  /* 0x009896800000895d */ /* 0x004fea0003900000 */
[----:B------:R-:W2:Y:S02]  /*acc0*/  @!P0 SYNCS.PHASECHK.TRANS64 P0, [R0+URZ], R3 ;  /* 0x00000003000085a7 */ /* 0x000ea400080010ff */
[----:B--2---:R-:W-:Y:S05]  /*acd0*/  @!P0 BRA `(.L_x_245) ;  /* 0xfffffffc00f08947 */ /* 0x004fea000383ffff */
[----:B------:R-:W-:Y:S05]  /*ace0*/  BRA `(.L_x_246) ;  /* 0xffffff8c00387947 */ /* 0x000fea000383ffff */
.L_x_67:
[----:B---3--:R-:W-:-:S07]  /*acf0*/  MOV R0, UR5 ;  /* 0x0000000500007c02 */ /* 0x008fce0008000f00 */
.L_x_247:
[----:B-1----:R1:W2:Y:S02]  /*ad00*/  SYNCS.PHASECHK.TRANS64.TRYWAIT P0, [R0+URZ], R3 ;  /* 0x00000003000075a7 */ /* 0x0022a400080011ff */
[----:B--2---:R-:W-:Y:S05]  /*ad10*/  @!P0 NANOSLEEP.SYNCS 0x989680 ;  /* 0x009896800000895d */ /* 0x004fea0003900000 */
[----:B------:R-:W2:Y:S02]  /*ad20*/  @!P0 SYNCS.PHASECHK.TRANS64 P0, [R0+URZ], R3 ;  /* 0x00000003000085a7 */ /* 0x000ea400080010ff */
[----:B--2---:R-:W-:Y:S05]  /*ad30*/  @!P0 BRA `(.L_x_247) ;  /* 0xfffffffc00f08947 */ /* 0x004fea000383ffff */
[----:B------:R-:W-:Y:S05]  /*ad40*/  BRA `(.L_x_248) ;  /* 0xffffff8c00447947 */ /* 0x000fea000383ffff */
.L_x_68:
[----:B---3--:R-:W-:-:S07]  /*ad50*/  MOV R0, UR5 ;  /* 0x0000000500007c02 */ /* 0x008fce0008000f00 */
.L_x_249:
[----:B-1----:R1:W2:Y:S02]  /*ad60*/  SYNCS.PHASECHK.TRANS64.TRYWAIT P0, [R0+URZ], R3 ;  /* 0x00000003000075a7 */ /* 0x0022a400080011ff */
[----:B--2---:R-:W-:Y:S05]  /*ad70*/  @!P0 NANOSLEEP.SYNCS 0x989680 ;  /* 0x009896800000895d */ /* 0x004fea0003900000 */
[----:B------:R-:W2:Y:S02]  /*ad80*/  @!P0 SYNCS.PHASECHK.TRANS64 P0, [R0+URZ], R3 ;  /* 0x00000003000085a7 */ /* 0x000ea400080010ff */
[----:B--2---:R-:W-:Y:S05]  /*ad90*/  @!P0 BRA `(.L_x_249) ;  /* 0xfffffffc00f08947 */ /* 0x004fea000383ffff */
[----:B------:R-:W-:Y:S05]  /*ada0*/  BRA `(.L_x_250) ;  /* 0xffffff8c00507947 */ /* 0x000fea000383ffff */
.L_x_69:
[----:B---3--:R-:W-:-:S07]  /*adb0*/  MOV R0, UR5 ;  /* 0x0000000500007c02 */ /* 0x008fce0008000f00 */
.L_x_251:
[----:B-1----:R1:W2:Y:S02]  /*adc0*/  SYNCS.PHASECHK.TRANS64.TRYWAIT P0, [R0+URZ], R3 ;  /* 0x00000003000075a7 */ /* 0x0022a400080011ff */
[----:B--2---:R-:W-:Y:S05]  /*add0*/  @!P0 NANOSLEEP.SYNCS 0x989680 ;  /* 0x009896800000895d */ /* 0x004fea0003900000 */
[----:B------:R-:W2:Y:S02]  /*ade0*/  @!P0 SYNCS.PHASECHK.TRANS64 P0, [R0+URZ], R3 ;  /* 0x00000003000085a7 */ /* 0x000ea400080010ff */
[----:B--2---:R-:W-:Y:S05]  /*adf0*/  @!P0 BRA `(.L_x_251) ;  /* 0xfffffffc00f08947 */ /* 0x004fea000383ffff */
[----:B------:R-:W-:Y:S05]  /*ae00*/  BRA `(.L_x_252) ;  /* 0xffffff8c005c7947 */ /* 0x000fea000383ffff */
.L_x_70:
[----:B---3--:R-:W-:-:S07]  /*ae10*/  MOV R0, UR5 ;  /* 0x0000000500007c02 */ /* 0x008fce0008000f00 */
.L_x_253:
[----:B-1----:R1:W2:Y:S02]  /*ae20*/  SYNCS.PHASECHK.TRANS64.TRYWAIT P0, [R0+URZ], R3 ;  /* 0x00000003000075a7 */ /* 0x0022a400080011ff */
[----:B--2---:R-:W-:Y:S05]  /*ae30*/  @!P0 NANOSLEEP.SYNCS 0x989680 ;  /* 0x009896800000895d */ /* 0x004fea0003900000 */
[----:B------:R-:W2:Y:S02]  /*ae40*/  @!P0 SYNCS.PHASECHK.TRANS64 P0, [R0+URZ], R3 ;  /* 0x00000003000085a7 */ /* 0x000ea400080010ff */
[----:B--2---:R-:W-:Y:S05]  /*ae50*/  @!P0 BRA `(.L_x_253) ;  /* 0xfffffffc00f08947 */ /* 0x004fea000383ffff */
[----:B------:R-:W-:Y:S05]  /*ae60*/  BRA `(.L_x_254) ;  /* 0xffffff8c00687947 */ /* 0x000fea000383ffff */
.L_x_71:
[----:B---3--:R-:W-:-:S07]  /*ae70*/  MOV R0, UR5 ;  /* 0x0000000500007c02 */ /* 0x008fce0008000f00 */
.L_x_255:
[----:B-1----:R1:W2:Y:S02]  /*ae80*/  SYNCS.PHASECHK.TRANS64.TRYWAIT P0, [R0+URZ], R3 ;  /* 0x00000003000075a7 */ /* 0x0022a400080011ff */
[----:B--2---:R-:W-:Y:S05]  /*ae90*/  @!P0 NANOSLEEP.SYNCS 0x989680 ;  /* 0x009896800000895d */ /* 0x004fea0003900000 */
[----:B------:R-:W2:Y:S02]  /*aea0*/  @!P0 SYNCS.PHASECHK.TRANS64 P0, [R0+URZ], R3 ;  /* 0x00000003000085a7 */ /* 0x000ea400080010ff */
[----:B--2---:R-:W-:Y:S05]  /*aeb0*/  @!P0 BRA `(.L_x_255) ;  /* 0xfffffffc00f08947 */ /* 0x004fea000383ffff */
[----:B------:R-:W-:Y:S05]  /*aec0*/  BRA `(.L_x_256) ;  /* 0xffffff8c00747947 */ /* 0x000fea000383ffff */
.L_x_72:
[----:B---3--:R-:W-:-:S07]  /*aed0*/  MOV R0, UR5 ;  /* 0x0000000500007c02 */ /* 0x008fce0008000f00 */
.L_x_257:
[----:B-1----:R1:W2:Y:S02]  /*aee0*/  SYNCS.PHASECHK.TRANS64.TRYWAIT P0, [R0+URZ], R3 ;  /* 0x00000003000075a7 */ /* 0x0022a400080011ff */
[----:B--2---:R-:W-:Y:S05]  /*aef0*/  @!P0 NANOSLEEP.SYNCS 0x989680 ;  /* 0x009896800000895d */ /* 0x004fea0003900000 */
[----:B------:R-:W2:Y:S02]  /*af00*/  @!P0 SYNCS.PHASECHK.TRANS64 P0, [R0+URZ], R3 ;  /* 0x00000003000085a7 */ /* 0x000ea400080010ff */
[----:B--2---:R-:W-:Y:S05]  /*af10*/  @!P0 BRA `(.L_x_257) ;  /* 0xfffffffc00f08947 */ /* 0x004fea000383ffff */
[----:B------:R-:W-:Y:S05]  /*af20*/  BRA `(.L_x_258) ;  /* 0xffffff8c00807947 */ /* 0x000fea000383ffff */
.L_x_73:
[----:B---3--:R-:W-:-:S07]  /*af30*/  MOV R0, UR5 ;  /* 0x0000000500007c02 */ /* 0x008fce0008000f00 */
.L_x_259:
[----:B-1----:R1:W2:Y:S02]  /*af40*/  SYNCS.PHASECHK.TRANS64.TRYWAIT P0, [R0+URZ], R3 ;  /* 0x00000003000075a7 */ /* 0x0022a400080011ff */
[----:B--2---:R-:W-:Y:S05]  /*af50*/  @!P0 NANOSLEEP.SYNCS 0x989680 ;  /* 0x009896800000895d */ /* 0x004fea0003900000 */
[----:B------:R-:W2:Y:S02]  /*af60*/  @!P0 SYNCS.PHASECHK.TRANS64 P0, [R0+URZ], R3 ;  /* 0x00000003000085a7 */ /* 0x000ea400080010ff */
[----:B--2---:R-:W-:Y:S05]  /*af70*/  @!P0 BRA `(.L_x_259) ;  /* 0xfffffffc00f08947 */ /* 0x004fea000383ffff */
[----:B------:R-:W-:Y:S05]  /*af80*/  BRA `(.L_x_260) ;  /* 0xffffff8c008c7947 */ /* 0x000fea000383ffff */
.L_x_74:
[----:B---3--:R-:W-:-:S07]  /*af90*/  MOV R0, UR5 ;  /* 0x0000000500007c02 */ /* 0x008fce0008000f00 */
.L_x_261:
[----:B-1----:R1:W2:Y:S02]  /*afa0*/  SYNCS.PHASECHK.TRANS64.TRYWAIT P0, [R0+URZ], R3 ;  /* 0x00000003000075a7 */ /* 0x0022a400080011ff */
[----:B--2---:R-:W-:Y:S05]  /*afb0*/  @!P0 NANOSLEEP.SYNCS 0x989680 ;  /* 0x009896800000895d */ /* 0x004fea0003900000 */
[----:B------:R-:W2:Y:S02]  /*afc0*/  @!P0 SYNCS.PHASECHK.TRANS64 P0, [R0+URZ], R3 ;  /* 0x00000003000085a7 */ /* 0x000ea400080010ff */
[----:B--2---:R-:W-:Y:S05]  /*afd0*/  @!P0 BRA `(.L_x_261) ;  /* 0xfffffffc00f08947 */ /* 0x004fea000383ffff */
[----:B------:R-:W-:Y:S05]  /*afe0*/  BRA `(.L_x_262) ;  /* 0xffffff8c00987947 */ /* 0x000fea000383ffff */
.L_x_75:
[----:B---3--:R-:W-:-:S07]  /*aff0*/  MOV R0, UR5 ;  /* 0x0000000500007c02 */ /* 0x008fce0008000f00 */
.L_x_263:
[----:B-1----:R1:W2:Y:S02]  /*b000*/  SYNCS.PHASECHK.TRANS64.TRYWAIT P0, [R0+URZ], R3 ;  /* 0x00000003000075a7 */ /* 0x0022a400080011ff */
[----:B--2---:R-:W-:Y:S05]  /*b010*/  @!P0 NANOSLEEP.SYNCS 0x989680 ;  /* 0x009896800000895d */ /* 0x004fea0003900000 */
[----:B------:R-:W2:Y:S02]  /*b020*/  @!P0 SYNCS.PHASECHK.TRANS64 P0, [R0+URZ], R3 ;  /* 0x00000003000085a7 */ /* 0x000ea400080010ff */
[----:B--2---:R-:W-:Y:S05]  /*b030*/  @!P0 BRA `(.L_x_263) ;  /* 0xfffffffc00f08947 */ /* 0x004fea000383ffff */
[----:B------:R-:W-:Y:S05]  /*b040*/  BRA `(.L_x_264) ;  /* 0xffffff8c00a47947 */ /* 0x000fea000383ffff */
.L_x_76:
[----:B---3--:R-:W-:-:S07]  /*b050*/  MOV R0, UR5 ;  /* 0x0000000500007c02 */ /* 0x008fce0008000f00 */
.L_x_265:
[----:B-1----:R1:W2:Y:S02]  /*b060*/  SYNCS.PHASECHK.TRANS64.TRYWAIT P0, [R0+URZ], R3 ;  /* 0x00000003000075a7 */ /* 0x0022a400080011ff */
[----:B--2---:R-:W-:Y:S05]  /*b070*/  @!P0 NANOSLEEP.SYNCS 0x989680 ;  /* 0x009896800000895d */ /* 0x004fea0003900000 */
[----:B------:R-:W2:Y:S02]  /*b080*/  @!P0 SYNCS.PHASECHK.TRANS64 P0, [R0+URZ], R3 ;  /* 0x00000003000085a7 */ /* 0x000ea400080010ff */
[----:B--2---:R-:W-:Y:S05]  /*b090*/  @!P0 BRA `(.L_x_265) ;  /* 0xfffffffc00f08947 */ /* 0x004fea000383ffff */
[----:B------:R-:W-:Y:S05]  /*b0a0*/  BRA `(.L_x_266) ;  /* 0xffffff8c00b07947 */ /* 0x000fea000383ffff */
.L_x_77:
[----:B---3--:R-:W-:-:S07]  /*b0b0*/  MOV R0, UR5 ;  /* 0x0000000500007c02 */ /* 0x008fce0008000f00 */
.L_x_267:
[----:B-1----:R1:W2:Y:S02]  /*b0c0*/  SYNCS.PHASECHK.TRANS64.TRYWAIT P0, [R0+URZ], R3 ;  /* 0x00000003000075a7 */ /* 0x0022a400080011ff */
[----:B--2---:R-:W-:Y:S05]  /*b0d0*/  @!P0 NANOSLEEP.SYNCS 0x989680 ;  /* 0x009896800000895d */ /* 0x004fea0003900000 */
[----:B------:R-:W2:Y:S02]  /*b0e0*/  @!P0 SYNCS.PHASECHK.TRANS64 P0, [R0+URZ], R3 ;  /* 0x00000003000085a7 */ /* 0x000ea400080010ff */
[----:B--2---:R-:W-:Y:S05]  /*b0f0*/  @!P0 BRA `(.L_x_267) ;  /* 0xfffffffc00f08947 */ /* 0x004fea000383ffff */
[----:B------:R-:W-:Y:S05]  /*b100*/  BRA `(.L_x_268) ;  /* 0xffffff8c00bc7947 */ /* 0x000fea000383ffff */
.L_x_78:
[----:B---3--:R-:W-:-:S07]  /*b110*/  MOV R0, UR5 ;  /* 0x0000000500007c02 */ /* 0x008fce0008000f00 */
.L_x_269:
[----:B-1----:R1:W2:Y:S02]  /*b120*/  SYNCS.PHASECHK.TRANS64.TRYWAIT P0, [R0+URZ], R3 ;  /* 0x00000003000075a7 */ /* 0x0022a400080011ff */
[----:B--2---:R-:W-:Y:S05]  /*b130*/  @!P0 NANOSLEEP.SYNCS 0x989680 ;  /* 0x009896800000895d */ /* 0x004fea0003900000 */
[----:B------:R-:W2:Y:S02]  /*b140*/  @!P0 SYNCS.PHASECHK.TRANS64 P0, [R0+URZ], R3 ;  /* 0x00000003000085a7 */ /* 0x000ea400080010ff */
[----:B--2---:R-:W-:Y:S05]  /*b150*/  @!P0 BRA `(.L_x_269) ;  /* 0xfffffffc00f08947 */ /* 0x004fea000383ffff */
[----:B------:R-:W-:Y:S05]  /*b160*/  BRA `(.L_x_270) ;  /* 0xffffff8c00c87947 */ /* 0x000fea000383ffff */
.L_x_79:
[----:B---3--:R-:W-:-:S07]  /*b170*/  MOV R0, UR5 ;  /* 0x0000000500007c02 */ /* 0x008fce0008000f00 */
.L_x_271:
[----:B-1----:R1:W2:Y:S02]  /*b180*/  SYNCS.PHASECHK.TRANS64.TRYWAIT P0, [R0+URZ], R3 ;  /* 0x00000003000075a7 */ /* 0x0022a400080011ff */
[----:B--2---:R-:W-:Y:S05]  /*b190*/  @!P0 NANOSLEEP.SYNCS 0x989680 ;  /* 0x009896800000895d */ /* 0x004fea0003900000 */
[----:B------:R-:W2:Y:S02]  /*b1a0*/  @!P0 SYNCS.PHASECHK.TRANS64 P0, [R0+URZ], R3 ;  /* 0x00000003000085a7 */ /* 0x000ea400080010ff */
[----:B--2---:R-:W-:Y:S05]  /*b1b0*/  @!P0 BRA `(.L_x_271) ;  /* 0xfffffffc00f08947 */ /* 0x004fea000383ffff */
[----:B------:R-:W-:Y:S05]  /*b1c0*/  BRA `(.L_x_272) ;  /* 0xffffff8c00d47947 */ /* 0x000fea000383ffff */
.L_x_80:
[----:B---3--:R-:W-:-:S07]  /*b1d0*/  MOV R0, UR5 ;  /* 0x0000000500007c02 */ /* 0x008fce0008000f00 */
.L_x_273:
[----:B-1----:R1:W2:Y:S02]  /*b1e0*/  SYNCS.PHASECHK.TRANS64.TRYWAIT P0, [R0+URZ], R3 ;  /* 0x00000003000075a7 */ /* 0x0022a400080011ff */
[----:B--2---:R-:W-:Y:S05]  /*b1f0*/  @!P0 NANOSLEEP.SYNCS 0x989680 ;  /* 0x009896800000895d */ /* 0x004fea0003900000 */
[----:B------:R-:W2:Y:S02]  /*b200*/  @!P0 SYNCS.PHASECHK.TRANS64 P0, [R0+URZ], R3 ;  /* 0x00000003000085a7 */ /* 0x000ea400080010ff */
[----:B--2---:R-:W-:Y:S05]  /*b210*/  @!P0 BRA `(.L_x_273) ;  /* 0xfffffffc00f08947 */ /* 0x004fea000383ffff */
[----:B------:R-:W-:Y:S05]  /*b220*/  BRA `(.L_x_274) ;  /* 0xffffff8c00e07947 */ /* 0x000fea000383ffff */
.L_x_81:
[----:B---3--:R-:W-:-:S07]  /*b230*/  MOV R0, UR5 ;  /* 0x0000000500007c02 */ /* 0x008fce0008000f00 */
.L_x_275:
[----:B-1----:R1:W2:Y:S02]  /*b240*/  SYNCS.PHASECHK.TRANS64.TRYWAIT P0, [R0+URZ], R3 ;  /* 0x00000003000075a7 */ /* 0x0022a400080011ff */
[----:B--2---:R-:W-:Y:S05]  /*b250*/  @!P0 NANOSLEEP.SYNCS 0x989680 ;  /* 0x009896800000895d */ /* 0x004fea0003900000 */
[----:B------:R-:W2:Y:S02]  /*b260*/  @!P0 SYNCS.PHASECHK.TRANS64 P0, [R0+URZ], R3 ;  /* 0x00000003000085a7 */ /* 0x000ea400080010ff */
[----:B--2---:R-:W-:Y:S05]  /*b270*/  @!P0 BRA `(.L_x_275) ;  /* 0xfffffffc00f08947 */ /* 0x004fea000383ffff */
[----:B------:R-:W-:Y:S05]  /*b280*/  BRA `(.L_x_276) ;  /* 0xffffff8c00ec7947 */ /* 0x000fea000383ffff */
.L_x_82:
[----:B---3--:R-:W-:-:S07]  /*b290*/  MOV R0, UR5 ;  /* 0x0000000500007c02 */ /* 0x008fce0008000f00 */
.L_x_277:
[----:B-1----:R1:W2:Y:S02]  /*b2a0*/  SYNCS.PHASECHK.TRANS64.TRYWAIT P0, [R0+URZ], R3 ;  /* 0x00000003000075a7 */ /* 0x0022a400080011ff */
[----:B--2---:R-:W-:Y:S05]  /*b2b0*/  @!P0 NANOSLEEP.SYNCS 0x989680 ;  /* 0x009896800000895d */ /* 0x004fea0003900000 */
[----:B------:R-:W2:Y:S02]  /*b2c0*/  @!P0 SYNCS.PHASECHK.TRANS64 P0, [R0+URZ], R3 ;  /* 0x00000003000085a7 */ /* 0x000ea400080010ff */
[----:B--2---:R-:W-:Y:S05]  /*b2d0*/  @!P0 BRA `(.L_x_277) ;  /* 0xfffffffc00f08947 */ /* 0x004fea000383ffff */
[----:B------:R-:W-:Y:S05]  /*b2e0*/  BRA `(.L_x_278) ;  /* 0xffffff8c00f87947 */ /* 0x000fea000383ffff */
.L_x_83:
[----:B---3--:R-:W-:-:S07]  /*b2f0*/  MOV R0, UR5 ;  /* 0x0000000500007c02 */ /* 0x008fce0008000f00 */
.L_x_279:
[----:B-1----:R1:W2:Y:S02]  /*b300*/  SYNCS.PHASECHK.TRANS64.TRYWAIT P0, [R0+URZ], R3 ;  /* 0x00000003000075a7 */ /* 0x0022a400080011ff */
[----:B--2---:R-:W-:Y:S05]  /*b310*/  @!P0 NANOSLEEP.SYNCS 0x989680 ;  /* 0x009896800000895d */ /* 0x004fea0003900000 */
[----:B------:R-:W2:Y:S02]  /*b320*/  @!P0 SYNCS.PHASECHK.TRANS64 P0, [R0+URZ], R3 ;  /* 0x00000003000085a7 */ /* 0x000ea400080010ff */
[----:B--2---:R-:W-:Y:S05]  /*b330*/  @!P0 BRA `(.L_x_279) ;  /* 0xfffffffc00f08947 */ /* 0x004fea000383ffff */
[----:B------:R-:W-:Y:S05]  /*b340*/  BRA `(.L_x_280) ;  /* 0xffffff9000047947 */ /* 0x000fea000383ffff */
.L_x_84:
[----:B---3--:R-:W-:-:S07]  /*b350*/  MOV R0, UR5 ;  /* 0x0000000500007c02 */ /* 0x008fce0008000f00 */
.L_x_281:
[----:B-1----:R1:W2:Y:S02]  /*b360*/  SYNCS.PHASECHK.TRANS64.TRYWAIT P0, [R0+URZ], R3 ;  /* 0x00000003000075a7 */ /* 0x0022a400080011ff */
[----:B--2---:R-:W-:Y:S05]  /*b370*/  @!P0 NANOSLEEP.SYNCS 0x989680 ;  /* 0x009896800000895d */ /* 0x004fea0003900000 */
[----:B------:R-:W2:Y:S02]  /*b380*/  @!P0 SYNCS.PHASECHK.TRANS64 P0, [R0+URZ], R3 ;  /* 0x00000003000085a7 */ /* 0x000ea400080010ff */
[----:B--2---:R-:W-:Y:S05]  /*b390*/  @!P0 BRA `(.L_x_281) ;  /* 0xfffffffc00f08947 */ /* 0x004fea000383ffff */
[----:B------:R-:W-:Y:S05]  /*b3a0*/  BRA `(.L_x_282) ;  /* 0xffffff9000107947 */ /* 0x000fea000383ffff */
.L_x_85:
[----:B---3--:R-:W-:-:S07]  /*b3b0*/  MOV R0, UR5 ;  /* 0x0000000500007c02 */ /* 0x008fce0008000f00 */
.L_x_283:
[----:B-1----:R1:W2:Y:S02]  /*b3c0*/  SYNCS.PHASECHK.TRANS64.TRYWAIT P0, [R0+URZ], R3 ;  /* 0x00000003000075a7 */ /* 0x0022a400080011ff */
[----:B--2---:R-:W-:Y:S05]  /*b3d0*/  @!P0 NANOSLEEP.SYNCS 0x989680 ;  /* 0x009896800000895d */ /* 0x004fea0003900000 */
[----:B------:R-:W2:Y:S02]  /*b3e0*/  @!P0 SYNCS.PHASECHK.TRANS64 P0, [R0+URZ], R3 ;  /* 0x00000003000085a7 */ /* 0x000ea400080010ff */
[----:B--2---:R-:W-:Y:S05]  /*b3f0*/  @!P0 BRA `(.L_x_283) ;  /* 0xfffffffc00f08947 */ /* 0x004fea000383ffff */
[----:B------:R-:W-:Y:S05]  /*b400*/  BRA `(.L_x_284) ;  /* 0xffffff90001c7947 */ /* 0x000fea000383ffff */
.L_x_86:
[----:B---3--:R-:W-:-:S07]  /*b410*/  MOV R0, UR5 ;  /* 0x0000000500007c02 */ /* 0x008fce0008000f00 */
.L_x_285:
[----:B-1----:R1:W2:Y:S02]  /*b420*/  SYNCS.PHASECHK.TRANS64.TRYWAIT P0, [R0+URZ], R3 ;  /* 0x00000003000075a7 */ /* 0x0022a400080011ff */
[----:B--2---:R-:W-:Y:S05]  /*b430*/  @!P0 NANOSLEEP.SYNCS 0x989680 ;  /* 0x009896800000895d */ /* 0x004fea0003900000 */
[----:B------:R-:W2:Y:S02]  /*b440*/  @!P0 SYNCS.PHASECHK.TRANS64 P0, [R0+URZ], R3 ;  /* 0x00000003000085a7 */ /* 0x000ea400080010ff */
[----:B--2---:R-:W-:Y:S05]  /*b450*/  @!P0 BRA `(.L_x_285) ;  /* 0xfffffffc00f08947 */ /* 0x004fea000383ffff */
[----:B------:R-:W-:Y:S05]  /*b460*/  BRA `(.L_x_286) ;  /* 0xffffff9000287947 */ /* 0x000fea000383ffff */
.L_x_87:
[----:B---3--:R-:W-:-:S07]  /*b470*/  MOV R0, UR5 ;  /* 0x0000000500007c02 */ /* 0x008fce0008000f00 */
.L_x_287:
[----:B-1----:R1:W2:Y:S02]  /*b480*/  SYNCS.PHASECHK.TRANS64.TRYWAIT P0, [R0+URZ], R3 ;  /* 0x00000003000075a7 */ /* 0x0022a400080011ff */
[----:B--2---:R-:W-:Y:S05]  /*b490*/  @!P0 NANOSLEEP.SYNCS 0x989680 ;  /* 0x009896800000895d */ /* 0x004fea0003900000 */
[----:B------:R-:W2:Y:S02]  /*b4a0*/  @!P0 SYNCS.PHASECHK.TRANS64 P0, [R0+URZ], R3 ;  /* 0x00000003000085a7 */ /* 0x000ea400080010ff */
[----:B--2---:R-:W-:Y:S05]  /*b4b0*/  @!P0 BRA `(.L_x_287) ;  /* 0xfffffffc00f08947 */ /* 0x004fea000383ffff */
[----:B------:R-:W-:Y:S05]  /*b4c0*/  BRA `(.L_x_288) ;  /* 0xffffff9000347947 */ /* 0x000fea000383ffff */
.L_x_88:
[----:B---3--:R-:W-:-:S07]  /*b4d0*/  MOV R0, UR5 ;  /* 0x0000000500007c02 */ /* 0x008fce0008000f00 */
.L_x_289:
[----:B-1----:R1:W2:Y:S02]  /*b4e0*/  SYNCS.PHASECHK.TRANS64.TRYWAIT P0, [R0+URZ], R3 ;  /* 0x00000003000075a7 */ /* 0x0022a400080011ff */
[----:B--2---:R-:W-:Y:S05]  /*b4f0*/  @!P0 NANOSLEEP.SYNCS 0x989680 ;  /* 0x009896800000895d */ /* 0x004fea0003900000 */
[----:B------:R-:W2:Y:S02]  /*b500*/  @!P0 SYNCS.PHASECHK.TRANS64 P0, [R0+URZ], R3 ;  /* 0x00000003000085a7 */ /* 0x000ea400080010ff */
[----:B--2---:R-:W-:Y:S05]  /*b510*/  @!P0 BRA `(.L_x_289) ;  /* 0xfffffffc00f08947 */ /* 0x004fea000383ffff */
[----:B------:R-:W-:Y:S05]  /*b520*/  BRA `(.L_x_290) ;  /* 0xffffff9000407947 */ /* 0x000fea000383ffff */
.L_x_89:
[----:B---3--:R-:W-:-:S07]  /*b530*/  MOV R0, UR5 ;  /* 0x0000000500007c02 */ /* 0x008fce0008000f00 */
.L_x_291:
[----:B-1----:R1:W2:Y:S02]  /*b540*/  SYNCS.PHASECHK.TRANS64.TRYWAIT P0, [R0+URZ], R3 ;  /* 0x00000003000075a7 */ /* 0x0022a400080011ff */
[----:B--2---:R-:W-:Y:S05]  /*b550*/  @!P0 NANOSLEEP.SYNCS 0x989680 ;  /* 0x009896800000895d */ /* 0x004fea0003900000 */
[----:B------:R-:W2:Y:S02]  /*b560*/  @!P0 SYNCS.PHASECHK.TRANS64 P0, [R0+URZ], R3 ;  /* 0x00000003000085a7 */ /* 0x000ea400080010ff */
[----:B--2---:R-:W-:Y:S05]  /*b570*/  @!P0 BRA `(.L_x_291) ;  /* 0xfffffffc00f08947 */ /* 0x004fea000383ffff */
[----:B------:R-:W-:Y:S05]  /*b580*/  BRA `(.L_x_292) ;  /* 0xffffff90004c7947 */ /* 0x000fea000383ffff */
.L_x_90:
[----:B---3--:R-:W-:-:S07]  /*b590*/  MOV R0, UR5 ;  /* 0x0000000500007c02 */ /* 0x008fce0008000f00 */
.L_x_293:
[----:B-1----:R1:W2:Y:S02]  /*b5a0*/  SYNCS.PHASECHK.TRANS64.TRYWAIT P0, [R0+URZ], R3 ;  /* 0x00000003000075a7 */ /* 0x0022a400080011ff */
[----:B--2---:R-:W-:Y:S05]  /*b5b0*/  @!P0 NANOSLEEP.SYNCS 0x989680 ;  /* 0x009896800000895d */ /* 0x004fea0003900000 */
[----:B------:R-:W2:Y:S02]  /*b5c0*/  @!P0 SYNCS.PHASECHK.TRANS64 P0, [R0+URZ], R3 ;  /* 0x00000003000085a7 */ /* 0x000ea400080010ff */
[----:B--2---:R-:W-:Y:S05]  /*b5d0*/  @!P0 BRA `(.L_x_293) ;  /* 0xfffffffc00f08947 */ /* 0x004fea000383ffff */
[----:B------:R-:W-:Y:S05]  /*b5e0*/  BRA `(.L_x_294) ;  /* 0xffffff9000587947 */ /* 0x000fea000383ffff */
.L_x_91:
[----:B---3--:R-:W-:-:S07]  /*b5f0*/  MOV R0, UR5 ;  /* 0x0000000500007c02 */ /* 0x008fce0008000f00 */
.L_x_295:
[----:B-1----:R1:W2:Y:S02]  /*b600*/  SYNCS.PHASECHK.TRANS64.TRYWAIT P0, [R0+URZ], R3 ;  /* 0x00000003000075a7 */ /* 0x0022a400080011ff */
[----:B--2---:R-:W-:Y:S05]  /*b610*/  @!P0 NANOSLEEP.SYNCS 0x989680 ;  /* 0x009896800000895d */ /* 0x004fea0003900000 */
[----:B------:R-:W2:Y:S02]  /*b620*/  @!P0 SYNCS.PHASECHK.TRANS64 P0, [R0+URZ], R3 ;  /* 0x00000003000085a7 */ /* 0x000ea400080010ff */
[----:B--2---:R-:W-:Y:S05]  /*b630*/  @!P0 BRA `(.L_x_295) ;  /* 0xfffffffc00f08947 */ /* 0x004fea000383ffff */
[----:B------:R-:W-:Y:S05]  /*b640*/  BRA `(.L_x_296) ;  /* 0xffffff9000647947 */ /* 0x000fea000383ffff */
.L_x_92:
[----:B---3--:R-:W-:-:S07]  /*b650*/  MOV R0, UR5 ;  /* 0x0000000500007c02 */ /* 0x008fce0008000f00 */
.L_x_297:
[----:B-1----:R1:W2:Y:S02]  /*b660*/  SYNCS.PHASECHK.TRANS64.TRYWAIT P0, [R0+URZ], R3 ;  /* 0x00000003000075a7 */ /* 0x0022a400080011ff */
[----:B--2---:R-:W-:Y:S05]  /*b670*/  @!P0 NANOSLEEP.SYNCS 0x989680 ;  /* 0x009896800000895d */ /* 0x004fea0003900000 */
[----:B------:R-:W2:Y:S02]  /*b680*/  @!P0 SYNCS.PHASECHK.TRANS64 P0, [R0+URZ], R3 ;  /* 0x00000003000085a7 */ /* 0x000ea400080010ff */
[----:B--2---:R-:W-:Y:S05]  /*b690*/  @!P0 BRA `(.L_x_297) ;  /* 0xfffffffc00f08947 */ /* 0x004fea000383ffff */
[----:B------:R-:W-:Y:S05]  /*b6a0*/  BRA `(.L_x_298) ;  /* 0xffffff9000707947 */ /* 0x000fea000383ffff */
.L_x_93:
[----:B---3--:R-:W-:-:S07]  /*b6b0*/  MOV R0, UR5 ;  /* 0x0000000500007c02 */ /* 0x008fce0008000f00 */
.L_x_299:
[----:B-1----:R1:W2:Y:S02]  /*b6c0*/  SYNCS.PHASECHK.TRANS64.TRYWAIT P0, [R0+URZ], R3 ;  /* 0x00000003000075a7 */ /* 0x0022a400080011ff */
[----:B--2---:R-:W-:Y:S05]  /*b6d0*/  @!P0 NANOSLEEP.SYNCS 0x989680 ;  /* 0x009896800000895d */ /* 0x004fea0003900000 */
[----:B------:R-:W2:Y:S02]  /*b6e0*/  @!P0 SYNCS.PHASECHK.TRANS64 P0, [R0+URZ], R3 ;  /* 0x00000003000085a7 */ /* 0x000ea400080010ff */
[----:B--2---:R-:W-:Y:S05]  /*b6f0*/  @!P0 BRA `(.L_x_299) ;  /* 0xfffffffc00f08947 */ /* 0x004fea000383ffff */
[----:B------:R-:W-:Y:S05]  /*b700*/  BRA `(.L_x_300) ;  /* 0xffffff90007c7947 */ /* 0x000fea000383ffff */
.L_x_94:
[----:B---3--:R-:W-:-:S07]  /*b710*/  MOV R0, UR5 ;  /* 0x0000000500007c02 */ /* 0x008fce0008000f00 */
.L_x_301:
[----:B-1----:R1:W2:Y:S02]  /*b720*/  SYNCS.PHASECHK.TRANS64.TRYWAIT P0, [R0+URZ], R3 ;  /* 0x00000003000075a7 */ /* 0x0022a400080011ff */
[----:B--2---:R-:W-:Y:S05]  /*b730*/  @!P0 NANOSLEEP.SYNCS 0x989680 ;  /* 0x009896800000895d */ /* 0x004fea0003900000 */
[----:B------:R-:W2:Y:S02]  /*b740*/  @!P0 SYNCS.PHASECHK.TRANS64 P0, [R0+URZ], R3 ;  /* 0x00000003000085a7 */ /* 0x000ea400080010ff */
[----:B--2---:R-:W-:Y:S05]  /*b750*/  @!P0 BRA `(.L_x_301) ;  /* 0xfffffffc00f08947 */ /* 0x004fea000383ffff */
[----:B------:R-:W-:Y:S05]  /*b760*/  BRA `(.L_x_302) ;  /* 0xffffff9000887947 */ /* 0x000fea000383ffff */
.L_x_95:
[----:B---3--:R-:W-:-:S07]  /*b770*/  MOV R0, UR5 ;  /* 0x0000000500007c02 */ /* 0x008fce0008000f00 */
.L_x_303:
[----:B-1----:R1:W2:Y:S02]  /*b780*/  SYNCS.PHASECHK.TRANS64.TRYWAIT P0, [R0+URZ], R3 ;  /* 0x00000003000075a7 */ /* 0x0022a400080011ff */
[----:B--2---:R-:W-:Y:S05]  /*b790*/  @!P0 NANOSLEEP.SYNCS 0x989680 ;  /* 0x009896800000895d */ /* 0x004fea0003900000 */
[----:B------:R-:W2:Y:S02]  /*b7a0*/  @!P0 SYNCS.PHASECHK.TRANS64 P0, [R0+URZ], R3 ;  /* 0x00000003000085a7 */ /* 0x000ea400080010ff */
[----:B--2---:R-:W-:Y:S05]  /*b7b0*/  @!P0 BRA `(.L_x_303) ;  /* 0xfffffffc00f08947 */ /* 0x004fea000383ffff */
[----:B------:R-:W-:Y:S05]  /*b7c0*/  BRA `(.L_x_304) ;  /* 0xffffff9000947947 */ /* 0x000fea000383ffff */
.L_x_96:
[----:B---3--:R-:W-:-:S07]  /*b7d0*/  MOV R0, UR5 ;  /* 0x0000000500007c02 */ /* 0x008fce0008000f00 */
.L_x_305:
[----:B-1----:R1:W2:Y:S02]  /*b7e0*/  SYNCS.PHASECHK.TRANS64.TRYWAIT P0, [R0+URZ], R3 ;  /* 0x00000003000075a7 */ /* 0x0022a400080011ff */
[----:B--2---:R-:W-:Y:S05]  /*b7f0*/  @!P0 NANOSLEEP.SYNCS 0x989680 ;  /* 0x009896800000895d */ /* 0x004fea0003900000 */
[----:B------:R-:W2:Y:S02]  /*b800*/  @!P0 SYNCS.PHASECHK.TRANS64 P0, [R0+URZ], R3 ;  /* 0x00000003000085a7 */ /* 0x000ea400080010ff */
[----:B--2---:R-:W-:Y:S05]  /*b810*/  @!P0 BRA `(.L_x_305) ;  /* 0xfffffffc00f08947 */ /* 0x004fea000383ffff */
[----:B------:R-:W-:Y:S05]  /*b820*/  BRA `(.L_x_306) ;  /* 0xffffff9000a07947 */ /* 0x000fea000383ffff */
.L_x_97:
[----:B---3--:R-:W-:-:S07]  /*b830*/  MOV R0, UR5 ;  /* 0x0000000500007c02 */ /* 0x008fce0008000f00 */
.L_x_307:
[----:B-1----:R1:W2:Y:S02]  /*b840*/  SYNCS.PHASECHK.TRANS64.TRYWAIT P0, [R0+URZ], R3 ;  /* 0x00000003000075a7 */ /* 0x0022a400080011ff */
[----:B--2---:R-:W-:Y:S05]  /*b850*/  @!P0 NANOSLEEP.SYNCS 0x989680 ;  /* 0x009896800000895d */ /* 0x004fea0003900000 */
[----:B------:R-:W2:Y:S02]  /*b860*/  @!P0 SYNCS.PHASECHK.TRANS64 P0, [R0+URZ], R3 ;  /* 0x00000003000085a7 */ /* 0x000ea400080010ff */
[----:B--2---:R-:W-:Y:S05]  /*b870*/  @!P0 BRA `(.L_x_307) ;  /* 0xfffffffc00f08947 */ /* 0x004fea000383ffff */
[----:B------:R-:W-:Y:S05]  /*b880*/  BRA `(.L_x_308) ;  /* 0xffffff9000ac7947 */ /* 0x000fea000383ffff */
.L_x_98:
[----:B---3--:R-:W-:-:S07]  /*b890*/  MOV R0, UR5 ;  /* 0x0000000500007c02 */ /* 0x008fce0008000f00 */
.L_x_309:
[----:B-1----:R1:W2:Y:S02]  /*b8a0*/  SYNCS.PHASECHK.TRANS64.TRYWAIT P0, [R0+URZ], R3 ;  /* 0x00000003000075a7 */ /* 0x0022a400080011ff */
[----:B--2---:R-:W-:Y:S05]  /*b8b0*/  @!P0 NANOSLEEP.SYNCS 0x989680 ;  /* 0x009896800000895d */ /* 0x004fea0003900000 */
[----:B------:R-:W2:Y:S02]  /*b8c0*/  @!P0 SYNCS.PHASECHK.TRANS64 P0, [R0+URZ], R3 ;  /* 0x00000003000085a7 */ /* 0x000ea400080010ff */
[----:B--2---:R-:W-:Y:S05]  /*b8d0*/  @!P0 BRA `(.L_x_309) ;  /* 0xfffffffc00f08947 */ /* 0x004fea000383ffff */
[----:B------:R-:W-:Y:S05]  /*b8e0*/  BRA `(.L_x_310) ;  /* 0xffffff9000b87947 */ /* 0x000fea000383ffff */
.L_x_99:
[----:B---3--:R-:W-:-:S07]  /*b8f0*/  MOV R0, UR5 ;  /* 0x0000000500007c02 */ /* 0x008fce0008000f00 */
.L_x_311:
[----:B-1----:R1:W2:Y:S02]  /*b900*/  SYNCS.PHASECHK.TRANS64.TRYWAIT P0, [R0+URZ], R3 ;  /* 0x00000003000075a7 */ /* 0x0022a400080011ff */
[----:B--2---:R-:W-:Y:S05]  /*b910*/  @!P0 NANOSLEEP.SYNCS 0x989680 ;  /* 0x009896800000895d */ /* 0x004fea0003900000 */
[----:B------:R-:W2:Y:S02]  /*b920*/  @!P0 SYNCS.PHASECHK.TRANS64 P0, [R0+URZ], R3 ;  /* 0x00000003000085a7 */ /* 0x000ea400080010ff */
[----:B--2---:R-:W-:Y:S05]  /*b930*/  @!P0 BRA `(.L_x_311) ;  /* 0xfffffffc00f08947 */ /* 0x004fea000383ffff */
[----:B------:R-:W-:Y:S05]  /*b940*/  BRA `(.L_x_312) ;  /* 0xffffff9000c47947 */ /* 0x000fea000383ffff */
.L_x_100:
[----:B---3--:R-:W-:-:S07]  /*b950*/  MOV R0, UR5 ;  /* 0x0000000500007c02 */ /* 0x008fce0008000f00 */
.L_x_313:
[----:B-1----:R1:W2:Y:S02]  /*b960*/  SYNCS.PHASECHK.TRANS64.TRYWAIT P0, [R0+URZ], R3 ;  /* 0x00000003000075a7 */ /* 0x0022a400080011ff */
[----:B--2---:R-:W-:Y:S05]  /*b970*/  @!P0 NANOSLEEP.SYNCS 0x989680 ;  /* 0x009896800000895d */ /* 0x004fea0003900000 */
[----:B------:R-:W2:Y:S02]  /*b980*/  @!P0 SYNCS.PHASECHK.TRANS64 P0, [R0+URZ], R3 ;  /* 0x00000003000085a7 */ /* 0x000ea400080010ff */
[----:B--2---:R-:W-:Y:S05]  /*b990*/  @!P0 BRA `(.L_x_313) ;  /* 0xfffffffc00f08947 */ /* 0x004fea000383ffff */
[----:B------:R-:W-:Y:S05]  /*b9a0*/  BRA `(.L_x_314) ;  /* 0xffffff9000d07947 */ /* 0x000fea000383ffff */
.L_x_101:
[----:B---3--:R-:W-:-:S07]  /*b9b0*/  MOV R0, UR5 ;  /* 0x0000000500007c02 */ /* 0x008fce0008000f00 */
.L_x_315:
[----:B-1----:R1:W2:Y:S02]  /*b9c0*/  SYNCS.PHASECHK.TRANS64.TRYWAIT P0, [R0+URZ], R3 ;  /* 0x00000003000075a7 */ /* 0x0022a400080011ff */
[----:B--2---:R-:W-:Y:S05]  /*b9d0*/  @!P0 NANOSLEEP.SYNCS 0x989680 ;  /* 0x009896800000895d */ /* 0x004fea0003900000 */
[----:B------:R-:W2:Y:S02]  /*b9e0*/  @!P0 SYNCS.PHASECHK.TRANS64 P0, [R0+URZ], R3 ;  /* 0x00000003000085a7 */ /* 0x000ea400080010ff */
[----:B--2---:R-:W-:Y:S05]  /*b9f0*/  @!P0 BRA `(.L_x_315) ;  /* 0xfffffffc00f08947 */ /* 0x004fea000383ffff */
[----:B------:R-:W-:Y:S05]  /*ba00*/  BRA `(.L_x_316) ;  /* 0xffffff9000dc7947 */ /* 0x000fea000383ffff */
.L_x_102:
[----:B---3--:R-:W-:-:S07]  /*ba10*/  MOV R0, UR5 ;  /* 0x0000000500007c02 */ /* 0x008fce0008000f00 */
.L_x_317:
[----:B-1----:R1:W2:Y:S02]  /*ba20*/  SYNCS.PHASECHK.TRANS64.TRYWAIT P0, [R0+URZ], R3 ;  /* 0x00000003000075a7 */ /* 0x0022a400080011ff */
[----:B--2---:R-:W-:Y:S05]  /*ba30*/  @!P0 NANOSLEEP.SYNCS 0x989680 ;  /* 0x009896800000895d */ /* 0x004fea0003900000 */
[----:B------:R-:W2:Y:S02]  /*ba40*/  @!P0 SYNCS.PHASECHK.TRANS64 P0, [R0+URZ], R3 ;  /* 0x00000003000085a7 */ /* 0x000ea400080010ff */
[----:B--2---:R-:W-:Y:S05]  /*ba50*/  @!P0 BRA `(.L_x_317) ;  /* 0xfffffffc00f08947 */ /* 0x004fea000383ffff */
[----:B------:R-:W-:Y:S05]  /*ba60*/  BRA `(.L_x_318) ;  /* 0xffffff9000e87947 */ /* 0x000fea000383ffff */
.L_x_105:
[----:B-1----:R1:W2:Y:S02]  /*ba70*/  SYNCS.PHASECHK.TRANS64.TRYWAIT P0, [R0+URZ+0x460], R5 ;  /* 0x00046005000075a7 */ /* 0x0022a400080011ff */
[----:B--2---:R-:W-:Y:S05]  /*ba80*/  @!P0 NANOSLEEP.SYNCS 0x989680 ;  /* 0x009896800000895d */ /* 0x004fea0003900000 */
[----:B------:R-:W2:Y:S02]  /*ba90*/  @!P0 SYNCS.PHASECHK.TRANS64 P0, [R0+URZ+0x460], R5 ;  /* 0x00046005000085a7 */ /* 0x000ea400080010ff */
[----:B--2---:R-:W-:Y:S05]  /*baa0*/  @!P0 BRA `(.L_x_105) ;  /* 0xfffffffc00f08947 */ /* 0x004fea000383ffff */
[----:B------:R-:W-:Y:S05]  /*bab0*/  BRA `(.L_x_319) ;  /* 0xffffff9400487947 */ /* 0x000fea000383ffff */
.L_x_106:
[----:B------:R-:W-:-:S07]  /*bac0*/  MOV R0, UR5 ;  /* 0x0000000500007c02 */ /* 0x000fce0008000f00 */
.L_x_320:
[----:B-1----:R1:W2:Y:S02]  /*bad0*/  SYNCS.PHASECHK.TRANS64.TRYWAIT P0, [R0+URZ+0x410], R7 ;  /* 0x00041007000075a7 */ /* 0x0022a400080011ff */
[----:B--2---:R-:W-:Y:S05]  /*bae0*/  @!P0 NANOSLEEP.SYNCS 0x989680 ;  /* 0x009896800000895d */ /* 0x004fea0003900000 */
[----:B------:R-:W2:Y:S02]  /*baf0*/  @!P0 SYNCS.PHASECHK.TRANS64 P0, [R0+URZ+0x410], R7 ;  /* 0x00041007000085a7 */ /* 0x000ea400080010ff */
[----:B--2---:R-:W-:Y:S05]  /*bb00*/  @!P0 BRA `(.L_x_320) ;  /* 0xfffffffc00f08947 */ /* 0x004fea000383ffff */
[----:B------:R-:W-:Y:S05]  /*bb10*/  BRA `(.L_x_321) ;  /* 0xffffff9400587947 */ /* 0x000fea000383ffff */
.L_x_107:
[----:B-1----:R1:W2:Y:S02]  /*bb20*/  SYNCS.PHASECHK.TRANS64.TRYWAIT P1, [R0+URZ+0x400], R5 ;  /* 0x00040005000075a7 */ /* 0x0022a400080211ff */
[----:B--2---:R-:W-:Y:S05]  /*bb30*/  @!P1 NANOSLEEP.SYNCS 0x989680 ;  /* 0x009896800000995d */ /* 0x004fea0003900000 */
[----:B------:R-:W2:Y:S02]  /*bb40*/  @!P1 SYNCS.PHASECHK.TRANS64 P1, [R0+URZ+0x400], R5 ;  /* 0x00040005000095a7 */ /* 0x000ea400080210ff */
[----:B--2---:R-:W-:Y:S05]  /*bb50*/  @!P1 BRA `(.L_x_107) ;  /* 0xfffffffc00f09947 */ /* 0x004fea000383ffff */
[----:B------:R-:W-:Y:S05]  /*bb60*/  BRA `(.L_x_322) ;  /* 0xffffff9400887947 */ /* 0x000fea000383ffff */
.L_x_110:
[----:B------:R-:W-:-:S07]  /*bb70*/  MOV R0, UR5 ;  /* 0x0000000500007c02 */ /* 0x000fce0008000f00 */
.L_x_323:
[----:B-1----:R1:W2:Y:S02]  /*bb80*/  SYNCS.PHASECHK.TRANS64.TRYWAIT P0, [R0+URZ+0x410], R3 ;  /* 0x00041003000075a7 */ /* 0x0022a400080011ff */
[----:B--2---:R-:W-:Y:S05]  /*bb90*/  @!P0 NANOSLEEP.SYNCS 0x989680 ;  /* 0x009896800000895d */ /* 0x004fea0003900000 */
[----:B------:R-:W2:Y:S02]  /*bba0*/  @!P0 SYNCS.PHASECHK.TRANS64 P0, [R0+URZ+0x410], R3 ;  /* 0x00041003000085a7 */ /* 0x000ea400080010ff */
[----:B--2---:R-:W-:Y:S05]  /*bbb0*/  @!P0 BRA `(.L_x_323) ;  /* 0xfffffffc00f08947 */ /* 0x004fea000383ffff */
[----:B------:R-:W-:Y:S05]  /*bbc0*/  BRA `(.L_x_109) ;  /* 0xffffff9400dc7947 */ /* 0x000fea000383ffff */
.L_x_119:
[----:B-1----:R-:W-:-:S04]  /*bbd0*/  MOV R4, UR4 ;  /* 0x0000000400047c02 */ /* 0x002fc80008000f00 */
[----:B------:R1:W2:Y:S03]  /*bbe0*/  SYNCS.PHASECHK.TRANS64.TRYWAIT P0, [R4+URZ+0x8], R5 ;  /* 0x00000805040075a7 */ /* 0x0002a600080011ff */
[----:B--2---:R-:W-:Y:S05]  /*bbf0*/  @!P0 NANOSLEEP.SYNCS 0x989680 ;  /* 0x009896800000895d */ /* 0x004fea0003900000 */
[----:B------:R-:W2:Y:S02]  /*bc00*/  @!P0 SYNCS.PHASECHK.TRANS64 P0, [R4+URZ+0x8], R5 ;  /* 0x00000805040085a7 */ /* 0x000ea400080010ff */
[----:B--2---:R-:W-:Y:S05]  /*bc10*/  @!P0 BRA `(.L_x_119) ;  /* 0xfffffffc00ec8947 */ /* 0x004fea000383ffff */
[----:B------:R-:W-:Y:S05]  /*bc20*/  BRA `(.L_x_118) ;  /* 0xffffff9800907947 */ /* 0x000fea000383ffff */
.L_x_121:
[----:B------:R-:W-:Y:S01]  /*bc30*/  BSSY B0, `(.L_x_324) ;  /* 0x0000006000007945 */ /* 0x000fe20003800000 */
[----:B------:R-:W-:-:S07]  /*bc40*/  MOV R15, 0xffffffff ;  /* 0xffffffff000f7802 */ /* 0x000fce0000000f00 */
[----:B-1---5:R-:W-:Y:S05]  /*bc50*/  WARPSYNC.COLLECTIVE R15, `(.L_x_325) ;  /* 0x000000000f0c7348 */ /* 0x022fea0003c00000 */
[----:B------:R-:W-:Y:S02]  /*bc60*/  ELECT P6, UR79, PT ;  /* 0x00000000004f782f */ /* 0x000fe400038c0000 */
[----:B------:R-:W-:Y:S01]  /*bc70*/  MOV R14, UR79 ;  /* 0x0000004f000e7c02 */ /* 0x000fe20008000f00 */
[----:B-1---5:R-:W-:Y:S10]  /*bc80*/  ENDCOLLECTIVE ;  /* 0x000000000000791b */ /* 0x022ff40003800000 */
.L_x_325:
[----:B------:R-:W-:Y:S05]  /*bc90*/  BSYNC B0 ;  /* 0x0000000000007941 */ /* 0x000fea0003800000 */
.L_x_324:
[----:B------:R-:W-:Y:S05]  /*bca0*/  BRA `(.L_x_326) ;  /* 0xffffff9800c07947 */ /* 0x000fea000383ffff */
.L_x_123:
[----:B-1----:R-:W-:-:S04]  /*bcb0*/  MOV R2, UR4 ;  /* 0x0000000400027c02 */ /* 0x002fc80008000f00 */
[----:B------:R1:W2:Y:S03]  /*bcc0*/  SYNCS.PHASECHK.TRANS64.TRYWAIT P0, [R2+URZ+0x8], R3 ;  /* 0x00000803020075a7 */ /* 0x0002a600080011ff */
[----:B--2---:R-:W-:Y:S05]  /*bcd0*/  @!P0 NANOSLEEP.SYNCS 0x989680 ;  /* 0x009896800000895d */ /* 0x004fea0003900000 */
[----:B------:R-:W2:Y:S02]  /*bce0*/  @!P0 SYNCS.PHASECHK.TRANS64 P0, [R2+URZ+0x8], R3 ;  /* 0x00000803020085a7 */ /* 0x000ea400080010ff */
[----:B--2---:R-:W-:Y:S05]  /*bcf0*/  @!P0 BRA `(.L_x_123) ;  /* 0xfffffffc00ec8947 */ /* 0x004fea000383ffff */
[----:B------:R-:W-:Y:S05]  /*bd00*/  BRA `(.L_x_122) ;  /* 0xffffff9800c47947 */ /* 0x000fea000383ffff */
.L_x_124:
[----:B-1----:R1:W2:Y:S02]  /*bd10*/  SYNCS.PHASECHK.TRANS64.TRYWAIT P0, [R0+URZ+0x400], R5 ;  /* 0x00040005000075a7 */ /* 0x0022a400080011ff */
[----:B--2---:R-:W-:Y:S05]  /*bd20*/  @!P0 NANOSLEEP.SYNCS 0x989680 ;  /* 0x009896800000895d */ /* 0x004fea0003900000 */
[----:B------:R-:W2:Y:S02]  /*bd30*/  @!P0 SYNCS.PHASECHK.TRANS64 P0, [R0+URZ+0x400], R5 ;  /* 0x00040005000085a7 */ /* 0x000ea400080010ff */
[----:B--2---:R-:W-:Y:S05]  /*bd40*/  @!P0 BRA `(.L_x_124) ;  /* 0xfffffffc00f08947 */ /* 0x004fea000383ffff */
[----:B------:R-:W-:Y:S05]  /*bd50*/  BRA `(.L_x_327) ;  /* 0xffffff9c00987947 */ /* 0x000fea000383ffff */
.L_x_126:
[----:B------:R-:W-:-:S07]  /*bd60*/  MOV R0, UR19 ;  /* 0x0000001300007c02 */ /* 0x000fce0008000f00 */
.L_x_328:
[----:B-1----:R1:W2:Y:S02]  /*bd70*/  SYNCS.PHASECHK.TRANS64.TRYWAIT P0, [R0+URZ+0x440], R5 ;  /* 0x00044005000075a7 */ /* 0x0022a400080011ff */
[----:B--2---:R-:W-:Y:S05]  /*bd80*/  @!P0 NANOSLEEP.SYNCS 0x989680 ;  /* 0x009896800000895d */ /* 0x004fea0003900000 */
[----:B------:R-:W2:Y:S02]  /*bd90*/  @!P0 SYNCS.PHASECHK.TRANS64 P0, [R0+URZ+0x440], R5 ;  /* 0x00044005000085a7 */ /* 0x000ea400080010ff */
[----:B--2---:R-:W-:Y:S05]  /*bda0*/  @!P0 BRA `(.L_x_328) ;  /* 0xfffffffc00f08947 */ /* 0x004fea000383ffff */
[----:B------:R-:W-:Y:S05]  /*bdb0*/  BRA `(.L_x_329) ;  /* 0xffffff9c00e07947 */ /* 0x000fea000383ffff */
.L_x_129:
[----:B------:R-:W-:Y:S07]  /*bdc0*/  MOV R0, UR7 ;  /* 0x0000000700007c02 */ /* 0x000fee0008000f00 */
.L_x_330:
[----:B-1----:R1:W2:Y:S02]  /*bdd0*/  SYNCS.PHASECHK.TRANS64.TRYWAIT P0, [R0+URZ], R5 ;  /* 0x00000005000075a7 */ /* 0x0022a400080011ff */
[----:B--2---:R-:W-:Y:S05]  /*bde0*/  @!P0 NANOSLEEP.SYNCS 0x989680 ;  /* 0x009896800000895d */ /* 0x004fea0003900000 */
[----:B------:R-:W2:Y:S02]  /*bdf0*/  @!P0 SYNCS.PHASECHK.TRANS64 P0, [R0+URZ], R5 ;  /* 0x00000005000085a7 */ /* 0x000ea400080010ff */
[----:B--2---:R-:W-:Y:S05]  /*be00*/  @!P0 BRA `(.L_x_330) ;  /* 0xfffffffc00f08947 */ /* 0x004fea000383ffff */
[----:B------:R-:W-:Y:S05]  /*be10*/  BRA `(.L_x_128) ;  /* 0xffffff9c00f87947 */ /* 0x000fea000383ffff */
.L_x_133:
[----:B-1----:R-:W-:-:S07]  /*be20*/  MOV R0, UR6 ;  /* 0x0000000600007c02 */ /* 0x002fce0008000f00 */
.L_x_331:
[----:B-1----:R1:W2:Y:S02]  /*be30*/  SYNCS.PHASECHK.TRANS64.TRYWAIT P0, [R0+URZ], R3 ;  /* 0x00000003000075a7 */ /* 0x0022a400080011ff */
[----:B--2---:R-:W-:Y:S05]  /*be40*/  @!P0 NANOSLEEP.SYNCS 0x989680 ;  /* 0x009896800000895d */ /* 0x004fea0003900000 */
[----:B------:R-:W2:Y:S02]  /*be50*/  @!P0 SYNCS.PHASECHK.TRANS64 P0, [R0+URZ], R3 ;  /* 0x00000003000085a7 */ /* 0x000ea400080010ff */
[----:B--2---:R-:W-:Y:S05]  /*be60*/  @!P0 BRA `(.L_x_331) ;  /* 0xfffffffc00f08947 */ /* 0x004fea000383ffff */
[----:B------:R-:W-:Y:S05]  /*be70*/  BRA `(.L_x_332) ;  /* 0xffffffa000b07947 */ /* 0x000fea000383ffff */
.L_x_134:
[----:B------:R-:W-:-:S07]  /*be80*/  MOV R0, UR6 ;  /* 0x0000000600007c02 */ /* 0x000fce0008000f00 */
.L_x_333:
[----:B-1----:R1:W2:Y:S02]  /*be90*/  SYNCS.PHASECHK.TRANS64.TRYWAIT P0, [R0+URZ], R3 ;  /* 0x00000003000075a7 */ /* 0x0022a400080011ff */
[----:B--2---:R-:W-:Y:S05]  /*bea0*/  @!P0 NANOSLEEP.SYNCS 0x989680 ;  /* 0x009896800000895d */ /* 0x004fea0003900000 */
[----:B------:R-:W2:Y:S02]  /*beb0*/  @!P0 SYNCS.PHASECHK.TRANS64 P0, [R0+URZ], R3 ;  /* 0x00000003000085a7 */ /* 0x000ea400080010ff */
[----:B--2---:R-:W-:Y:S05]  /*bec0*/  @!P0 BRA `(.L_x_333) ;  /* 0xfffffffc00f08947 */ /* 0x004fea000383ffff */
[----:B------:R-:W-:Y:S05]  /*bed0*/  BRA `(.L_x_334) ;  /* 0xffffffa000bc7947 */ /* 0x000fea000383ffff */
.L_x_135:
[----:B------:R-:W-:-:S07]  /*bee0*/  MOV R0, UR6 ;  /* 0x0000000600007c02 */ /* 0x000fce0008000f00 */
.L_x_335:
[----:B-1----:R1:W2:Y:S02]  /*bef0*/  SYNCS.PHASECHK.TRANS64.TRYWAIT P0, [R0+URZ], R3 ;  /* 0x00000003000075a7 */ /* 0x0022a400080011ff */
[----:B--2---:R-:W-:Y:S05]  /*bf00*/  @!P0 NANOSLEEP.SYNCS 0x989680 ;  /* 0x009896800000895d */ /* 0x004fea0003900000 */
[----:B------:R-:W2:Y:S02]  /*bf10*/  @!P0 SYNCS.PHASECHK.TRANS64 P0, [R0+URZ], R3 ;  /* 0x00000003000085a7 */ /* 0x000ea400080010ff */
[----:B--2---:R-:W-:Y:S05]  /*bf20*/  @!P0 BRA `(.L_x_335) ;  /* 0xfffffffc00f08947 */ /* 0x004fea000383ffff */
[----:B------:R-:W-:Y:S05]  /*bf30*/  BRA `(.L_x_336) ;  /* 0xffffffa000c87947 */ /* 0x000fea000383ffff */
.L_x_138:
[----:B------:R-:W-:-:S07]  /*bf40*/  MOV R0, UR11 ;  /* 0x0000000b00007c02 */ /* 0x000fce0008000f00 */
.L_x_337:
[----:B-1----:R1:W2:Y:S02]  /*bf50*/  SYNCS.PHASECHK.TRANS64.TRYWAIT P1, [R0+URZ+0x480], R3 ;  /* 0x00048003000075a7 */ /* 0x0022a400080211ff */
[----:B--2---:R-:W-:Y:S05]  /*bf60*/  @!P1 NANOSLEEP.SYNCS 0x989680 ;  /* 0x009896800000995d */ /* 0x004fea0003900000 */
[----:B------:R-:W2:Y:S02]  /*bf70*/  @!P1 SYNCS.PHASECHK.TRANS64 P1, [R0+URZ+0x480], R3 ;  /* 0x00048003000095a7 */ /* 0x000ea400080210ff */
[----:B--2---:R-:W-:Y:S05]  /*bf80*/  @!P1 BRA `(.L_x_337) ;  /* 0xfffffffc00f09947 */ /* 0x004fea000383ffff */
[----:B------:R-:W-:Y:S05]  /*bf90*/  BRA `(.L_x_338) ;  /* 0xffffffa400147947 */ /* 0x000fea000383ffff */
.L_x_143:
[----:B--2---:R2:W4:Y:S02]  /*bfa0*/  SYNCS.PHASECHK.TRANS64.TRYWAIT P0, [R0+URZ+0x400], R3 ;  /* 0x00040003000075a7 */ /* 0x00452400080011ff */
[----:B----4-:R-:W-:Y:S05]  /*bfb0*/  @!P0 NANOSLEEP.SYNCS 0x989680 ;  /* 0x009896800000895d */ /* 0x010fea0003900000 */
[----:B------:R-:W4:Y:S02]  /*bfc0*/  @!P0 SYNCS.PHASECHK.TRANS64 P0, [R0+URZ+0x400], R3 ;  /* 0x00040003000085a7 */ /* 0x000f2400080010ff */
[----:B----4-:R-:W-:Y:S05]  /*bfd0*/  @!P0 BRA `(.L_x_143) ;  /* 0xfffffffc00f08947 */ /* 0x010fea000383ffff */
[----:B------:R-:W-:Y:S05]  /*bfe0*/  BRA `(.L_x_339) ;  /* 0xffffffa800247947 */ /* 0x000fea000383ffff */
.L_x_146:
[----:B------:R-:W-:Y:S07]  /*bff0*/  MOV R0, UR7 ;  /* 0x0000000700007c02 */ /* 0x000fee0008000f00 */
.L_x_340:
[----:B--2---:R2:W4:Y:S02]  /*c000*/  SYNCS.PHASECHK.TRANS64.TRYWAIT P0, [R0+URZ+0x3f8], R3 ;  /* 0x0003f803000075a7 */ /* 0x00452400080011ff */
[----:B----4-:R-:W-:Y:S05]  /*c010*/  @!P0 NANOSLEEP.SYNCS 0x989680 ;  /* 0x009896800000895d */ /* 0x010fea0003900000 */
[----:B------:R-:W4:Y:S02]  /*c020*/  @!P0 SYNCS.PHASECHK.TRANS64 P0, [R0+URZ+0x3f8], R3 ;  /* 0x0003f803000085a7 */ /* 0x000f2400080010ff */
[----:B----4-:R-:W-:Y:S05]  /*c030*/  @!P0 BRA `(.L_x_340) ;  /* 0xfffffffc00f08947 */ /* 0x010fea000383ffff */
[----:B------:R-:W-:Y:S05]  /*c040*/  BRA `(.L_x_145) ;  /* 0xffffffac00047947 */ /* 0x000fea000383ffff */
.L_x_149:
[----:B------:R-:W-:Y:S07]  /*c050*/  MOV R3, UR7 ;  /* 0x0000000700037c02 */ /* 0x000fee0008000f00 */
.L_x_341:
[----:B-1----:R1:W2:Y:S02]  /*c060*/  SYNCS.PHASECHK.TRANS64.TRYWAIT P0, [R3+URZ+0x3d8], R12 ;  /* 0x0003d80c030075a7 */ /* 0x0022a400080011ff */
[----:B--2---:R-:W-:Y:S05]  /*c070*/  @!P0 NANOSLEEP.SYNCS 0x989680 ;  /* 0x009896800000895d */ /* 0x004fea0003900000 */
[----:B------:R-:W2:Y:S02]  /*c080*/  @!P0 SYNCS.PHASECHK.TRANS64 P0, [R3+URZ+0x3d8], R12 ;  /* 0x0003d80c030085a7 */ /* 0x000ea400080010ff */
[----:B--2---:R-:W-:Y:S05]  /*c090*/  @!P0 BRA `(.L_x_341) ;  /* 0xfffffffc00f08947 */ /* 0x004fea000383ffff */
[----:B------:R-:W-:Y:S05]  /*c0a0*/  BRA `(.L_x_342) ;  /* 0xffffffac007c7947 */ /* 0x000fea000383ffff */
.L_x_150:
[----:B-1----:R-:W-:Y:S07]  /*c0b0*/  MOV R3, UR7 ;  /* 0x0000000700037c02 */ /* 0x002fee0008000f00 */
.L_x_343:
[----:B-1----:R1:W2:Y:S02]  /*c0c0*/  SYNCS.PHASECHK.TRANS64.TRYWAIT P0, [R3+URZ+0x3e0], R12 ;  /* 0x0003e00c030075a7 */ /* 0x0022a400080011ff */
[----:B--2---:R-:W-:Y:S05]  /*c0d0*/  @!P0 NANOSLEEP.SYNCS 0x989680 ;  /* 0x009896800000895d */ /* 0x004fea0003900000 */
[----:B------:R-:W2:Y:S02]  /*c0e0*/  @!P0 SYNCS.PHASECHK.TRANS64 P0, [R3+URZ+0x3e0], R12 ;  /* 0x0003e00c030085a7 */ /* 0x000ea400080010ff */
[----:B--2---:R-:W-:Y:S05]  /*c0f0*/  @!P0 BRA `(.L_x_343) ;  /* 0xfffffffc00f08947 */ /* 0x004fea000383ffff */
[----:B------:R-:W-:Y:S05]  /*c100*/  BRA `(.L_x_344) ;  /* 0xffffffac00d47947 */ /* 0x000fea000383ffff */
.L_x_151:
[----:B------:R-:W-:Y:S07]  /*c110*/  MOV R3, UR7 ;  /* 0x0000000700037c02 */ /* 0x000fee0008000f00 */
.L_x_345:
[----:B-1----:R1:W2:Y:S02]  /*c120*/  SYNCS.PHASECHK.TRANS64.TRYWAIT P0, [R3+URZ+0x3e8], R12 ;  /* 0x0003e80c030075a7 */ /* 0x0022a400080011ff */
[----:B--2---:R-:W-:Y:S05]  /*c130*/  @!P0 NANOSLEEP.SYNCS 0x989680 ;  /* 0x009896800000895d */ /* 0x004fea0003900000 */
[----:B------:R-:W2:Y:S02]  /*c140*/  @!P0 SYNCS.PHASECHK.TRANS64 P0, [R3+URZ+0x3e8], R12 ;  /* 0x0003e80c030085a7 */ /* 0x000ea400080010ff */
[----:B--2---:R-:W-:Y:S05]  /*c150*/  @!P0 BRA `(.L_x_345) ;  /* 0xfffffffc00f08947 */ /* 0x004fea000383ffff */
[----:B------:R-:W-:Y:S05]  /*c160*/  BRA `(.L_x_346) ;  /* 0xffffffb000747947 */ /* 0x000fea000383ffff */
.L_x_153:
[----:B------:R-:W-:-:S07]  /*c170*/  MOV R0, UR7 ;  /* 0x0000000700007c02 */ /* 0x000fce0008000f00 */
.L_x_347:
[----:B-1----:R1:W4:Y:S02]  /*c180*/  SYNCS.PHASECHK.TRANS64.TRYWAIT P0, [R0+URZ+0x3d8], R3 ;  /* 0x0003d803000075a7 */ /* 0x00232400080011ff */
[----:B----4-:R-:W-:Y:S05]  /*c190*/  @!P0 NANOSLEEP.SYNCS 0x989680 ;  /* 0x009896800000895d */ /* 0x010fea0003900000 */
[----:B------:R-:W4:Y:S02]  /*c1a0*/  @!P0 SYNCS.PHASECHK.TRANS64 P0, [R0+URZ+0x3d8], R3 ;  /* 0x0003d803000085a7 */ /* 0x000f2400080010ff */
[----:B----4-:R-:W-:Y:S05]  /*c1b0*/  @!P0 BRA `(.L_x_347) ;  /* 0xfffffffc00f08947 */ /* 0x010fea000383ffff */
[----:B------:R-:W-:Y:S05]  /*c1c0*/  BRA `(.L_x_348) ;  /* 0xffffffb000fc7947 */ /* 0x000fea000383ffff */
.L_x_154:
[----:B-1----:R-:W-:-:S07]  /*c1d0*/  MOV R0, UR7 ;  /* 0x0000000700007c02 */ /* 0x002fce0008000f00 */
.L_x_349:
[----:B-1----:R1:W4:Y:S02]  /*c1e0*/  SYNCS.PHASECHK.TRANS64.TRYWAIT P0, [R0+URZ+0x3e0], R3 ;  /* 0x0003e003000075a7 */ /* 0x00232400080011ff */
[----:B----4-:R-:W-:Y:S05]  /*c1f0*/  @!P0 NANOSLEEP.SYNCS 0x989680 ;  /* 0x009896800000895d */ /* 0x010fea0003900000 */
[----:B------:R-:W4:Y:S02]  /*c200*/  @!P0 SYNCS.PHASECHK.TRANS64 P0, [R0+URZ+0x3e0], R3 ;  /* 0x0003e003000085a7 */ /* 0x000f2400080010ff */
[----:B----4-:R-:W-:Y:S05]  /*c210*/  @!P0 BRA `(.L_x_349) ;  /* 0xfffffffc00f08947 */ /* 0x010fea000383ffff */
[----:B------:R-:W-:Y:S05]  /*c220*/  BRA `(.L_x_350) ;  /* 0xffffffb000ec7947 */ /* 0x000fea000383ffff */
.L_x_156:
[----:B--2---:R2:W3:Y:S02]  /*c230*/  SYNCS.PHASECHK.TRANS64.TRYWAIT P0, [R0+URZ+0x400], R3 ;  /* 0x00040003000075a7 */ /* 0x0044e400080011ff */
[----:B---3--:R-:W-:Y:S05]  /*c240*/  @!P0 NANOSLEEP.SYNCS 0x989680 ;  /* 0x009896800000895d */ /* 0x008fea0003900000 */
[----:B------:R-:W3:Y:S02]  /*c250*/  @!P0 SYNCS.PHASECHK.TRANS64 P0, [R0+URZ+0x400], R3 ;  /* 0x00040003000085a7 */ /* 0x000ee400080010ff */
[----:B---3--:R-:W-:Y:S05]  /*c260*/  @!P0 BRA `(.L_x_156) ;  /* 0xfffffffc00f08947 */ /* 0x008fea000383ffff */
[----:B------:R-:W-:Y:S05]  /*c270*/  BRA `(.L_x_351) ;  /* 0xffffffb400bc7947 */ /* 0x000fea000383ffff */
.L_x_167:
[----:B-1----:R-:W-:Y:S04]  /*c280*/  MOV R0, UR48 ;  /* 0x0000003000007c02 */ /* 0x002fe80008000f00 */
[----:B------:R1:W3:Y:S03]  /*c290*/  SYNCS.PHASECHK.TRANS64.TRYWAIT P1, [R0+URZ+0x3c0], R5 ;  /* 0x0003c005000075a7 */ /* 0x0002e600080211ff */
[----:B---3--:R-:W-:Y:S05]  /*c2a0*/  @!P1 NANOSLEEP.SYNCS 0x989680 ;  /* 0x009896800000995d */ /* 0x008fea0003900000 */
[----:B------:R-:W3:Y:S02]  /*c2b0*/  @!P1 SYNCS.PHASECHK.TRANS64 P1, [R0+URZ+0x3c0], R5 ;  /* 0x0003c005000095a7 */ /* 0x000ee400080210ff */
[----:B---3--:R-:W-:Y:S05]  /*c2c0*/  @!P1 BRA `(.L_x_167) ;  /* 0xfffffffc00ec9947 */ /* 0x008fea000383ffff */
[----:B------:R-:W-:Y:S05]  /*c2d0*/  BRA `(.L_x_166) ;  /* 0xffffffc000c47947 */ /* 0x000fea000383ffff */
.L_x_169:
[----:B-1----:R1:W4:Y:S02]  /*c2e0*/  SYNCS.PHASECHK.TRANS64.TRYWAIT P0, [R74+URZ+0x420], R3 ;  /* 0x000420034a0075a7 */ /* 0x00232400080011ff */
[----:B----4-:R-:W-:Y:S05]  /*c2f0*/  @!P0 NANOSLEEP.SYNCS 0x989680 ;  /* 0x009896800000895d */ /* 0x010fea0003900000 */
[----:B------:R-:W4:Y:S02]  /*c300*/  @!P0 SYNCS.PHASECHK.TRANS64 P0, [R74+URZ+0x420], R3 ;  /* 0x000420034a0085a7 */ /* 0x000f2400080010ff */
[----:B----4-:R-:W-:Y:S05]  /*c310*/  @!P0 BRA `(.L_x_169) ;  /* 0xfffffffc00f08947 */ /* 0x010fea000383ffff */
[----:B------:R-:W-:Y:S05]  /*c320*/  BRA `(.L_x_168) ;  /* 0xffffffc000e47947 */ /* 0x000fea000383ffff */
.L_x_178:
[----:B--2---:R2:W3:Y:S02]  /*c330*/  SYNCS.PHASECHK.TRANS64.TRYWAIT P0, [R3+URZ+0x3c0], R0 ;  /* 0x0003c000030075a7 */ /* 0x0044e400080011ff */
[----:B---3--:R-:W-:Y:S05]  /*c340*/  @!P0 NANOSLEEP.SYNCS 0x989680 ;  /* 0x009896800000895d */ /* 0x008fea0003900000 */
[----:B------:R-:W3:Y:S02]  /*c350*/  @!P0 SYNCS.PHASECHK.TRANS64 P0, [R3+URZ+0x3c0], R0 ;  /* 0x0003c000030085a7 */ /* 0x000ee400080010ff */
[----:B---3--:R-:W-:Y:S05]  /*c360*/  @!P0 BRA `(.L_x_178) ;  /* 0xfffffffc00f08947 */ /* 0x008fea000383ffff */
[----:B------:R-:W-:Y:S05]  /*c370*/  BRA `(.L_x_177) ;  /* 0xffffffc800f47947 */ /* 0x000fea000383ffff */
.L_x_187:
[----:B--2---:R2:W3:Y:S02]  /*c380*/  SYNCS.PHASECHK.TRANS64.TRYWAIT P0, [R4+URZ+0x3c0], R3 ;  /* 0x0003c003040075a7 */ /* 0x0044e400080011ff */
[----:B---3--:R-:W-:Y:S05]  /*c390*/  @!P0 NANOSLEEP.SYNCS 0x989680 ;  /* 0x009896800000895d */ /* 0x008fea0003900000 */
[----:B------:R-:W3:Y:S02]  /*c3a0*/  @!P0 SYNCS.PHASECHK.TRANS64 P0, [R4+URZ+0x3c0], R3 ;  /* 0x0003c003040085a7 */ /* 0x000ee400080010ff */
[----:B---3--:R-:W-:Y:S05]  /*c3b0*/  @!P0 BRA `(.L_x_187) ;  /* 0xfffffffc00f08947 */ /* 0x008fea000383ffff */
[----:B------:R-:W-:Y:S05]  /*c3c0*/  BRA `(.L_x_186) ;  /* 0xffffffd400187947 */ /* 0x000fea000383ffff */
        .weak           $__internal_0_$__cuda_sm10x_tcgen05_guardrail_trap_col_being_dealloced_not_returned_by_alloc
        .type           $__internal_0_$__cuda_sm10x_tcgen05_guardrail_trap_col_being_dealloced_not_returned_by_alloc,@function
        .size           $__internal_0_$__cuda_sm10x_tcgen05_guardrail_trap_col_being_dealloced_not_returned_by_alloc,($__internal_1_$__cuda_sm10x_tcgen05_guardrail_trap_phase_invalid_during_alloc - $__internal_0_$__cuda_sm10x_tcgen05_guardrail_trap_col_being_dealloced_not_returned_by_alloc)
$__internal_0_$__cuda_sm10x_tcgen05_guardrail_trap_col_being_dealloced_not_returned_by_alloc:
[----:B------:R-:W-:Y:S05]  /*c3d0*/  BPT.TRAP 0x1 ;  /* 0x000000040000795c */ /* 0x000fea0000300000 */
[----:B------:R-:W-:-:S04]  /*c3e0*/  HFMA2 R3, -RZ, RZ, 0, 0 ;  /* 0x00000000ff037431 */ /* 0x000fc800000001ff */
[----:B------:R-:W-:Y:S05]  /*c3f0*/  RET.REL.NODEC R2 `(_ZN7cutlass13device_kernelINS_4gemm6kernel13GemmUniversalIN4cute5tupleIJiiiiEEENS1_10collective13CollectiveMmaINS1_35MainloopSm100TmaUmmaWarpSpecializedILi60ELi2ELi4ENS5_IJNS4_1CILi2EEENSA_ILi1EEESC_EEEEENS5_IJNSA_ILi128EEENSA_ILi96EEENSA_ILi16EEEEEENS_6half_tENS5_IJlSC_lEEESJ_SK_NS4_8TiledMMAINS4_8MMA_AtomIJNS4_26SM100_MMA_F16BF16_2x1SM_SSISJ_SJ_fLi128ELi96ELNS4_4UMMA5MajorE0ELSP_0ELNSO_7ScaleInE0ELSQ_0EEEEEENS4_6LayoutINS5_IJSC_SC_SC_EEENS5_IJNSA_ILi0EEESV_SV_EEEEENS5_IJNS4_10UnderscoreESY_SY_EEEEENS4_18SM100_TMA_2SM_LOADENS4_14ComposedLayoutINS4_7SwizzleILi1ELi4ELi3EEENS4_18smem_ptr_flag_bitsILi16EEENST_INS5_IJNSA_ILi8EEESH_EEENS5_IJSH_SC_EEEEEEEvNS4_8identityES11_S1B_vS1C_EENS_8epilogue10collective18CollectiveEpilogueINS1E_23Sm100TmaWarpSpecializedILi3ELi2ELi16ELb1ELb0EEEJNS5_IJNSA_ILi64EEESG_SH_EEENS5_IJNST_IS1J_SC_EENST_INS5_IJSH_SB_EEENS5_IJSC_NSA_ILi48EEEEEEEEEEESJ_SK_SJ_SK_NS1E_6fusion15FusionCallbacksIS1I_NS1R_17LinearCombinationISJ_fSJ_fLNS_15FloatRoundStyleE2EEES1K_S1Q_JEEENS4_5SM1004TMEM4LOAD26SM100_TMEM_LOAD_32dp32b16xENS4_13SM90_TMA_LOADES1B_NS4_39AutoVectorizingCopyWithAssumedAlignmentILi128EEENS4_14SM90_TMA_STOREES1B_S23_S23_EEEvvEEEEvNT_6ParamsE) ;  /* 0xffffff3c02007950 */ /* 0x000fea0003c3ffff */
        .weak           $__internal_1_$__cuda_sm10x_tcgen05_guardrail_trap_phase_invalid_during_alloc
        .type           $__internal_1_$__cuda_sm10x_tcgen05_guardrail_trap_phase_invalid_during_alloc,@function
        .size           $__internal_1_$__cuda_sm10x_tcgen05_guardrail_trap_phase_invalid_during_alloc,($__internal_2_$__cuda_sm10x_tcgen05_guardrail_trap_unallocated_columns_being_dealloced - $__internal_1_$__cuda_sm10x_tcgen05_guardrail_trap_phase_invalid_during_alloc)
$__internal_1_$__cuda_sm10x_tcgen05_guardrail_trap_phase_invalid_during_alloc:
[----:B------:R-:W-:Y:S05]  /*c400*/  BPT.TRAP 0x1 ;  /* 0x000000040000795c */ /* 0x000fea0000300000 */
[----:B------:R-:W-:-:S04]  /*c410*/  MOV R3, 0x0 ;  /* 0x0000000000037802 */ /* 0x000fc80000000f00 */
[----:B------:R-:W-:Y:S05]  /*c420*/  RET.REL.NODEC R2 `(_ZN7cutlass13device_kernelINS_4gemm6kernel13GemmUniversalIN4cute5tupleIJiiiiEEENS1_10collective13CollectiveMmaINS1_35MainloopSm100TmaUmmaWarpSpecializedILi60ELi2ELi4ENS5_IJNS4_1CILi2EEENSA_ILi1EEESC_EEEEENS5_IJNSA_ILi128EEENSA_ILi96EEENSA_ILi16EEEEEENS_6half_tENS5_IJlSC_lEEESJ_SK_NS4_8TiledMMAINS4_8MMA_AtomIJNS4_26SM100_MMA_F16BF16_2x1SM_SSISJ_SJ_fLi128ELi96ELNS4_4UMMA5MajorE0ELSP_0ELNSO_7ScaleInE0ELSQ_0EEEEEENS4_6LayoutINS5_IJSC_SC_SC_EEENS5_IJNSA_ILi0EEESV_SV_EEEEENS5_IJNS4_10UnderscoreESY_SY_EEEEENS4_18SM100_TMA_2SM_LOADENS4_14ComposedLayoutINS4_7SwizzleILi1ELi4ELi3EEENS4_18smem_ptr_flag_bitsILi16EEENST_INS5_IJNSA_ILi8EEESH_EEENS5_IJSH_SC_EEEEEEEvNS4_8identityES11_S1B_vS1C_EENS_8epilogue10collective18CollectiveEpilogueINS1E_23Sm100TmaWarpSpecializedILi3ELi2ELi16ELb1ELb0EEEJNS5_IJNSA_ILi64EEESG_SH_EEENS5_IJNST_IS1J_SC_EENST_INS5_IJSH_SB_EEENS5_IJSC_NSA_ILi48EEEEEEEEEEESJ_SK_SJ_SK_NS1E_6fusion15FusionCallbacksIS1I_NS1R_17LinearCombinationISJ_fSJ_fLNS_15FloatRoundStyleE2EEES1K_S1Q_JEEENS4_5SM1004TMEM4LOAD26SM100_TMEM_LOAD_32dp32b16xENS4_13SM90_TMA_LOADES1B_NS4_39AutoVectorizingCopyWithAssumedAlignmentILi128EEENS4_14SM90_TMA_STOREES1B_S23_S23_EEEvvEEEEvNT_6ParamsE) ;  /* 0xffffff3802f47950 */ /* 0x000fea0003c3ffff */
        .weak           $__internal_2_$__cuda_sm10x_tcgen05_guardrail_trap_unallocated_columns_being_dealloced
        .type           $__internal_2_$__cuda_sm10x_tcgen05_guardrail_trap_unallocated_columns_being_dealloced,@function
        .size           $__internal_2_$__cuda_sm10x_tcgen05_guardrail_trap_unallocated_columns_being_dealloced,(.L_x_353 - $__internal_2_$__cuda_sm10x_tcgen05_guardrail_trap_unallocated_columns_being_dealloced)
$__internal_2_$__cuda_sm10x_tcgen05_guardrail_trap_unallocated_columns_being_dealloced:
[----:B------:R-:W-:Y:S05]  /*c430*/  BPT.TRAP 0x1 ;  /* 0x000000040000795c */ /* 0x000fea0000300000 */
[----:B------:R-:W-:-:S04]  /*c440*/  HFMA2 R3, -RZ, RZ, 0, 0 ;  /* 0x00000000ff037431 */ /* 0x000fc800000001ff */
[----:B------:R-:W-:Y:S05]  /*c450*/  RET.REL.NODEC R2 `(_ZN7cutlass13device_kernelINS_4gemm6kernel13GemmUniversalIN4cute5tupleIJiiiiEEENS1_10collective13CollectiveMmaINS1_35MainloopSm100TmaUmmaWarpSpecializedILi60ELi2ELi4ENS5_IJNS4_1CILi2EEENSA_ILi1EEESC_EEEEENS5_IJNSA_ILi128EEENSA_ILi96EEENSA_ILi16EEEEEENS_6half_tENS5_IJlSC_lEEESJ_SK_NS4_8TiledMMAINS4_8MMA_AtomIJNS4_26SM100_MMA_F16BF16_2x1SM_SSISJ_SJ_fLi128ELi96ELNS4_4UMMA5MajorE0ELSP_0ELNSO_7ScaleInE0ELSQ_0EEEEEENS4_6LayoutINS5_IJSC_SC_SC_EEENS5_IJNSA_ILi0EEESV_SV_EEEEENS5_IJNS4_10UnderscoreESY_SY_EEEEENS4_18SM100_TMA_2SM_LOADENS4_14ComposedLayoutINS4_7SwizzleILi1ELi4ELi3EEENS4_18smem_ptr_flag_bitsILi16EEENST_INS5_IJNSA_ILi8EEESH_EEENS5_IJSH_SC_EEEEEEEvNS4_8identityES11_S1B_vS1C_EENS_8epilogue10collective18CollectiveEpilogueINS1E_23Sm100TmaWarpSpecializedILi3ELi2ELi16ELb1ELb0EEEJNS5_IJNSA_ILi64EEESG_SH_EEENS5_IJNST_IS1J_SC_EENST_INS5_IJSH_SB_EEENS5_IJSC_NSA_ILi48EEEEEEEEEEESJ_SK_SJ_SK_NS1E_6fusion15FusionCallbacksIS1I_NS1R_17LinearCombinationISJ_fSJ_fLNS_15FloatRoundStyleE2EEES1K_S1Q_JEEENS4_5SM1004TMEM4LOAD26SM100_TMEM_LOAD_32dp32b16xENS4_13SM90_TMA_LOADES1B_NS4_39AutoVectorizingCopyWithAssumedAlignmentILi128EEENS4_14SM90_TMA_STOREES1B_S23_S23_EEEvvEEEEvNT_6ParamsE) ;  /* 0xffffff3802e87950 */ /* 0x000fea0003c3ffff */
.L_x_352:
[----:B------:R-:W-:-:S00]  /*c460*/  BRA `(.L_x_352) ;  /* 0xfffffffc00fc7947 */ /* 0x000fc0000383ffff */
[----:B------:R-:W-:-:S00]  /*c470*/  NOP ;  /* 0x0000000000007918 */ /* 0x000fc00000000000 */
        /* <DEDUP_REMOVED lines=8> */
.L_x_353:


//--------------------- .nv.global.init           --------------------------
	.section	.nv.global.init,"aw",@progbits
.nv.global.init:
	.type		$str$27,@object
	.size		$str$27,($str$28 - $str$27)
$str$27:
        /*0000*/ 	.byte	0x28, 0x61, 0x64, 0x64, 0x72, 0x65, 0x73, 0x73, 0x20, 0x26, 0x20, 0x6d, 0x61, 0x73, 0x6b, 0x29
        /*0010*/ 	.byte	0x20, 0x3d, 0x3d, 0x20, 0x30, 0x00
	.type		$str$28,@object
	.size		$str$28,($str$26 - $str$28)
$str$28:
        /*0016*/ 	.byte	0x2f, 0x74, 0x6d, 0x70, 0x2f, 0x63, 0x75, 0x74, 0x6c, 0x61, 0x73, 0x73, 0x5f, 0x73, 0x77, 0x65
        /*0026*/ 	.byte	0x65, 0x70, 0x5f, 0x73, 0x72, 0x63, 0x2f, 0x69, 0x6e, 0x63, 0x6c, 0x75, 0x64, 0x65, 0x2f, 0x63
        /*0036*/ 	.byte	0x75, 0x74, 0x65, 0x2f, 0x70, 0x6f, 0x69, 0x6e, 0x74, 0x65, 0x72, 0x5f, 0x66, 0x6c, 0x61, 0x67
        /*0046*/ 	.byte	0x67, 0x65, 0x64, 0x2e, 0x68, 0x70, 0x70, 0x00
	.type		$str$26,@object
	.size		$str$26,($str$25 - $str$26)
$str$26:
        /*004e*/ 	.byte	0x2f, 0x74, 0x6d, 0x70, 0x2f, 0x63, 0x75, 0x74, 0x6c, 0x61, 0x73, 0x73, 0x5f, 0x73, 0x77, 0x65
        /*005e*/ 	.byte	0x65, 0x70, 0x5f, 0x73, 0x72, 0x63, 0x2f, 0x69, 0x6e, 0x63, 0x6c, 0x75, 0x64, 0x65, 0x2f, 0x63
        /*006e*/ 	.byte	0x75, 0x74, 0x65, 0x2f, 0x61, 0x74, 0x6f, 0x6d, 0x2f, 0x63, 0x6f, 0x70, 0x79, 0x5f, 0x74, 0x72
        /*007e*/ 	.byte	0x61, 0x69, 0x74, 0x73, 0x5f, 0x73, 0x6d, 0x31, 0x30, 0x30, 0x2e, 0x68, 0x70, 0x70, 0x00
	.type		$str$25,@object
	.size		$str$25,(__unnamed_1 - $str$25)
$str$25:
        /*008d*/ 	.byte	0x28, 0x28, 0x75, 0x69, 0x6e, 0x74, 0x33, 0x32, 0x5f, 0x74, 0x28, 0x74, 0x68, 0x72, 0x65, 0x61
        /*009d*/ 	.byte	0x64, 0x49, 0x64, 0x78, 0x2e, 0x78, 0x29, 0x20, 0x2f, 0x20, 0x33, 0x32, 0x29, 0x20, 0x25, 0x20
        /*00ad*/ 	.byte	0x34, 0x29, 0x20, 0x3d, 0x3d, 0x20, 0x28, 0x28, 0x28, 0x74, 0x6d, 0x65, 0x6d, 0x5f, 0x61, 0x64
        /*00bd*/ 	.byte	0x64, 0x72, 0x20, 0x3e, 0x3e, 0x20, 0x31, 0x36, 0x29, 0x20, 0x2f, 0x20, 0x33, 0x32, 0x29, 0x20
        /*00cd*/ 	.byte	0x25, 0x20, 0x34, 0x29, 0x00
	.type		__unnamed_1,@object
	.size		__unnamed_1,(__unnamed_2 - __unnamed_1)
__unnamed_1:
        /*00d2*/ 	.byte	0x61, 0x75, 0x74, 0x6f, 0x20, 0x63, 0x75, 0x74, 0x65, 0x3a, 0x3a, 0x61, 0x73, 0x5f, 0x70, 0x6f
        /* <DEDUP_REMOVED lines=24> */
        /*0262*/ 	.byte	0x34, 0x38, 0x3e, 0x3e, 0x3e, 0x3e, 0x5d, 0x00
	.type		__unnamed_2,@object
	.size		__unnamed_2,(.L_2 - __unnamed_2)
__unnamed_2:
        /* <DEDUP_REMOVED lines=40> */
        /*04ea*/ 	.byte	0x3a, 0x3a, 0x43, 0x3c, 0x30, 0x3e, 0x3e, 0x3e, 0x3e, 0x5d, 0x00
.L_2:


//--------------------- .nv.shared._ZN7cutlass13device_kernelINS_4gemm6kernel13GemmUniversalIN4cute5tupleIJiiiiEEENS1_10collective13CollectiveMmaINS1_35MainloopSm100TmaUmmaWarpSpecializedILi60ELi2ELi4ENS5_IJNS4_1CILi2EEENSA_ILi1EEESC_EEEEENS5_IJNSA_ILi128EEENSA_ILi96EEENSA_ILi16EEEEEENS_6half_tENS5_IJlSC_lEEESJ_SK_NS4_8TiledMMAINS4_8MMA_AtomIJNS4_26SM100_MMA_F16BF16_2x1SM_SSISJ_SJ_fLi128ELi96ELNS4_4UMMA5MajorE0ELSP_0ELNSO_7ScaleInE0ELSQ_0EEEEEENS4_6LayoutINS5_IJSC_SC_SC_EEENS5_IJNSA_ILi0EEESV_SV_EEEEENS5_IJNS4_10UnderscoreESY_SY_EEEEENS4_18SM100_TMA_2SM_LOADENS4_14ComposedLayoutINS4_7SwizzleILi1ELi4ELi3EEENS4_18smem_ptr_flag_bitsILi16EEENST_INS5_IJNSA_ILi8EEESH_EEENS5_IJSH_SC_EEEEEEEvNS4_8identityES11_S1B_vS1C_EENS_8epilogue10collective18CollectiveEpilogueINS1E_23Sm100TmaWarpSpecializedILi3ELi2ELi16ELb1ELb0EEEJNS5_IJNSA_ILi64EEESG_SH_EEENS5_IJNST_IS1J_SC_EENST_INS5_IJSH_SB_EEENS5_IJSC_NSA_ILi48EEEEEEEEEEESJ_SK_SJ_SK_NS1E_6fusion15FusionCallbacksIS1I_NS1R_17LinearCombinationISJ_fSJ_fLNS_15FloatRoundStyleE2EEES1K_S1Q_JEEENS4_5SM1004TMEM4LOAD26SM100_TMEM_LOAD_32dp32b16xENS4_13SM90_TMA_LOADES1B_NS4_39AutoVectorizingCopyWithAssumedAlignmentILi128EEENS4_14SM90_TMA_STOREES1B_S23_S23_EEEvvEEEEvNT_6ParamsE --------------------------
	.section	.nv.shared._ZN7cutlass13device_kernelINS_4gemm6kernel13GemmUniversalIN4cute5tupleIJiiiiEEENS1_10collective13CollectiveMmaINS1_35MainloopSm100TmaUmmaWarpSpecializedILi60ELi2ELi4ENS5_IJNS4_1CILi2EEENSA_ILi1EEESC_EEEEENS5_IJNSA_ILi128EEENSA_ILi96EEENSA_ILi16EEEEEENS_6half_tENS5_IJlSC_lEEESJ_SK_NS4_8TiledMMAINS4_8MMA_AtomIJNS4_26SM100_MMA_F16BF16_2x1SM_SSISJ_SJ_fLi128ELi96ELNS4_4UMMA5MajorE0ELSP_0ELNSO_7ScaleInE0ELSQ_0EEEEEENS4_6LayoutINS5_IJSC_SC_SC_EEENS5_IJNSA_ILi0EEESV_SV_EEEEENS5_IJNS4_10UnderscoreESY_SY_EEEEENS4_18SM100_TMA_2SM_LOADENS4_14ComposedLayoutINS4_7SwizzleILi1ELi4ELi3EEENS4_18smem_ptr_flag_bitsILi16EEENST_INS5_IJNSA_ILi8EEESH_EEENS5_IJSH_SC_EEEEEEEvNS4_8identityES11_S1B_vS1C_EENS_8epilogue10collective18CollectiveEpilogueINS1E_23Sm100TmaWarpSpecializedILi3ELi2ELi16ELb1ELb0EEEJNS5_IJNSA_ILi64EEESG_SH_EEENS5_IJNST_IS1J_SC_EENST_INS5_IJSH_SB_EEENS5_IJSC_NSA_ILi48EEEEEEEEEEESJ_SK_SJ_SK_NS1E_6fusion15FusionCallbacksIS1I_NS1R_17LinearCombinationISJ_fSJ_fLNS_15FloatRoundStyleE2EEES1K_S1Q_JEEENS4_5SM1004TMEM4LOAD26SM100_TMEM_LOAD_32dp32b16xENS4_13SM90_TMA_LOADES1B_NS4_39AutoVectorizingCopyWithAssumedAlignmentILi128EEENS4_14SM90_TMA_STOREES1B_S23_S23_EEEvvEEEEvNT_6ParamsE,"aw",@nobits
	.sectionflags	@""
	.align	16
	.zero		1024


//--------------------- .nv.shared.reserved.0     --------------------------
	.section	.nv.shared.reserved.0,"aw",@nobits
	.weak		__nv_reservedSMEM_offset_0_alias
	.size		__nv_reservedSMEM_offset_0_alias, 0, 64
	.other		__nv_reservedSMEM_offset_0_alias,@"STO_CUDA_RESERVED_SHARED STV_DEFAULT"
__nv_reservedSMEM_offset_0_alias:
	.zero		0
.nv.shared.reserved.0:
	.zero		64
	.weak		__nv_reservedSMEM_tcgen05_partition
	.type		__nv_reservedSMEM_tcgen05_partition,@object
	.size		__nv_reservedSMEM_tcgen05_partition,(.L_0 - __nv_reservedSMEM_tcgen05_partition)
__nv_reservedSMEM_tcgen05_partition:
	.zero		32
.L_0:


//--------------------- .nv.global                --------------------------
	.section	.nv.global,"aw",@nobits
.nv.global:
	.type		_ZN39_INTERNAL_bb5ee2cb_4_k_cu_28b58e7a_88364cute1_E,@object
	.size		_ZN39_INTERNAL_bb5ee2cb_4_k_cu_28b58e7a_88364cute1_E,(_ZN39_INTERNAL_bb5ee2cb_4_k_cu_28b58e7a_88364cuda3std3__45__cpo6cbeginE - _ZN39_INTERNAL_bb5ee2cb_4_k_cu_28b58e7a_88364cute1_E)
_ZN39_INTERNAL_bb5ee2cb_4_k_cu_28b58e7a_88364cute1_E:
	.zero		1
	.type		_ZN39_INTERNAL_bb5ee2cb_4_k_cu_28b58e7a_88364cuda3std3__45__cpo6cbeginE,@object
	.size		_ZN39_INTERNAL_bb5ee2cb_4_k_cu_28b58e7a_88364cuda3std3__45__cpo6cbeginE,(_ZN39_INTERNAL_bb5ee2cb_4_k_cu_28b58e7a_88364cuda3std3__48in_placeE - _ZN39_INTERNAL_bb5ee2cb_4_k_cu_28b58e7a_88364cuda3std3__45__cpo6cbeginE)
_ZN39_INTERNAL_bb5ee2cb_4_k_cu_28b58e7a_88364cuda3std3__45__cpo6cbeginE:
	.zero		1
	.type		_ZN39_INTERNAL_bb5ee2cb_4_k_cu_28b58e7a_88364cuda3std3__48in_placeE,@object
	.size		_ZN39_INTERNAL_bb5ee2cb_4_k_cu_28b58e7a_88364cuda3std3__48in_placeE,(_ZN39_INTERNAL_bb5ee2cb_4_k_cu_28b58e7a_88364cuda3std6ranges3__45__cpo9iter_moveE - _ZN39_INTERNAL_bb5ee2cb_4_k_cu_28b58e7a_88364cuda3std3__48in_placeE)
_ZN39_INTERNAL_bb5ee2cb_4_k_cu_28b58e7a_88364cuda3std3__48in_placeE:
	.zero		1
	.type		_ZN39_INTERNAL_bb5ee2cb_4_k_cu_28b58e7a_88364cuda3std6ranges3__45__cpo9iter_moveE,@object
	.size		_ZN39_INTERNAL_bb5ee2cb_4_k_cu_28b58e7a_88364cuda3std6ranges3__45__cpo9iter_moveE,(_ZN39_INTERNAL_bb5ee2cb_4_k_cu_28b58e7a_88364cuda3std3__45__cpo5beginE - _ZN39_INTERNAL_bb5ee2cb_4_k_cu_28b58e7a_88364cuda3std6ranges3__45__cpo9iter_moveE)
_ZN39_INTERNAL_bb5ee2cb_4_k_cu_28b58e7a_88364cuda3std6ranges3__45__cpo9iter_moveE:
	.zero		1
	.type		_ZN39_INTERNAL_bb5ee2cb_4_k_cu_28b58e7a_88364cuda3std3__45__cpo5beginE,@object
	.size		_ZN39_INTERNAL_bb5ee2cb_4_k_cu_28b58e7a_88364cuda3std3__45__cpo5beginE,(_ZN39_INTERNAL_bb5ee2cb_4_k_cu_28b58e7a_88364cuda3std3__441_GLOBAL__N__bb5ee2cb_4_k_cu_28b58e7a_88366ignoreE - _ZN39_INTERNAL_bb5ee2cb_4_k_cu_28b58e7a_88364cuda3std3__45__cpo5beginE)
_ZN39_INTERNAL_bb5ee2cb_4_k_cu_28b58e7a_88364cuda3std3__45__cpo5beginE:
	.zero		1
	.type		_ZN39_INTERNAL_bb5ee2cb_4_k_cu_28b58e7a_88364cuda3std3__441_GLOBAL__N__bb5ee2cb_4_k_cu_28b58e7a_88366ignoreE,@object
	.size		_ZN39_INTERNAL_bb5ee2cb_4_k_cu_28b58e7a_88364cuda3std3__441_GLOBAL__N__bb5ee2cb_4_k_cu_28b58e7a_88366ignoreE,(_ZN39_INTERNAL_bb5ee2cb_4_k_cu_28b58e7a_88364cute7productE - _ZN39_INTERNAL_bb5ee2cb_4_k_cu_28b58e7a_88364cuda3std3__441_GLOBAL__N__bb5ee2cb_4_k_cu_28b58e7a_88366ignoreE)
_ZN39_INTERNAL_bb5ee2cb_4_k_cu_28b58e7a_88364cuda3std3__441_GLOBAL__N__bb5ee2cb_4_k_cu_28b58e7a_88366ignoreE:
	.zero		1
	.type		_ZN39_INTERNAL_bb5ee2cb_4_k_cu_28b58e7a_88364cute7productE,@object
	.size		_ZN39_INTERNAL_bb5ee2cb_4_k_cu_28b58e7a_88364cute7productE,(_ZN39_INTERNAL_bb5ee2cb_4_k_cu_28b58e7a_88364cuda3std3__45__cpo3endE - _ZN39_INTERNAL_bb5ee2cb_4_k_cu_28b58e7a_88364cute7productE)
_ZN39_INTERNAL_bb5ee2cb_4_k_cu_28b58e7a_88364cute7productE:
	.zero		1
	.type		_ZN39_INTERNAL_bb5ee2cb_4_k_cu_28b58e7a_88364cuda3std3__45__cpo3endE,@object
	.size		_ZN39_INTERNAL_bb5ee2cb_4_k_cu_28b58e7a_88364cuda3std3__45__cpo3endE,(_ZN39_INTERNAL_bb5ee2cb_4_k_cu_28b58e7a_88364cuda3std3__419piecewise_constructE - _ZN39_INTERNAL_bb5ee2cb_4_k_cu_28b58e7a_88364cuda3std3__45__cpo3endE)
_ZN39_INTERNAL_bb5ee2cb_4_k_cu_28b58e7a_88364cuda3std3__45__cpo3endE:
	.zero		1
	.type		_ZN39_INTERNAL_bb5ee2cb_4_k_cu_28b58e7a_88364cuda3std3__419piecewise_constructE,@object
	.size		_ZN39_INTERNAL_bb5ee2cb_4_k_cu_28b58e7a_88364cuda3std3__419piecewise_constructE,(_ZN39_INTERNAL_bb5ee2cb_4_k_cu_28b58e7a_88364cuda3std3__45__cpo4cendE - _ZN39_INTERNAL_bb5ee2cb_4_k_cu_28b58e7a_88364cuda3std3__419piecewise_constructE)
_ZN39_INTERNAL_bb5ee2cb_4_k_cu_28b58e7a_88364cuda3std3__419piecewise_constructE:
	.zero		1
	.type		_ZN39_INTERNAL_bb5ee2cb_4_k_cu_28b58e7a_88364cuda3std3__45__cpo4cendE,@object
	.size		_ZN39_INTERNAL_bb5ee2cb_4_k_cu_28b58e7a_88364cuda3std3__45__cpo4cendE,(_ZN39_INTERNAL_bb5ee2cb_4_k_cu_28b58e7a_88364cuda3std6ranges3__45__cpo4swapE - _ZN39_INTERNAL_bb5ee2cb_4_k_cu_28b58e7a_88364cuda3std3__45__cpo4cendE)
_ZN39_INTERNAL_bb5ee2cb_4_k_cu_28b58e7a_88364cuda3std3__45__cpo4cendE:
	.zero		1
	.type		_ZN39_INTERNAL_bb5ee2cb_4_k_cu_28b58e7a_88364cuda3std6ranges3__45__cpo4swapE,@object
	.size		_ZN39_INTERNAL_bb5ee2cb_4_k_cu_28b58e7a_88364cuda3std6ranges3__45__cpo4swapE,(.L_10 - _ZN39_INTERNAL_bb5ee2cb_4_k_cu_28b58e7a_88364cuda3std6ranges3__45__cpo4swapE)
_ZN39_INTERNAL_bb5ee2cb_4_k_cu_28b58e7a_88364cuda3std6ranges3__45__cpo4swapE:
	.zero		1
.L_10:


//--------------------- .nv.constant0._ZN7cutlass13device_kernelINS_4gemm6kernel13GemmUniversalIN4cute5tupleIJiiiiEEENS1_10collective13CollectiveMmaINS1_35MainloopSm100TmaUmmaWarpSpecializedILi60ELi2ELi4ENS5_IJNS4_1CILi2EEENSA_ILi1EEESC_EEEEENS5_IJNSA_ILi128EEENSA_ILi96EEENSA_ILi16EEEEEENS_6half_tENS5_IJlSC_lEEESJ_SK_NS4_8TiledMMAINS4_8MMA_AtomIJNS4_26SM100_MMA_F16BF16_2x1SM_SSISJ_SJ_fLi128ELi96ELNS4_4UMMA5MajorE0ELSP_0ELNSO_7ScaleInE0ELSQ_0EEEEEENS4_6LayoutINS5_IJSC_SC_SC_EEENS5_IJNSA_ILi0EEESV_SV_EEEEENS5_IJNS4_10UnderscoreESY_SY_EEEEENS4_18SM100_TMA_2SM_LOADENS4_14ComposedLayoutINS4_7SwizzleILi1ELi4ELi3EEENS4_18smem_ptr_flag_bitsILi16EEENST_INS5_IJNSA_ILi8EEESH_EEENS5_IJSH_SC_EEEEEEEvNS4_8identityES11_S1B_vS1C_EENS_8epilogue10collective18CollectiveEpilogueINS1E_23Sm100TmaWarpSpecializedILi3ELi2ELi16ELb1ELb0EEEJNS5_IJNSA_ILi64EEESG_SH_EEENS5_IJNST_IS1J_SC_EENST_INS5_IJSH_SB_EEENS5_IJSC_NSA_ILi48EEEEEEEEEEESJ_SK_SJ_SK_NS1E_6fusion15FusionCallbacksIS1I_NS1R_17LinearCombinationISJ_fSJ_fLNS_15FloatRoundStyleE2EEES1K_S1Q_JEEENS4_5SM1004TMEM4LOAD26SM100_TMEM_LOAD_32dp32b16xENS4_13SM90_TMA_LOADES1B_NS4_39AutoVectorizingCopyWithAssumedAlignmentILi128EEENS4_14SM90_TMA_STOREES1B_S23_S23_EEEvvEEEEvNT_6ParamsE --------------------------
	.section	.nv.constant0._ZN7cutlass13device_kernelINS_4gemm6kernel13GemmUniversalIN4cute5tupleIJiiiiEEENS1_10collective13CollectiveMmaINS1_35MainloopSm100TmaUmmaWarpSpecializedILi60ELi2ELi4ENS5_IJNS4_1CILi2EEENSA_ILi1EEESC_EEEEENS5_IJNSA_ILi128EEENSA_ILi96EEENSA_ILi16EEEEEENS_6half_tENS5_IJlSC_lEEESJ_SK_NS4_8TiledMMAINS4_8MMA_AtomIJNS4_26SM100_MMA_F16BF16_2x1SM_SSISJ_SJ_fLi128ELi96ELNS4_4UMMA5MajorE0ELSP_0ELNSO_7ScaleInE0ELSQ_0EEEEEENS4_6LayoutINS5_IJSC_SC_SC_EEENS5_IJNSA_ILi0EEESV_SV_EEEEENS5_IJNS4_10UnderscoreESY_SY_EEEEENS4_18SM100_TMA_2SM_LOADENS4_14ComposedLayoutINS4_7SwizzleILi1ELi4ELi3EEENS4_18smem_ptr_flag_bitsILi16EEENST_INS5_IJNSA_ILi8EEESH_EEENS5_IJSH_SC_EEEEEEEvNS4_8identityES11_S1B_vS1C_EENS_8epilogue10collective18CollectiveEpilogueINS1E_23Sm100TmaWarpSpecializedILi3ELi2ELi16ELb1ELb0EEEJNS5_IJNSA_ILi64EEESG_SH_EEENS5_IJNST_IS1J_SC_EENST_INS5_IJSH_SB_EEENS5_IJSC_NSA_ILi48EEEEEEEEEEESJ_SK_SJ_SK_NS1E_6fusion15FusionCallbacksIS1I_NS1R_17LinearCombinationISJ_fSJ_fLNS_15FloatRoundStyleE2EEES1K_S1Q_JEEENS4_5SM1004TMEM4LOAD26SM100_TMEM_LOAD_32dp32b16xENS4_13SM90_TMA_LOADES1B_NS4_39AutoVectorizingCopyWithAssumedAlignmentILi128EEENS4_14SM90_TMA_STOREES1B_S23_S23_EEEvvEEEEvNT_6ParamsE,"a",@progbits
	.sectionflags	@""
	.align	4
.nv.constant0._ZN7cutlass13device_kernelINS_4gemm6kernel13GemmUniversalIN4cute5tupleIJiiiiEEENS1_10collective13CollectiveMmaINS1_35MainloopSm100TmaUmmaWarpSpecializedILi60ELi2ELi4ENS5_IJNS4_1CILi2EEENSA_ILi1EEESC_EEEEENS5_IJNSA_ILi128EEENSA_ILi96EEENSA_ILi16EEEEEENS_6half_tENS5_IJlSC_lEEESJ_SK_NS4_8TiledMMAINS4_8MMA_AtomIJNS4_26SM100_MMA_F16BF16_2x1SM_SSISJ_SJ_fLi128ELi96ELNS4_4UMMA5MajorE0ELSP_0ELNSO_7ScaleInE0ELSQ_0EEEEEENS4_6LayoutINS5_IJSC_SC_SC_EEENS5_IJNSA_ILi0EEESV_SV_EEEEENS5_IJNS4_10UnderscoreESY_SY_EEEEENS4_18SM100_TMA_2SM_LOADENS4_14ComposedLayoutINS4_7SwizzleILi1ELi4ELi3EEENS4_18smem_ptr_flag_bitsILi16EEENST_INS5_IJNSA_ILi8EEESH_EEENS5_IJSH_SC_EEEEEEEvNS4_8identityES11_S1B_vS1C_EENS_8epilogue10collective18CollectiveEpilogueINS1E_23Sm100TmaWarpSpecializedILi3ELi2ELi16ELb1ELb0EEEJNS5_IJNSA_ILi64EEESG_SH_EEENS5_IJNST_IS1J_SC_EENST_INS5_IJSH_SB_EEENS5_IJSC_NSA_ILi48EEEEEEEEEEESJ_SK_SJ_SK_NS1E_6fusion15FusionCallbacksIS1I_NS1R_17LinearCombinationISJ_fSJ_fLNS_15FloatRoundStyleE2EEES1K_S1Q_JEEENS4_5SM1004TMEM4LOAD26SM100_TMEM_LOAD_32dp32b16xENS4_13SM90_TMA_LOADES1B_NS4_39AutoVectorizingCopyWithAssumedAlignmentILi128EEENS4_14SM90_TMA_STOREES1B_S23_S23_EEEvvEEEEvNT_6ParamsE:
	.zero		2944


//--------------------- SYMBOLS --------------------------

	.type		.nv.reservedSmem.offset0,@object
	.size		.nv.reservedSmem.offset0,0x4
	.type		.nv.reservedSmem.cap,@object
	.size		.nv.reservedSmem.cap,0x4
	.type		__assertfail,@function
